//
// Generated by NVIDIA NVVM Compiler
//
// Compiler Build ID: CL-36424714
// Cuda compilation tools, release 13.0, V13.0.88
// Based on NVVM 20.0.0
//

.version 9.0
.target sm_100
.address_size 64

	// .globl	_Z24global_scatter_prepare_0P3Net
.shared .align 8 .b8 _ZZ11init_workerP3NetE4LOCS[8192];
// _ZZ13global_expandP3NetP4BookE3REF has been demoted

.visible .entry _Z24global_scatter_prepare_0P3Net(
	.param .u64 .ptr .align 1 _Z24global_scatter_prepare_0P3Net_param_0
)
{
	.reg .pred 	%p<19>;
	.reg .b32 	%r<12>;
	.reg .b64 	%rd<72>;

	ld.param.u64 	%rd5, [_Z24global_scatter_prepare_0P3Net_param_0];
	cvta.to.global.u64 	%rd6, %rd5;
	mov.u32 	%r1, %tid.x;
	cvt.u64.u32 	%rd7, %r1;
	mov.u32 	%r10, %ctaid.x;
	cvt.u64.u32 	%rd8, %r10;
	mov.u32 	%r11, %ntid.x;
	mul.wide.u32 	%rd9, %r10, %r11;
	add.s64 	%rd10, %rd9, %rd7;
	ld.global.u64 	%rd11, [%rd6+48];
	cvta.to.global.u64 	%rd12, %rd11;
	mul.wide.u32 	%rd13, %r10, 2048;
	add.s64 	%rd1, %rd12, %rd13;
	mul.lo.s64 	%rd2, %rd8, -2040;
	ld.global.u64 	%rd14, [%rd6+16];
	cvta.to.global.u64 	%rd15, %rd14;
	shl.b64 	%rd16, %rd10, 4;
	add.s64 	%rd17, %rd15, %rd16;
	ld.global.u64 	%rd18, [%rd17];
	setp.ne.s64 	%p1, %rd18, 0;
	selp.u64 	%rd19, 1, 0, %p1;
	mul.wide.u32 	%rd20, %r1, 8;
	add.s64 	%rd3, %rd1, %rd20;
	st.global.u64 	[%rd3], %rd19;
	bar.sync 	0;
	and.b32  	%r2, %r1, 1;
	setp.eq.b32 	%p2, %r2, 1;
	@%p2 bra 	$L__BB0_2;
	ld.global.u64 	%rd21, [%rd3];
	ld.global.u64 	%rd22, [%rd3+8];
	add.s64 	%rd23, %rd22, %rd21;
	st.global.u64 	[%rd3+8], %rd23;
$L__BB0_2:
	bar.sync 	0;
	and.b32  	%r3, %r1, 3;
	setp.ne.s32 	%p3, %r3, 0;
	@%p3 bra 	$L__BB0_4;
	ld.global.u64 	%rd24, [%rd3+8];
	ld.global.u64 	%rd25, [%rd3+24];
	add.s64 	%rd26, %rd25, %rd24;
	st.global.u64 	[%rd3+24], %rd26;
$L__BB0_4:
	bar.sync 	0;
	and.b32  	%r4, %r1, 7;
	setp.ne.s32 	%p4, %r4, 0;
	@%p4 bra 	$L__BB0_6;
	ld.global.u64 	%rd27, [%rd3+24];
	ld.global.u64 	%rd28, [%rd3+56];
	add.s64 	%rd29, %rd28, %rd27;
	st.global.u64 	[%rd3+56], %rd29;
$L__BB0_6:
	bar.sync 	0;
	and.b32  	%r5, %r1, 15;
	setp.ne.s32 	%p5, %r5, 0;
	@%p5 bra 	$L__BB0_8;
	ld.global.u64 	%rd30, [%rd3+56];
	ld.global.u64 	%rd31, [%rd3+120];
	add.s64 	%rd32, %rd31, %rd30;
	st.global.u64 	[%rd3+120], %rd32;
$L__BB0_8:
	bar.sync 	0;
	and.b32  	%r6, %r1, 31;
	setp.ne.s32 	%p6, %r6, 0;
	@%p6 bra 	$L__BB0_10;
	ld.global.u64 	%rd33, [%rd3+120];
	ld.global.u64 	%rd34, [%rd3+248];
	add.s64 	%rd35, %rd34, %rd33;
	st.global.u64 	[%rd3+248], %rd35;
$L__BB0_10:
	bar.sync 	0;
	and.b32  	%r7, %r1, 63;
	setp.ne.s32 	%p7, %r7, 0;
	@%p7 bra 	$L__BB0_12;
	ld.global.u64 	%rd36, [%rd3+248];
	ld.global.u64 	%rd37, [%rd3+504];
	add.s64 	%rd38, %rd37, %rd36;
	st.global.u64 	[%rd3+504], %rd38;
$L__BB0_12:
	bar.sync 	0;
	and.b32  	%r8, %r1, 127;
	setp.ne.s32 	%p8, %r8, 0;
	@%p8 bra 	$L__BB0_14;
	ld.global.u64 	%rd39, [%rd3+504];
	ld.global.u64 	%rd40, [%rd3+1016];
	add.s64 	%rd41, %rd40, %rd39;
	st.global.u64 	[%rd3+1016], %rd41;
$L__BB0_14:
	bar.sync 	0;
	and.b32  	%r9, %r1, 255;
	setp.ne.s32 	%p9, %r9, 0;
	@%p9 bra 	$L__BB0_16;
	ld.global.u64 	%rd42, [%rd3+1016];
	ld.global.u64 	%rd43, [%rd3+2040];
	add.s64 	%rd44, %rd43, %rd42;
	st.global.u64 	[%rd3+2040], %rd44;
$L__BB0_16:
	bar.sync 	0;
	ld.global.u64 	%rd4, [%rd1+2040];
	bar.sync 	0;
	setp.ne.s32 	%p10, %r1, 0;
	@%p10 bra 	$L__BB0_18;
	mov.b64 	%rd45, 0;
	st.global.u64 	[%rd1+2040], %rd45;
$L__BB0_18:
	setp.ne.s32 	%p11, %r9, 0;
	bar.sync 	0;
	@%p11 bra 	$L__BB0_20;
	ld.global.u64 	%rd46, [%rd3+1016];
	ld.global.u64 	%rd47, [%rd3+2040];
	st.global.u64 	[%rd3+1016], %rd47;
	add.s64 	%rd48, %rd47, %rd46;
	st.global.u64 	[%rd3+2040], %rd48;
$L__BB0_20:
	setp.ne.s32 	%p12, %r8, 0;
	bar.sync 	0;
	@%p12 bra 	$L__BB0_22;
	ld.global.u64 	%rd49, [%rd3+504];
	ld.global.u64 	%rd50, [%rd3+1016];
	st.global.u64 	[%rd3+504], %rd50;
	add.s64 	%rd51, %rd50, %rd49;
	st.global.u64 	[%rd3+1016], %rd51;
$L__BB0_22:
	setp.ne.s32 	%p13, %r7, 0;
	bar.sync 	0;
	@%p13 bra 	$L__BB0_24;
	ld.global.u64 	%rd52, [%rd3+248];
	ld.global.u64 	%rd53, [%rd3+504];
	st.global.u64 	[%rd3+248], %rd53;
	add.s64 	%rd54, %rd53, %rd52;
	st.global.u64 	[%rd3+504], %rd54;
$L__BB0_24:
	setp.ne.s32 	%p14, %r6, 0;
	bar.sync 	0;
	@%p14 bra 	$L__BB0_26;
	ld.global.u64 	%rd55, [%rd3+120];
	ld.global.u64 	%rd56, [%rd3+248];
	st.global.u64 	[%rd3+120], %rd56;
	add.s64 	%rd57, %rd56, %rd55;
	st.global.u64 	[%rd3+248], %rd57;
$L__BB0_26:
	setp.ne.s32 	%p15, %r5, 0;
	bar.sync 	0;
	@%p15 bra 	$L__BB0_28;
	ld.global.u64 	%rd58, [%rd3+56];
	ld.global.u64 	%rd59, [%rd3+120];
	st.global.u64 	[%rd3+56], %rd59;
	add.s64 	%rd60, %rd59, %rd58;
	st.global.u64 	[%rd3+120], %rd60;
$L__BB0_28:
	setp.ne.s32 	%p16, %r4, 0;
	bar.sync 	0;
	@%p16 bra 	$L__BB0_30;
	ld.global.u64 	%rd61, [%rd3+24];
	ld.global.u64 	%rd62, [%rd3+56];
	st.global.u64 	[%rd3+24], %rd62;
	add.s64 	%rd63, %rd62, %rd61;
	st.global.u64 	[%rd3+56], %rd63;
$L__BB0_30:
	setp.ne.s32 	%p17, %r3, 0;
	bar.sync 	0;
	@%p17 bra 	$L__BB0_32;
	ld.global.u64 	%rd64, [%rd3+8];
	ld.global.u64 	%rd65, [%rd3+24];
	st.global.u64 	[%rd3+8], %rd65;
	add.s64 	%rd66, %rd65, %rd64;
	st.global.u64 	[%rd3+24], %rd66;
$L__BB0_32:
	setp.ne.s32 	%p18, %r2, 0;
	bar.sync 	0;
	@%p18 bra 	$L__BB0_34;
	ld.global.u64 	%rd67, [%rd3];
	ld.global.u64 	%rd68, [%rd3+8];
	st.global.u64 	[%rd3], %rd68;
	add.s64 	%rd69, %rd68, %rd67;
	st.global.u64 	[%rd3+8], %rd69;
$L__BB0_34:
	add.s64 	%rd70, %rd1, %rd2;
	bar.sync 	0;
	cvt.s64.s32 	%rd71, %rd4;
	st.global.u64 	[%rd70+134217728], %rd71;
	bar.sync 	0;
	ret;

}
	// .globl	_Z24global_scatter_prepare_1P3Net
.visible .entry _Z24global_scatter_prepare_1P3Net(
	.param .u64 .ptr .align 1 _Z24global_scatter_prepare_1P3Net_param_0
)
{
	.reg .pred 	%p<18>;
	.reg .b32 	%r<11>;
	.reg .b64 	%rd<63>;

	ld.param.u64 	%rd5, [_Z24global_scatter_prepare_1P3Net_param_0];
	cvta.to.global.u64 	%rd6, %rd5;
	mov.u32 	%r10, %ctaid.x;
	cvt.u64.u32 	%rd7, %r10;
	ld.global.u64 	%rd8, [%rd6+48];
	cvta.to.global.u64 	%rd9, %rd8;
	mul.wide.u32 	%rd10, %r10, 2048;
	add.s64 	%rd1, %rd9, %rd10;
	mul.lo.s64 	%rd2, %rd7, -2040;
	mov.u32 	%r1, %tid.x;
	and.b32  	%r2, %r1, 1;
	setp.eq.b32 	%p1, %r2, 1;
	mul.wide.u32 	%rd11, %r1, 8;
	add.s64 	%rd3, %rd1, %rd11;
	@%p1 bra 	$L__BB1_2;
	ld.global.u64 	%rd12, [%rd3+134217728];
	ld.global.u64 	%rd13, [%rd3+134217736];
	add.s64 	%rd14, %rd13, %rd12;
	st.global.u64 	[%rd3+134217736], %rd14;
$L__BB1_2:
	bar.sync 	0;
	and.b32  	%r3, %r1, 3;
	setp.ne.s32 	%p2, %r3, 0;
	@%p2 bra 	$L__BB1_4;
	ld.global.u64 	%rd15, [%rd3+134217736];
	ld.global.u64 	%rd16, [%rd3+134217752];
	add.s64 	%rd17, %rd16, %rd15;
	st.global.u64 	[%rd3+134217752], %rd17;
$L__BB1_4:
	bar.sync 	0;
	and.b32  	%r4, %r1, 7;
	setp.ne.s32 	%p3, %r4, 0;
	@%p3 bra 	$L__BB1_6;
	ld.global.u64 	%rd18, [%rd3+134217752];
	ld.global.u64 	%rd19, [%rd3+134217784];
	add.s64 	%rd20, %rd19, %rd18;
	st.global.u64 	[%rd3+134217784], %rd20;
$L__BB1_6:
	bar.sync 	0;
	and.b32  	%r5, %r1, 15;
	setp.ne.s32 	%p4, %r5, 0;
	@%p4 bra 	$L__BB1_8;
	ld.global.u64 	%rd21, [%rd3+134217784];
	ld.global.u64 	%rd22, [%rd3+134217848];
	add.s64 	%rd23, %rd22, %rd21;
	st.global.u64 	[%rd3+134217848], %rd23;
$L__BB1_8:
	bar.sync 	0;
	and.b32  	%r6, %r1, 31;
	setp.ne.s32 	%p5, %r6, 0;
	@%p5 bra 	$L__BB1_10;
	ld.global.u64 	%rd24, [%rd3+134217848];
	ld.global.u64 	%rd25, [%rd3+134217976];
	add.s64 	%rd26, %rd25, %rd24;
	st.global.u64 	[%rd3+134217976], %rd26;
$L__BB1_10:
	bar.sync 	0;
	and.b32  	%r7, %r1, 63;
	setp.ne.s32 	%p6, %r7, 0;
	@%p6 bra 	$L__BB1_12;
	ld.global.u64 	%rd27, [%rd3+134217976];
	ld.global.u64 	%rd28, [%rd3+134218232];
	add.s64 	%rd29, %rd28, %rd27;
	st.global.u64 	[%rd3+134218232], %rd29;
$L__BB1_12:
	bar.sync 	0;
	and.b32  	%r8, %r1, 127;
	setp.ne.s32 	%p7, %r8, 0;
	@%p7 bra 	$L__BB1_14;
	ld.global.u64 	%rd30, [%rd3+134218232];
	ld.global.u64 	%rd31, [%rd3+134218744];
	add.s64 	%rd32, %rd31, %rd30;
	st.global.u64 	[%rd3+134218744], %rd32;
$L__BB1_14:
	bar.sync 	0;
	and.b32  	%r9, %r1, 255;
	setp.ne.s32 	%p8, %r9, 0;
	@%p8 bra 	$L__BB1_16;
	ld.global.u64 	%rd33, [%rd3+134218744];
	ld.global.u64 	%rd34, [%rd3+134219768];
	add.s64 	%rd35, %rd34, %rd33;
	st.global.u64 	[%rd3+134219768], %rd35;
$L__BB1_16:
	bar.sync 	0;
	ld.global.u64 	%rd4, [%rd1+134219768];
	bar.sync 	0;
	setp.ne.s32 	%p9, %r1, 0;
	@%p9 bra 	$L__BB1_18;
	mov.b64 	%rd36, 0;
	st.global.u64 	[%rd1+134219768], %rd36;
$L__BB1_18:
	setp.ne.s32 	%p10, %r9, 0;
	bar.sync 	0;
	@%p10 bra 	$L__BB1_20;
	ld.global.u64 	%rd37, [%rd3+134218744];
	ld.global.u64 	%rd38, [%rd3+134219768];
	st.global.u64 	[%rd3+134218744], %rd38;
	add.s64 	%rd39, %rd38, %rd37;
	st.global.u64 	[%rd3+134219768], %rd39;
$L__BB1_20:
	setp.ne.s32 	%p11, %r8, 0;
	bar.sync 	0;
	@%p11 bra 	$L__BB1_22;
	ld.global.u64 	%rd40, [%rd3+134218232];
	ld.global.u64 	%rd41, [%rd3+134218744];
	st.global.u64 	[%rd3+134218232], %rd41;
	add.s64 	%rd42, %rd41, %rd40;
	st.global.u64 	[%rd3+134218744], %rd42;
$L__BB1_22:
	setp.ne.s32 	%p12, %r7, 0;
	bar.sync 	0;
	@%p12 bra 	$L__BB1_24;
	ld.global.u64 	%rd43, [%rd3+134217976];
	ld.global.u64 	%rd44, [%rd3+134218232];
	st.global.u64 	[%rd3+134217976], %rd44;
	add.s64 	%rd45, %rd44, %rd43;
	st.global.u64 	[%rd3+134218232], %rd45;
$L__BB1_24:
	setp.ne.s32 	%p13, %r6, 0;
	bar.sync 	0;
	@%p13 bra 	$L__BB1_26;
	ld.global.u64 	%rd46, [%rd3+134217848];
	ld.global.u64 	%rd47, [%rd3+134217976];
	st.global.u64 	[%rd3+134217848], %rd47;
	add.s64 	%rd48, %rd47, %rd46;
	st.global.u64 	[%rd3+134217976], %rd48;
$L__BB1_26:
	setp.ne.s32 	%p14, %r5, 0;
	bar.sync 	0;
	@%p14 bra 	$L__BB1_28;
	ld.global.u64 	%rd49, [%rd3+134217784];
	ld.global.u64 	%rd50, [%rd3+134217848];
	st.global.u64 	[%rd3+134217784], %rd50;
	add.s64 	%rd51, %rd50, %rd49;
	st.global.u64 	[%rd3+134217848], %rd51;
$L__BB1_28:
	setp.ne.s32 	%p15, %r4, 0;
	bar.sync 	0;
	@%p15 bra 	$L__BB1_30;
	ld.global.u64 	%rd52, [%rd3+134217752];
	ld.global.u64 	%rd53, [%rd3+134217784];
	st.global.u64 	[%rd3+134217752], %rd53;
	add.s64 	%rd54, %rd53, %rd52;
	st.global.u64 	[%rd3+134217784], %rd54;
$L__BB1_30:
	setp.ne.s32 	%p16, %r3, 0;
	bar.sync 	0;
	@%p16 bra 	$L__BB1_32;
	ld.global.u64 	%rd55, [%rd3+134217736];
	ld.global.u64 	%rd56, [%rd3+134217752];
	st.global.u64 	[%rd3+134217736], %rd56;
	add.s64 	%rd57, %rd56, %rd55;
	st.global.u64 	[%rd3+134217752], %rd57;
$L__BB1_32:
	setp.ne.s32 	%p17, %r2, 0;
	bar.sync 	0;
	@%p17 bra 	$L__BB1_34;
	ld.global.u64 	%rd58, [%rd3+134217728];
	ld.global.u64 	%rd59, [%rd3+134217736];
	st.global.u64 	[%rd3+134217728], %rd59;
	add.s64 	%rd60, %rd59, %rd58;
	st.global.u64 	[%rd3+134217736], %rd60;
$L__BB1_34:
	add.s64 	%rd61, %rd1, %rd2;
	bar.sync 	0;
	cvt.s64.s32 	%rd62, %rd4;
	st.global.u64 	[%rd61+134742016], %rd62;
	ret;

}
	// .globl	_Z24global_scatter_prepare_2P3Net
.visible .entry _Z24global_scatter_prepare_2P3Net(
	.param .u64 .ptr .align 1 _Z24global_scatter_prepare_2P3Net_param_0
)
{
	.reg .pred 	%p<18>;
	.reg .b32 	%r<10>;
	.reg .b64 	%rd<58>;

	ld.param.u64 	%rd5, [_Z24global_scatter_prepare_2P3Net_param_0];
	cvta.to.global.u64 	%rd1, %rd5;
	ld.global.u64 	%rd6, [%rd1+48];
	cvta.to.global.u64 	%rd2, %rd6;
	bar.sync 	0;
	mov.u32 	%r1, %tid.x;
	and.b32  	%r2, %r1, 1;
	setp.eq.b32 	%p1, %r2, 1;
	mul.wide.u32 	%rd7, %r1, 8;
	add.s64 	%rd3, %rd2, %rd7;
	@%p1 bra 	$L__BB2_2;
	ld.global.u64 	%rd8, [%rd3+134742016];
	ld.global.u64 	%rd9, [%rd3+134742024];
	add.s64 	%rd10, %rd9, %rd8;
	st.global.u64 	[%rd3+134742024], %rd10;
$L__BB2_2:
	bar.sync 	0;
	and.b32  	%r3, %r1, 3;
	setp.ne.s32 	%p2, %r3, 0;
	@%p2 bra 	$L__BB2_4;
	ld.global.u64 	%rd11, [%rd3+134742024];
	ld.global.u64 	%rd12, [%rd3+134742040];
	add.s64 	%rd13, %rd12, %rd11;
	st.global.u64 	[%rd3+134742040], %rd13;
$L__BB2_4:
	bar.sync 	0;
	and.b32  	%r4, %r1, 7;
	setp.ne.s32 	%p3, %r4, 0;
	@%p3 bra 	$L__BB2_6;
	ld.global.u64 	%rd14, [%rd3+134742040];
	ld.global.u64 	%rd15, [%rd3+134742072];
	add.s64 	%rd16, %rd15, %rd14;
	st.global.u64 	[%rd3+134742072], %rd16;
$L__BB2_6:
	bar.sync 	0;
	and.b32  	%r5, %r1, 15;
	setp.ne.s32 	%p4, %r5, 0;
	@%p4 bra 	$L__BB2_8;
	ld.global.u64 	%rd17, [%rd3+134742072];
	ld.global.u64 	%rd18, [%rd3+134742136];
	add.s64 	%rd19, %rd18, %rd17;
	st.global.u64 	[%rd3+134742136], %rd19;
$L__BB2_8:
	bar.sync 	0;
	and.b32  	%r6, %r1, 31;
	setp.ne.s32 	%p5, %r6, 0;
	@%p5 bra 	$L__BB2_10;
	ld.global.u64 	%rd20, [%rd3+134742136];
	ld.global.u64 	%rd21, [%rd3+134742264];
	add.s64 	%rd22, %rd21, %rd20;
	st.global.u64 	[%rd3+134742264], %rd22;
$L__BB2_10:
	bar.sync 	0;
	and.b32  	%r7, %r1, 63;
	setp.ne.s32 	%p6, %r7, 0;
	@%p6 bra 	$L__BB2_12;
	ld.global.u64 	%rd23, [%rd3+134742264];
	ld.global.u64 	%rd24, [%rd3+134742520];
	add.s64 	%rd25, %rd24, %rd23;
	st.global.u64 	[%rd3+134742520], %rd25;
$L__BB2_12:
	bar.sync 	0;
	and.b32  	%r8, %r1, 127;
	setp.ne.s32 	%p7, %r8, 0;
	@%p7 bra 	$L__BB2_14;
	ld.global.u64 	%rd26, [%rd3+134742520];
	ld.global.u64 	%rd27, [%rd3+134743032];
	add.s64 	%rd28, %rd27, %rd26;
	st.global.u64 	[%rd3+134743032], %rd28;
$L__BB2_14:
	bar.sync 	0;
	and.b32  	%r9, %r1, 255;
	setp.ne.s32 	%p8, %r9, 0;
	@%p8 bra 	$L__BB2_16;
	ld.global.u64 	%rd29, [%rd3+134743032];
	ld.global.u64 	%rd30, [%rd3+134744056];
	add.s64 	%rd31, %rd30, %rd29;
	st.global.u64 	[%rd3+134744056], %rd31;
$L__BB2_16:
	bar.sync 	0;
	ld.global.u64 	%rd4, [%rd2+134744056];
	bar.sync 	0;
	setp.ne.s32 	%p9, %r1, 0;
	@%p9 bra 	$L__BB2_18;
	mov.b64 	%rd32, 0;
	st.global.u64 	[%rd2+134744056], %rd32;
$L__BB2_18:
	setp.ne.s32 	%p10, %r9, 0;
	bar.sync 	0;
	@%p10 bra 	$L__BB2_20;
	ld.global.u64 	%rd33, [%rd3+134743032];
	ld.global.u64 	%rd34, [%rd3+134744056];
	st.global.u64 	[%rd3+134743032], %rd34;
	add.s64 	%rd35, %rd34, %rd33;
	st.global.u64 	[%rd3+134744056], %rd35;
$L__BB2_20:
	setp.ne.s32 	%p11, %r8, 0;
	bar.sync 	0;
	@%p11 bra 	$L__BB2_22;
	ld.global.u64 	%rd36, [%rd3+134742520];
	ld.global.u64 	%rd37, [%rd3+134743032];
	st.global.u64 	[%rd3+134742520], %rd37;
	add.s64 	%rd38, %rd37, %rd36;
	st.global.u64 	[%rd3+134743032], %rd38;
$L__BB2_22:
	setp.ne.s32 	%p12, %r7, 0;
	bar.sync 	0;
	@%p12 bra 	$L__BB2_24;
	ld.global.u64 	%rd39, [%rd3+134742264];
	ld.global.u64 	%rd40, [%rd3+134742520];
	st.global.u64 	[%rd3+134742264], %rd40;
	add.s64 	%rd41, %rd40, %rd39;
	st.global.u64 	[%rd3+134742520], %rd41;
$L__BB2_24:
	setp.ne.s32 	%p13, %r6, 0;
	bar.sync 	0;
	@%p13 bra 	$L__BB2_26;
	ld.global.u64 	%rd42, [%rd3+134742136];
	ld.global.u64 	%rd43, [%rd3+134742264];
	st.global.u64 	[%rd3+134742136], %rd43;
	add.s64 	%rd44, %rd43, %rd42;
	st.global.u64 	[%rd3+134742264], %rd44;
$L__BB2_26:
	setp.ne.s32 	%p14, %r5, 0;
	bar.sync 	0;
	@%p14 bra 	$L__BB2_28;
	ld.global.u64 	%rd45, [%rd3+134742072];
	ld.global.u64 	%rd46, [%rd3+134742136];
	st.global.u64 	[%rd3+134742072], %rd46;
	add.s64 	%rd47, %rd46, %rd45;
	st.global.u64 	[%rd3+134742136], %rd47;
$L__BB2_28:
	setp.ne.s32 	%p15, %r4, 0;
	bar.sync 	0;
	@%p15 bra 	$L__BB2_30;
	ld.global.u64 	%rd48, [%rd3+134742040];
	ld.global.u64 	%rd49, [%rd3+134742072];
	st.global.u64 	[%rd3+134742040], %rd49;
	add.s64 	%rd50, %rd49, %rd48;
	st.global.u64 	[%rd3+134742072], %rd50;
$L__BB2_30:
	setp.ne.s32 	%p16, %r3, 0;
	bar.sync 	0;
	@%p16 bra 	$L__BB2_32;
	ld.global.u64 	%rd51, [%rd3+134742024];
	ld.global.u64 	%rd52, [%rd3+134742040];
	st.global.u64 	[%rd3+134742024], %rd52;
	add.s64 	%rd53, %rd52, %rd51;
	st.global.u64 	[%rd3+134742040], %rd53;
$L__BB2_32:
	setp.ne.s32 	%p17, %r2, 0;
	bar.sync 	0;
	@%p17 bra 	$L__BB2_34;
	ld.global.u64 	%rd54, [%rd3+134742016];
	ld.global.u64 	%rd55, [%rd3+134742024];
	st.global.u64 	[%rd3+134742016], %rd55;
	add.s64 	%rd56, %rd55, %rd54;
	st.global.u64 	[%rd3+134742024], %rd56;
$L__BB2_34:
	bar.sync 	0;
	cvt.s64.s32 	%rd57, %rd4;
	st.global.u64 	[%rd1+8], %rd57;
	ret;

}
	// .globl	_Z19global_scatter_takeP3Nety
.visible .entry _Z19global_scatter_takeP3Nety(
	.param .u64 .ptr .align 1 _Z19global_scatter_takeP3Nety_param_0,
	.param .u64 _Z19global_scatter_takeP3Nety_param_1
)
{
	.reg .b32 	%r<4>;
	.reg .b64 	%rd<19>;

	ld.param.u64 	%rd1, [_Z19global_scatter_takeP3Nety_param_0];
	cvta.to.global.u64 	%rd2, %rd1;
	mov.u32 	%r1, %tid.x;
	cvt.u64.u32 	%rd3, %r1;
	mov.u32 	%r2, %ctaid.x;
	mov.u32 	%r3, %ntid.x;
	mul.wide.u32 	%rd4, %r2, %r3;
	add.s64 	%rd5, %rd4, %rd3;
	ld.global.u64 	%rd6, [%rd2+56];
	cvta.to.global.u64 	%rd7, %rd6;
	shl.b64 	%rd8, %rd5, 4;
	add.s64 	%rd9, %rd7, %rd8;
	ld.global.u64 	%rd10, [%rd2+16];
	cvta.to.global.u64 	%rd11, %rd10;
	add.s64 	%rd12, %rd11, %rd8;
	ld.global.u64 	%rd13, [%rd12];
	ld.global.u64 	%rd14, [%rd12+8];
	st.global.u64 	[%rd9], %rd13;
	st.global.u64 	[%rd9+8], %rd14;
	ld.global.u64 	%rd15, [%rd2+16];
	cvta.to.global.u64 	%rd16, %rd15;
	add.s64 	%rd17, %rd16, %rd8;
	mov.b64 	%rd18, 0;
	st.global.u64 	[%rd17], %rd18;
	st.global.u64 	[%rd17+8], %rd18;
	ret;

}
	// .globl	_Z19global_scatter_moveP3Nety
.visible .entry _Z19global_scatter_moveP3Nety(
	.param .u64 .ptr .align 1 _Z19global_scatter_moveP3Nety_param_0,
	.param .u64 _Z19global_scatter_moveP3Nety_param_1
)
{
	.reg .pred 	%p<3>;
	.reg .b32 	%r<7>;
	.reg .b64 	%rd<44>;

	ld.param.u64 	%rd13, [_Z19global_scatter_moveP3Nety_param_0];
	ld.param.u64 	%rd12, [_Z19global_scatter_moveP3Nety_param_1];
	cvta.to.global.u64 	%rd1, %rd13;
	mov.u32 	%r1, %tid.x;
	cvt.u64.u32 	%rd14, %r1;
	mov.u32 	%r2, %ctaid.x;
	mov.u32 	%r3, %ntid.x;
	mul.wide.u32 	%rd15, %r2, %r3;
	add.s64 	%rd2, %rd15, %rd14;
	ld.global.u64 	%rd16, [%rd1+48];
	cvta.to.global.u64 	%rd3, %rd16;
	ld.global.u64 	%rd17, [%rd1+56];
	cvta.to.global.u64 	%rd18, %rd17;
	shl.b64 	%rd19, %rd2, 4;
	add.s64 	%rd20, %rd18, %rd19;
	ld.global.u64 	%rd4, [%rd20];
	ld.global.u64 	%rd5, [%rd20+8];
	mov.b64 	%rd21, 0;
	st.global.u64 	[%rd20], %rd21;
	st.global.u64 	[%rd20+8], %rd21;
	setp.eq.s64 	%p1, %rd4, 0;
	@%p1 bra 	$L__BB4_5;
	shr.u64 	%rd22, %rd2, 13;
	and.b64  	%rd23, %rd22, 2251799813685240;
	add.s64 	%rd24, %rd3, %rd23;
	shr.u64 	%rd25, %rd2, 5;
	and.b64  	%rd26, %rd25, 576460752303423480;
	add.s64 	%rd27, %rd3, %rd26;
	ld.global.u64 	%rd28, [%rd1+48];
	cvta.to.global.u64 	%rd29, %rd28;
	shl.b64 	%rd30, %rd2, 3;
	add.s64 	%rd31, %rd29, %rd30;
	ld.global.u64 	%rd32, [%rd31];
	ld.global.u64 	%rd33, [%rd27+134217728];
	add.s64 	%rd34, %rd33, %rd32;
	ld.global.u64 	%rd35, [%rd24+134742016];
	add.s64 	%rd6, %rd34, %rd35;
	shl.b64 	%rd7, %rd12, 8;
	ld.global.u64 	%rd8, [%rd1+8];
	or.b64  	%rd36, %rd7, %rd8;
	and.b64  	%rd37, %rd36, -4294967296;
	setp.ne.s64 	%p2, %rd37, 0;
	@%p2 bra 	$L__BB4_3;
	cvt.u32.u64 	%r4, %rd8;
	cvt.u32.u64 	%r5, %rd7;
	div.u32 	%r6, %r5, %r4;
	cvt.u64.u32 	%rd43, %r6;
	bra.uni 	$L__BB4_4;
$L__BB4_3:
	div.u64 	%rd43, %rd7, %rd8;
$L__BB4_4:
	mul.lo.s64 	%rd38, %rd43, %rd6;
	ld.global.u64 	%rd39, [%rd1+16];
	cvta.to.global.u64 	%rd40, %rd39;
	shl.b64 	%rd41, %rd38, 4;
	add.s64 	%rd42, %rd40, %rd41;
	st.global.u64 	[%rd42], %rd4;
	st.global.u64 	[%rd42+8], %rd5;
$L__BB4_5:
	ret;

}
	// .globl	_Z22global_scatter_cleanupP3Net
.visible .entry _Z22global_scatter_cleanupP3Net(
	.param .u64 .ptr .align 1 _Z22global_scatter_cleanupP3Net_param_0
)
{
	.reg .pred 	%p<3>;
	.reg .b32 	%r<3>;
	.reg .b64 	%rd<22>;

	ld.param.u64 	%rd3, [_Z22global_scatter_cleanupP3Net_param_0];
	cvta.to.global.u64 	%rd4, %rd3;
	mov.u32 	%r2, %tid.x;
	cvt.u64.u32 	%rd5, %r2;
	mov.u32 	%r1, %ctaid.x;
	cvt.u64.u32 	%rd6, %r1;
	ld.global.u64 	%rd7, [%rd4+48];
	cvta.to.global.u64 	%rd8, %rd7;
	mul.wide.u32 	%rd9, %r1, 2048;
	add.s64 	%rd10, %rd8, %rd9;
	mul.wide.u32 	%rd11, %r2, 8;
	add.s64 	%rd12, %rd10, %rd11;
	add.s64 	%rd13, %rd6, %rd5;
	shl.b64 	%rd14, %rd13, 3;
	add.s64 	%rd1, %rd8, %rd14;
	shr.u64 	%rd15, %rd6, 8;
	add.s64 	%rd16, %rd15, %rd5;
	shl.b64 	%rd17, %rd16, 3;
	add.s64 	%rd2, %rd8, %rd17;
	mov.b64 	%rd18, 0;
	st.global.u64 	[%rd12], %rd18;
	and.b64  	%rd19, %rd6, 255;
	setp.ne.s64 	%p1, %rd19, 0;
	@%p1 bra 	$L__BB5_2;
	mov.b64 	%rd20, 0;
	st.global.u64 	[%rd1+134217728], %rd20;
$L__BB5_2:
	setp.ne.s32 	%p2, %r1, 0;
	@%p2 bra 	$L__BB5_4;
	mov.b64 	%rd21, 0;
	st.global.u64 	[%rd2+134742016], %rd21;
$L__BB5_4:
	ret;

}
	// .globl	_Z14global_rewriteP3NetP4Booky
.visible .entry _Z14global_rewriteP3NetP4Booky(
	.param .u64 .ptr .align 1 _Z14global_rewriteP3NetP4Booky_param_0,
	.param .u64 .ptr .align 1 _Z14global_rewriteP3NetP4Booky_param_1,
	.param .u64 _Z14global_rewriteP3NetP4Booky_param_2
)
{
	.local .align 8 .b8 	__local_depot6[16];
	.reg .b64 	%SP;
	.reg .b64 	%SPL;
	.reg .pred 	%p<237>;
	.reg .b16 	%rs<65>;
	.reg .b32 	%r<57>;
	.reg .b64 	%rd<517>;

	mov.u64 	%SPL, __local_depot6;
	cvta.local.u64 	%SP, %SPL;
	ld.param.u64 	%rd168, [_Z14global_rewriteP3NetP4Booky_param_0];
	cvta.to.global.u64 	%rd1, %rd168;
	add.u64 	%rd2, %SPL, 0;
	add.u64 	%rd3, %SPL, 8;
	mov.u32 	%r11, %tid.x;
	cvt.u64.u32 	%rd4, %r11;
	mov.u32 	%r12, %ctaid.x;
	mov.u32 	%r13, %ntid.x;
	mul.wide.u32 	%rd176, %r12, %r13;
	add.s64 	%rd177, %rd176, %rd4;
	// begin inline asm
	mov.u64 	%rd170, %clock64;
	// end inline asm
	mad.lo.s64 	%rd178, %rd177, 214013, 214013;
	mad.lo.s64 	%rd484, %rd178, %rd170, 2531011;
	and.b64  	%rd6, %rd4, 3;
	and.b64  	%rd7, %rd4, 1;
	ld.global.u64 	%rd179, [%rd1+16];
	shl.b64 	%rd180, %rd177, 4;
	and.b64  	%rd181, %rd180, 140737488355264;
	add.s64 	%rd8, %rd179, %rd181;
	shl.b32 	%r14, %r11, 5;
	and.b32  	%r15, %r14, 32640;
	mov.u32 	%r16, _ZZ11init_workerP3NetE4LOCS;
	add.s32 	%r1, %r16, %r15;
	mul.wide.u32 	%rd182, %r11, 16;
	and.b64  	%rd183, %rd182, 48;
	add.s64 	%rd9, %rd8, %rd183;
	and.b32  	%r2, %r11, 1;
	and.b32  	%r3, %r11, 3;
	and.b32  	%r4, %r11, 7;
	and.b32  	%r5, %r11, 15;
	and.b32  	%r6, %r11, 31;
	and.b32  	%r7, %r11, 63;
	and.b32  	%r8, %r11, 127;
	and.b32  	%r9, %r11, 255;
	mov.b64 	%rd464, 0;
	mov.u64 	%rd468, %rd464;
$L__BB6_1:
	setp.ne.s32 	%p22, %r2, 0;
	ld.global.u64 	%rd184, [%rd1+48];
	mov.u32 	%r17, %ctaid.x;
	mul.wide.u32 	%rd185, %r17, 2048;
	add.s64 	%rd18, %rd184, %rd185;
	ld.global.u64 	%rd186, [%rd1+16];
	mul.wide.u32 	%rd187, %r17, 4096;
	add.s64 	%rd19, %rd186, %rd187;
	shl.b64 	%rd188, %rd4, 4;
	add.s64 	%rd20, %rd19, %rd188;
	ld.u64 	%rd189, [%rd20];
	setp.ne.s64 	%p23, %rd189, 0;
	selp.u64 	%rd190, 1, 0, %p23;
	shl.b64 	%rd191, %rd4, 3;
	add.s64 	%rd21, %rd18, %rd191;
	st.u64 	[%rd21], %rd190;
	bar.sync 	0;
	@%p22 bra 	$L__BB6_3;
	ld.u64 	%rd192, [%rd21];
	ld.u64 	%rd193, [%rd21+8];
	add.s64 	%rd194, %rd193, %rd192;
	st.u64 	[%rd21+8], %rd194;
$L__BB6_3:
	setp.ne.s32 	%p24, %r3, 0;
	bar.sync 	0;
	@%p24 bra 	$L__BB6_5;
	ld.u64 	%rd195, [%rd21+8];
	ld.u64 	%rd196, [%rd21+24];
	add.s64 	%rd197, %rd196, %rd195;
	st.u64 	[%rd21+24], %rd197;
$L__BB6_5:
	setp.ne.s32 	%p25, %r4, 0;
	bar.sync 	0;
	@%p25 bra 	$L__BB6_7;
	ld.u64 	%rd198, [%rd21+24];
	ld.u64 	%rd199, [%rd21+56];
	add.s64 	%rd200, %rd199, %rd198;
	st.u64 	[%rd21+56], %rd200;
$L__BB6_7:
	setp.ne.s32 	%p26, %r5, 0;
	bar.sync 	0;
	@%p26 bra 	$L__BB6_9;
	ld.u64 	%rd201, [%rd21+56];
	ld.u64 	%rd202, [%rd21+120];
	add.s64 	%rd203, %rd202, %rd201;
	st.u64 	[%rd21+120], %rd203;
$L__BB6_9:
	setp.ne.s32 	%p27, %r6, 0;
	bar.sync 	0;
	@%p27 bra 	$L__BB6_11;
	ld.u64 	%rd204, [%rd21+120];
	ld.u64 	%rd205, [%rd21+248];
	add.s64 	%rd206, %rd205, %rd204;
	st.u64 	[%rd21+248], %rd206;
$L__BB6_11:
	setp.ne.s32 	%p28, %r7, 0;
	bar.sync 	0;
	@%p28 bra 	$L__BB6_13;
	ld.u64 	%rd207, [%rd21+248];
	ld.u64 	%rd208, [%rd21+504];
	add.s64 	%rd209, %rd208, %rd207;
	st.u64 	[%rd21+504], %rd209;
$L__BB6_13:
	setp.ne.s32 	%p29, %r8, 0;
	bar.sync 	0;
	@%p29 bra 	$L__BB6_15;
	ld.u64 	%rd210, [%rd21+504];
	ld.u64 	%rd211, [%rd21+1016];
	add.s64 	%rd212, %rd211, %rd210;
	st.u64 	[%rd21+1016], %rd212;
$L__BB6_15:
	setp.ne.s32 	%p30, %r9, 0;
	bar.sync 	0;
	@%p30 bra 	$L__BB6_17;
	ld.u64 	%rd213, [%rd21+1016];
	ld.u64 	%rd214, [%rd21+2040];
	add.s64 	%rd215, %rd214, %rd213;
	st.u64 	[%rd21+2040], %rd215;
$L__BB6_17:
	cvt.u32.u64 	%r18, %rd4;
	setp.ne.s32 	%p31, %r18, 0;
	bar.sync 	0;
	ld.u64 	%rd22, [%rd18+2040];
	bar.sync 	0;
	@%p31 bra 	$L__BB6_19;
	mov.b64 	%rd216, 0;
	st.u64 	[%rd18+2040], %rd216;
$L__BB6_19:
	bar.sync 	0;
	@%p30 bra 	$L__BB6_21;
	ld.u64 	%rd217, [%rd21+1016];
	ld.u64 	%rd218, [%rd21+2040];
	st.u64 	[%rd21+1016], %rd218;
	add.s64 	%rd219, %rd218, %rd217;
	st.u64 	[%rd21+2040], %rd219;
$L__BB6_21:
	bar.sync 	0;
	@%p29 bra 	$L__BB6_23;
	ld.u64 	%rd220, [%rd21+504];
	ld.u64 	%rd221, [%rd21+1016];
	st.u64 	[%rd21+504], %rd221;
	add.s64 	%rd222, %rd221, %rd220;
	st.u64 	[%rd21+1016], %rd222;
$L__BB6_23:
	bar.sync 	0;
	@%p28 bra 	$L__BB6_25;
	ld.u64 	%rd223, [%rd21+248];
	ld.u64 	%rd224, [%rd21+504];
	st.u64 	[%rd21+248], %rd224;
	add.s64 	%rd225, %rd224, %rd223;
	st.u64 	[%rd21+504], %rd225;
$L__BB6_25:
	bar.sync 	0;
	@%p27 bra 	$L__BB6_27;
	ld.u64 	%rd226, [%rd21+120];
	ld.u64 	%rd227, [%rd21+248];
	st.u64 	[%rd21+120], %rd227;
	add.s64 	%rd228, %rd227, %rd226;
	st.u64 	[%rd21+248], %rd228;
$L__BB6_27:
	bar.sync 	0;
	@%p26 bra 	$L__BB6_29;
	ld.u64 	%rd229, [%rd21+56];
	ld.u64 	%rd230, [%rd21+120];
	st.u64 	[%rd21+56], %rd230;
	add.s64 	%rd231, %rd230, %rd229;
	st.u64 	[%rd21+120], %rd231;
$L__BB6_29:
	bar.sync 	0;
	@%p25 bra 	$L__BB6_31;
	ld.u64 	%rd232, [%rd21+24];
	ld.u64 	%rd233, [%rd21+56];
	st.u64 	[%rd21+24], %rd233;
	add.s64 	%rd234, %rd233, %rd232;
	st.u64 	[%rd21+56], %rd234;
$L__BB6_31:
	setp.ne.s32 	%p38, %r3, 0;
	bar.sync 	0;
	@%p38 bra 	$L__BB6_33;
	ld.u64 	%rd235, [%rd21+8];
	ld.u64 	%rd236, [%rd21+24];
	st.u64 	[%rd21+8], %rd236;
	add.s64 	%rd237, %rd236, %rd235;
	st.u64 	[%rd21+24], %rd237;
$L__BB6_33:
	setp.ne.s32 	%p39, %r2, 0;
	bar.sync 	0;
	@%p39 bra 	$L__BB6_35;
	ld.u64 	%rd238, [%rd21];
	ld.u64 	%rd239, [%rd21+8];
	st.u64 	[%rd21], %rd239;
	add.s64 	%rd240, %rd239, %rd238;
	st.u64 	[%rd21+8], %rd240;
$L__BB6_35:
	bar.sync 	0;
	bar.sync 	0;
	ld.u64 	%rd23, [%rd20];
	ld.u64 	%rd24, [%rd20+8];
	mov.b64 	%rd241, 0;
	st.u64 	[%rd20], %rd241;
	st.u64 	[%rd20+8], %rd241;
	bar.sync 	0;
	setp.eq.s64 	%p40, %rd23, 0;
	@%p40 bra 	$L__BB6_40;
	cvt.s64.s32 	%rd25, %rd22;
	ld.u64 	%rd26, [%rd21];
	and.b64  	%rd242, %rd25, -4294967296;
	setp.ne.s64 	%p41, %rd242, 0;
	@%p41 bra 	$L__BB6_38;
	cvt.u32.u64 	%r19, %rd25;
	div.u32 	%r20, 256, %r19;
	cvt.u64.u32 	%rd470, %r20;
	bra.uni 	$L__BB6_39;
$L__BB6_38:
	div.u64 	%rd470, 256, %rd25;
$L__BB6_39:
	mul.lo.s64 	%rd243, %rd470, %rd26;
	shl.b64 	%rd244, %rd243, 4;
	add.s64 	%rd245, %rd19, %rd244;
	st.u64 	[%rd245], %rd23;
	st.u64 	[%rd245+8], %rd24;
$L__BB6_40:
	bar.sync 	0;
	ld.u64 	%rd247, [%rd8];
	setp.ne.s64 	%p42, %rd247, 0;
	selp.u64 	%rd248, 1, 0, %p42;
	ld.u64 	%rd249, [%rd8+16];
	setp.ne.s64 	%p43, %rd249, 0;
	selp.u64 	%rd250, 1, 0, %p43;
	add.s64 	%rd251, %rd248, %rd250;
	ld.u64 	%rd252, [%rd8+32];
	setp.ne.s64 	%p44, %rd252, 0;
	selp.u64 	%rd253, 1, 0, %p44;
	add.s64 	%rd254, %rd251, %rd253;
	selp.b64 	%rd255, 2, %rd250, %p44;
	ld.u64 	%rd256, [%rd8+48];
	setp.ne.s64 	%p45, %rd256, 0;
	selp.u64 	%rd257, 1, 0, %p45;
	add.s64 	%rd30, %rd254, %rd257;
	selp.b64 	%rd31, 3, %rd255, %p45;
	setp.ne.s64 	%p46, %rd30, 1;
	mov.b64 	%rd471, 0;
	mov.u64 	%rd472, %rd471;
	@%p46 bra 	$L__BB6_42;
	shl.b64 	%rd258, %rd31, 4;
	add.s64 	%rd259, %rd8, %rd258;
	ld.u64 	%rd472, [%rd259];
	ld.u64 	%rd471, [%rd259+8];
$L__BB6_42:
	bar.warp.sync 	-1;
	setp.ne.s64 	%p48, %rd6, %rd31;
	or.pred  	%p49, %p46, %p48;
	@%p49 bra 	$L__BB6_44;
	mov.b64 	%rd262, 0;
	st.u64 	[%rd9], %rd262;
	st.u64 	[%rd9+8], %rd262;
$L__BB6_44:
	setp.lt.u64 	%p50, %rd6, 2;
	selp.b64 	%rd36, %rd472, %rd471, %p50;
	st.local.u64 	[%rd2], %rd36;
	selp.b64 	%rd37, %rd471, %rd472, %p50;
	st.local.u64 	[%rd3], %rd37;
	and.b64  	%rd265, %rd36, -281474976710656;
	setp.ne.s64 	%p51, %rd265, 281474976710656;
	mov.b64 	%rd475, 0;
	mov.u64 	%rd476, %rd475;
	@%p51 bra 	$L__BB6_46;
	and.b64  	%rd266, %rd37, -1152921504606846976;
	setp.eq.s64 	%p52, %rd266, 1152921504606846976;
	selp.b64 	%rd475, %rd2, 0, %p52;
	add.u64 	%rd267, %SP, 0;
	selp.b64 	%rd476, %rd267, 0, %p52;
$L__BB6_46:
	and.b64  	%rd268, %rd37, -281474976710656;
	setp.ne.s64 	%p53, %rd268, 281474976710656;
	@%p53 bra 	$L__BB6_48;
	and.b64  	%rd269, %rd36, -1152921504606846976;
	setp.eq.s64 	%p54, %rd269, 1152921504606846976;
	selp.b64 	%rd475, %rd3, %rd475, %p54;
	add.u64 	%rd270, %SP, 8;
	selp.b64 	%rd476, %rd270, %rd476, %p54;
$L__BB6_48:
	setp.eq.s64 	%p56, %rd476, 0;
	mov.b64 	%rd483, 0;
	mov.pred 	%p227, -1;
	@%p56 bra 	$L__BB6_59;
	ld.param.u64 	%rd461, [_Z14global_rewriteP3NetP4Booky_param_1];
	cvta.to.global.u64 	%rd273, %rd461;
	ld.global.u64 	%rd274, [%rd273];
	ld.local.u64 	%rd275, [%rd475];
	shl.b64 	%rd276, %rd275, 3;
	and.b64  	%rd277, %rd276, 2251799813685240;
	add.s64 	%rd278, %rd274, %rd277;
	ld.u64 	%rd46, [%rd278];
	setp.eq.s64 	%p58, %rd46, 0;
	@%p58 bra 	$L__BB6_59;
	ld.u64 	%rd481, [%rd46+24];
	add.s64 	%rd279, %rd481, 3;
	setp.lt.u64 	%p60, %rd279, 4;
	mov.pred 	%p227, 0;
	mov.u64 	%rd483, %rd46;
	@%p60 bra 	$L__BB6_59;
	mov.b64 	%rd478, 0;
$L__BB6_52:
	shl.b64 	%rd281, %rd478, 2;
	or.b64  	%rd51, %rd281, %rd6;
	setp.ge.u64 	%p61, %rd51, %rd481;
	@%p61 bra 	$L__BB6_58;
$L__BB6_53:
	shl.b64 	%rd282, %rd484, 2;
	or.b64  	%rd283, %rd282, %rd6;
	and.b64  	%rd53, %rd283, 268435455;
	ld.global.u64 	%rd284, [%rd1+24];
	shl.b64 	%rd285, %rd283, 4;
	and.b64  	%rd286, %rd285, 4294967280;
	add.s64 	%rd54, %rd284, %rd286;
	atom.relaxed.cas.b64 	%rd287, [%rd54], 0, -3;
	setp.ne.s64 	%p62, %rd287, 0;
	@%p62 bra 	$L__BB6_56;
	atom.relaxed.cas.b64 	%rd288, [%rd54+8], 0, -3;
	setp.eq.s64 	%p63, %rd288, 0;
	@%p63 bra 	$L__BB6_57;
	mov.b64 	%rd289, 0;
	st.u64 	[%rd54], %rd289;
$L__BB6_56:
	add.s64 	%rd290, %rd484, 1;
	and.b64  	%rd484, %rd290, 268435455;
	bra.uni 	$L__BB6_53;
$L__BB6_57:
	cvt.u32.u64 	%r21, %rd51;
	shl.b32 	%r22, %r21, 3;
	add.s32 	%r23, %r1, %r22;
	st.shared.u64 	[%r23], %rd53;
	ld.u64 	%rd481, [%rd46+24];
$L__BB6_58:
	add.s64 	%rd478, %rd478, 1;
	add.s64 	%rd291, %rd481, 3;
	shr.u64 	%rd292, %rd291, 2;
	setp.lt.u64 	%p65, %rd478, %rd292;
	mov.u64 	%rd483, %rd46;
	@%p65 bra 	$L__BB6_52;
$L__BB6_59:
	bar.warp.sync 	-1;
	@%p227 bra 	$L__BB6_92;
	ld.u64 	%rd489, [%rd483+24];
	add.s64 	%rd293, %rd489, 3;
	setp.lt.u64 	%p66, %rd293, 4;
	@%p66 bra 	$L__BB6_77;
	mov.b64 	%rd486, 0;
$L__BB6_62:
	shl.b64 	%rd295, %rd486, 2;
	or.b64  	%rd65, %rd295, %rd6;
	setp.ge.u64 	%p67, %rd65, %rd489;
	@%p67 bra 	$L__BB6_76;
	ld.u64 	%rd296, [%rd483+32];
	shl.b64 	%rd297, %rd65, 4;
	add.s64 	%rd298, %rd296, %rd297;
	ld.u64 	%rd66, [%rd298];
	ld.u64 	%rd67, [%rd298+8];
	cvt.u32.u64 	%r24, %rd65;
	shl.b32 	%r25, %r24, 3;
	add.s32 	%r10, %r1, %r25;
	ld.shared.u64 	%rd299, [%r10];
	ld.global.u64 	%rd300, [%rd1+24];
	shl.b64 	%rd301, %rd299, 4;
	add.s64 	%rd68, %rd300, %rd301;
	and.b64  	%rd302, %rd66, -1152921504606846976;
	setp.eq.s64 	%p68, %rd302, 1152921504606846976;
	@%p68 bra 	$L__BB6_66;
	shr.u64 	%rd303, %rd66, 48;
	cvt.u16.u64 	%rs1, %rd303;
	add.s16 	%rs10, %rs1, -6;
	setp.gt.u16 	%p69, %rs10, -4;
	and.b64  	%rd69, %rd66, -281474976710656;
	setp.ne.s64 	%p70, %rd69, 844424930131968;
	and.pred  	%p71, %p70, %p69;
	@%p71 bra 	$L__BB6_66;
	add.s16 	%rs11, %rs1, -9;
	setp.lt.u16 	%p72, %rs11, -3;
	setp.eq.s64 	%p73, %rd69, 1688849860263936;
	or.pred  	%p74, %p73, %p72;
	mov.u64 	%rd487, %rd66;
	@%p74 bra 	$L__BB6_67;
$L__BB6_66:
	cvt.u32.u64 	%r26, %rd66;
	shl.b32 	%r27, %r26, 3;
	add.s32 	%r28, %r1, %r27;
	ld.shared.u64 	%rd487, [%r28];
$L__BB6_67:
	and.b64  	%rd304, %rd487, 281474976710655;
	and.b64  	%rd305, %rd66, -281474976710656;
	or.b64  	%rd72, %rd304, %rd305;
$L__BB6_68:
	atom.relaxed.cas.b64 	%rd306, [%rd68], -3, %rd72;
	setp.ne.s64 	%p75, %rd306, -3;
	@%p75 bra 	$L__BB6_68;
	ld.shared.u64 	%rd307, [%r10];
	ld.global.u64 	%rd308, [%rd1+24];
	shl.b64 	%rd309, %rd307, 4;
	add.s64 	%rd310, %rd308, %rd309;
	add.s64 	%rd73, %rd310, 8;
	and.b64  	%rd311, %rd67, -1152921504606846976;
	setp.eq.s64 	%p76, %rd311, 1152921504606846976;
	@%p76 bra 	$L__BB6_72;
	shr.u64 	%rd312, %rd67, 48;
	cvt.u16.u64 	%rs2, %rd312;
	add.s16 	%rs12, %rs2, -6;
	setp.gt.u16 	%p77, %rs12, -4;
	and.b64  	%rd74, %rd67, -281474976710656;
	setp.ne.s64 	%p78, %rd74, 844424930131968;
	and.pred  	%p79, %p77, %p78;
	@%p79 bra 	$L__BB6_72;
	add.s16 	%rs13, %rs2, -9;
	setp.lt.u16 	%p80, %rs13, -3;
	setp.eq.s64 	%p81, %rd74, 1688849860263936;
	or.pred  	%p82, %p80, %p81;
	mov.u64 	%rd488, %rd67;
	@%p82 bra 	$L__BB6_73;
$L__BB6_72:
	cvt.u32.u64 	%r29, %rd67;
	shl.b32 	%r30, %r29, 3;
	add.s32 	%r31, %r1, %r30;
	ld.shared.u64 	%rd488, [%r31];
$L__BB6_73:
	and.b64  	%rd313, %rd488, 281474976710655;
	and.b64  	%rd314, %rd67, -281474976710656;
	or.b64  	%rd77, %rd313, %rd314;
$L__BB6_74:
	atom.relaxed.cas.b64 	%rd315, [%rd73], -3, %rd77;
	setp.ne.s64 	%p83, %rd315, -3;
	@%p83 bra 	$L__BB6_74;
	ld.u64 	%rd489, [%rd483+24];
$L__BB6_76:
	add.s64 	%rd486, %rd486, 1;
	add.s64 	%rd316, %rd489, 3;
	shr.u64 	%rd317, %rd316, 2;
	setp.lt.u64 	%p84, %rd486, %rd317;
	@%p84 bra 	$L__BB6_62;
$L__BB6_77:
	ld.u64 	%rd318, [%rd483+8];
	setp.ge.u64 	%p85, %rd6, %rd318;
	@%p85 bra 	$L__BB6_87;
	ld.u64 	%rd319, [%rd483+16];
	shl.b64 	%rd320, %rd6, 4;
	add.s64 	%rd321, %rd319, %rd320;
	ld.u64 	%rd81, [%rd321];
	ld.u64 	%rd82, [%rd321+8];
	and.b64  	%rd322, %rd81, -1152921504606846976;
	setp.eq.s64 	%p86, %rd322, 1152921504606846976;
	@%p86 bra 	$L__BB6_81;
	shr.u64 	%rd323, %rd81, 48;
	cvt.u16.u64 	%rs3, %rd323;
	add.s16 	%rs14, %rs3, -6;
	setp.gt.u16 	%p87, %rs14, -4;
	and.b64  	%rd83, %rd81, -281474976710656;
	setp.ne.s64 	%p88, %rd83, 844424930131968;
	and.pred  	%p89, %p88, %p87;
	@%p89 bra 	$L__BB6_81;
	add.s16 	%rs15, %rs3, -9;
	setp.lt.u16 	%p90, %rs15, -3;
	setp.eq.s64 	%p91, %rd83, 1688849860263936;
	or.pred  	%p92, %p91, %p90;
	mov.u64 	%rd490, %rd81;
	@%p92 bra 	$L__BB6_82;
$L__BB6_81:
	cvt.u32.u64 	%r32, %rd81;
	shl.b32 	%r33, %r32, 3;
	add.s32 	%r34, %r1, %r33;
	ld.shared.u64 	%rd490, [%r34];
$L__BB6_82:
	and.b64  	%rd324, %rd490, 281474976710655;
	and.b64  	%rd325, %rd81, -281474976710656;
	or.b64  	%rd86, %rd324, %rd325;
	and.b64  	%rd326, %rd82, -1152921504606846976;
	setp.eq.s64 	%p93, %rd326, 1152921504606846976;
	@%p93 bra 	$L__BB6_85;
	shr.u64 	%rd327, %rd82, 48;
	cvt.u16.u64 	%rs4, %rd327;
	add.s16 	%rs16, %rs4, -6;
	setp.gt.u16 	%p94, %rs16, -4;
	and.b64  	%rd87, %rd82, -281474976710656;
	setp.ne.s64 	%p95, %rd87, 844424930131968;
	and.pred  	%p96, %p94, %p95;
	@%p96 bra 	$L__BB6_85;
	add.s16 	%rs17, %rs4, -9;
	setp.lt.u16 	%p97, %rs17, -3;
	setp.eq.s64 	%p98, %rd87, 1688849860263936;
	or.pred  	%p99, %p97, %p98;
	mov.u64 	%rd491, %rd82;
	@%p99 bra 	$L__BB6_86;
$L__BB6_85:
	cvt.u32.u64 	%r35, %rd82;
	shl.b32 	%r36, %r35, 3;
	add.s32 	%r37, %r1, %r36;
	ld.shared.u64 	%rd491, [%r37];
$L__BB6_86:
	and.b64  	%rd328, %rd491, 281474976710655;
	and.b64  	%rd329, %rd82, -281474976710656;
	or.b64  	%rd330, %rd328, %rd329;
	st.u64 	[%rd9], %rd86;
	st.u64 	[%rd9+8], %rd330;
$L__BB6_87:
	ld.u64 	%rd90, [%rd483];
	and.b64  	%rd331, %rd90, -1152921504606846976;
	setp.eq.s64 	%p100, %rd331, 1152921504606846976;
	@%p100 bra 	$L__BB6_90;
	shr.u64 	%rd332, %rd90, 48;
	cvt.u16.u64 	%rs5, %rd332;
	add.s16 	%rs18, %rs5, -6;
	setp.gt.u16 	%p101, %rs18, -4;
	and.b64  	%rd91, %rd90, -281474976710656;
	setp.ne.s64 	%p102, %rd91, 844424930131968;
	and.pred  	%p103, %p102, %p101;
	@%p103 bra 	$L__BB6_90;
	add.s16 	%rs19, %rs5, -9;
	setp.lt.u16 	%p104, %rs19, -3;
	setp.eq.s64 	%p105, %rd91, 1688849860263936;
	or.pred  	%p106, %p105, %p104;
	mov.u64 	%rd492, %rd90;
	@%p106 bra 	$L__BB6_91;
$L__BB6_90:
	cvt.u32.u64 	%r38, %rd90;
	shl.b32 	%r39, %r38, 3;
	add.s32 	%r40, %r1, %r39;
	ld.shared.u64 	%rd492, [%r40];
$L__BB6_91:
	and.b64  	%rd333, %rd492, 281474976710655;
	and.b64  	%rd334, %rd90, -281474976710656;
	or.b64  	%rd335, %rd333, %rd334;
	st.local.u64 	[%rd475], %rd335;
$L__BB6_92:
	bar.warp.sync 	-1;
	mov.pred 	%p228, 0;
	@%p227 bra 	$L__BB6_103;
	setp.ne.s64 	%p108, %rd6, 0;
	@%p108 bra 	$L__BB6_102;
	ld.local.u64 	%rd94, [%rd475];
	shr.u64 	%rd336, %rd94, 48;
	cvt.u16.u64 	%rs20, %rd336;
	setp.gt.u16 	%p109, %rs20, 8;
	@%p109 bra 	$L__BB6_102;
	cvt.u32.u16 	%r41, %rs20;
	mov.b16 	%rs21, 1;
	shl.b16 	%rs22, %rs21, %r41;
	and.b16  	%rs23, %rs22, 72;
	setp.ne.s16 	%p110, %rs23, 0;
	mov.u64 	%rd494, %rd168;
	@%p110 bra 	$L__BB6_100;
	cvt.u32.u16 	%r42, %rs20;
	mov.b16 	%rs24, 1;
	shl.b16 	%rs25, %rs24, %r42;
	and.b16  	%rs26, %rs25, 144;
	setp.ne.s16 	%p111, %rs26, 0;
	@%p111 bra 	$L__BB6_99;
	cvt.u32.u16 	%r43, %rs20;
	mov.b16 	%rs27, 1;
	shl.b16 	%rs28, %rs27, %r43;
	and.b16  	%rs29, %rs28, 288;
	setp.ne.s16 	%p112, %rs29, 0;
	@%p112 bra 	$L__BB6_98;
	bra.uni 	$L__BB6_102;
$L__BB6_98:
	ld.global.u64 	%rd337, [%rd1+24];
	shl.b64 	%rd338, %rd94, 4;
	and.b64  	%rd339, %rd338, 4503599627370480;
	add.s64 	%rd340, %rd337, %rd339;
	add.s64 	%rd494, %rd340, 8;
	bra.uni 	$L__BB6_101;
$L__BB6_99:
	ld.global.u64 	%rd341, [%rd1+24];
	shl.b64 	%rd342, %rd94, 4;
	and.b64  	%rd343, %rd342, 4503599627370480;
	add.s64 	%rd494, %rd341, %rd343;
$L__BB6_100:
	setp.eq.s64 	%p113, %rd494, 0;
	@%p113 bra 	$L__BB6_102;
$L__BB6_101:
	mov.b64 	%rd344, 0;
	st.u64 	[%rd494], %rd344;
$L__BB6_102:
	ld.u64 	%rd345, [%rd483+8];
	setp.ne.s64 	%p228, %rd345, 0;
$L__BB6_103:
	ld.local.u64 	%rd346, [%rd2];
	setp.eq.s64 	%p115, %rd346, 0;
	or.pred  	%p116, %p228, %p115;
	ld.local.u64 	%rd347, [%rd3];
	setp.eq.s64 	%p117, %rd347, 0;
	or.pred  	%p4, %p116, %p117;
	mov.pred 	%p231, 0;
	mov.pred 	%p232, %p231;
	mov.pred 	%p229, %p231;
	mov.pred 	%p234, %p231;
	mov.pred 	%p235, %p231;
	@%p4 bra 	$L__BB6_114;
	shr.u64 	%rd348, %rd346, 48;
	cvt.u16.u64 	%rs30, %rd348;
	add.s16 	%rs31, %rs30, -6;
	setp.lt.u16 	%p119, %rs31, -3;
	mov.pred 	%p229, 0;
	@%p119 bra 	$L__BB6_109;
	setp.eq.s64 	%p229, %rd7, 0;
	and.b64  	%rd101, %rd347, -281474976710656;
	and.b64  	%rd349, %rd347, -1152921504606846976;
	setp.eq.s64 	%p120, %rd349, 1152921504606846976;
	@%p120 bra 	$L__BB6_109;
	setp.eq.s64 	%p121, %rd101, 281474976710656;
	@%p121 bra 	$L__BB6_109;
	setp.eq.s64 	%p122, %rd101, 562949953421312;
	@%p122 bra 	$L__BB6_109;
	setp.eq.s64 	%p123, %rd7, 0;
	setp.eq.s64 	%p124, %rd101, 72057594037927936;
	and.pred  	%p229, %p124, %p123;
$L__BB6_109:
	and.b64  	%rd102, %rd347, -1152921504606846976;
	setp.ne.s64 	%p126, %rd102, 1152921504606846976;
	and.b64  	%rd103, %rd346, -1152921504606846976;
	setp.ne.s64 	%p127, %rd103, 1152921504606846976;
	mov.pred 	%p231, 0;
	or.pred  	%p128, %p127, %p126;
	@%p128 bra 	$L__BB6_111;
	xor.b64  	%rd351, %rd347, %rd346;
	setp.lt.u64 	%p231, %rd351, 281474976710656;
$L__BB6_111:
	and.b64  	%rd352, %rd346, -281474976710656;
	setp.eq.s64 	%p130, %rd352, 562949953421312;
	setp.eq.s64 	%p131, %rd102, 1152921504606846976;
	and.pred  	%p232, %p130, %p131;
	setp.ne.s64 	%p132, %rd103, 1152921504606846976;
	mov.pred 	%p235, 0;
	mov.pred 	%p234, %p235;
	@%p132 bra 	$L__BB6_114;
	and.b64  	%rd353, %rd346, -281474976710656;
	setp.eq.s64 	%p134, %rd353, 562949953421312;
	setp.ne.s64 	%p135, %rd102, 1152921504606846976;
	setp.eq.s64 	%p136, %rd102, 1152921504606846976;
	and.pred  	%p232, %p134, %p136;
	and.b64  	%rd354, %rd347, -281474976710656;
	setp.eq.s64 	%p234, %rd354, 562949953421312;
	@%p135 bra 	$L__BB6_114;
	and.b64  	%rd355, %rd347, -281474976710656;
	setp.eq.s64 	%p234, %rd355, 562949953421312;
	xor.b64  	%rd356, %rd347, %rd346;
	setp.gt.u64 	%p235, %rd356, 281474976710655;
$L__BB6_114:
	setp.ne.s64 	%p137, %rd6, 3;
	not.pred 	%p138, %p228;
	or.pred  	%p139, %p138, %p137;
	@%p139 bra 	$L__BB6_116;
	st.u64 	[%rd8+48], %rd346;
	st.u64 	[%rd8+56], %rd347;
$L__BB6_116:
	setp.eq.s64 	%p140, %rd6, 0;
	not.pred 	%p141, %p4;
	and.pred  	%p142, %p141, %p140;
	selp.u64 	%rd359, 1, 0, %p142;
	add.s64 	%rd468, %rd468, %rd359;
	or.pred  	%p143, %p234, %p231;
	or.pred  	%p144, %p143, %p235;
	and.pred  	%p145, %p141, %p144;
	not.pred 	%p146, %p145;
	@%p146 bra 	$L__BB6_119;
	ld.global.u64 	%rd360, [%rd1+24];
	shl.b64 	%rd361, %rd346, 4;
	and.b64  	%rd362, %rd361, 4503599627370480;
	add.s64 	%rd363, %rd360, %rd362;
	shl.b64 	%rd364, %rd7, 3;
	add.s64 	%rd467, %rd363, %rd364;
	atom.exch.b64 	%rd496, [%rd467], -1;
	setp.ne.s64 	%p147, %rd496, -1;
	@%p147 bra 	$L__BB6_119;
$L__BB6_118:
	atom.exch.b64 	%rd496, [%rd467], -1;
	setp.eq.s64 	%p148, %rd496, -1;
	@%p148 bra 	$L__BB6_118;
$L__BB6_119:
	or.pred  	%p149, %p232, %p231;
	or.pred  	%p20, %p149, %p235;
	not.pred 	%p150, %p4;
	and.pred  	%p151, %p150, %p20;
	not.pred 	%p152, %p151;
	@%p152 bra 	$L__BB6_121;
	ld.local.u64 	%rd365, [%rd3];
	ld.global.u64 	%rd366, [%rd1+24];
	shl.b64 	%rd367, %rd365, 4;
	and.b64  	%rd368, %rd367, 4503599627370480;
	add.s64 	%rd369, %rd366, %rd368;
	shl.b64 	%rd370, %rd7, 3;
	add.s64 	%rd497, %rd369, %rd370;
	selp.b64 	%rd498, 562949953421312, %rd498, %p232;
$L__BB6_121:
	not.pred 	%p153, %p231;
	@%p153 bra 	$L__BB6_123;
	shr.u64 	%rd371, %rd496, 48;
	cvt.u16.u64 	%rs32, %rd371;
	add.s16 	%rs33, %rs32, -6;
	setp.lt.u16 	%p154, %rs33, -3;
	selp.b64 	%rd372, 0, 844424930131968, %p154;
	add.s64 	%rd498, %rd372, %rd496;
$L__BB6_123:
	not.pred 	%p155, %p235;
	@%p155 bra 	$L__BB6_130;
	ld.local.u64 	%rd117, [%rd2];
$L__BB6_125:
	shl.b64 	%rd373, %rd484, 2;
	or.b64  	%rd374, %rd373, %rd6;
	and.b64  	%rd502, %rd374, 268435455;
	ld.global.u64 	%rd375, [%rd1+24];
	shl.b64 	%rd376, %rd374, 4;
	and.b64  	%rd377, %rd376, 4294967280;
	add.s64 	%rd120, %rd375, %rd377;
	atom.relaxed.cas.b64 	%rd378, [%rd120], 0, -3;
	setp.ne.s64 	%p156, %rd378, 0;
	@%p156 bra 	$L__BB6_128;
	atom.relaxed.cas.b64 	%rd379, [%rd120+8], 0, -3;
	setp.eq.s64 	%p157, %rd379, 0;
	@%p157 bra 	$L__BB6_129;
	mov.b64 	%rd380, 0;
	st.u64 	[%rd120], %rd380;
$L__BB6_128:
	add.s64 	%rd381, %rd484, 1;
	and.b64  	%rd484, %rd381, 268435455;
	bra.uni 	$L__BB6_125;
$L__BB6_129:
	and.b64  	%rd382, %rd117, -281474976710656;
	or.b64  	%rd498, %rd502, %rd382;
	cvt.u32.u64 	%r44, %rd6;
	shl.b32 	%r45, %r44, 3;
	add.s32 	%r46, %r1, %r45;
	st.shared.u64 	[%r46], %rd502;
$L__BB6_130:
	bar.warp.sync 	-1;
	not.pred 	%p158, %p235;
	@%p158 bra 	$L__BB6_135;
	setp.lt.u64 	%p159, %rd6, 2;
	selp.b32 	%r47, 16, 0, %p159;
	add.s32 	%r48, %r1, %r47;
	ld.shared.u64 	%rd383, [%r48];
	setp.gt.u64 	%p160, %rd6, 1;
	selp.b32 	%r49, 8, 24, %p160;
	add.s32 	%r50, %r1, %r49;
	ld.shared.u64 	%rd126, [%r50];
	ld.global.u64 	%rd384, [%rd1+24];
	shl.b64 	%rd385, %rd502, 4;
	add.s64 	%rd127, %rd384, %rd385;
	and.b64  	%rd386, %rd383, 281474976710655;
	shl.b64 	%rd387, %rd7, 48;
	or.b64  	%rd388, %rd386, %rd387;
	or.b64  	%rd128, %rd388, 1125899906842624;
$L__BB6_132:
	atom.relaxed.cas.b64 	%rd389, [%rd127], -3, %rd128;
	setp.ne.s64 	%p161, %rd389, -3;
	@%p161 bra 	$L__BB6_132;
	ld.global.u64 	%rd390, [%rd1+24];
	shl.b64 	%rd391, %rd502, 4;
	add.s64 	%rd392, %rd390, %rd391;
	add.s64 	%rd129, %rd392, 8;
	and.b64  	%rd393, %rd126, 281474976710655;
	shl.b64 	%rd394, %rd7, 48;
	or.b64  	%rd395, %rd393, %rd394;
	or.b64  	%rd130, %rd395, 1125899906842624;
$L__BB6_134:
	atom.relaxed.cas.b64 	%rd396, [%rd129], -3, %rd130;
	setp.ne.s64 	%p162, %rd396, -3;
	@%p162 bra 	$L__BB6_134;
$L__BB6_135:
	bar.warp.sync 	-1;
	@%p4 bra 	$L__BB6_206;
	not.pred 	%p163, %p20;
	@%p163 bra 	$L__BB6_138;
$L__BB6_137:
	atom.relaxed.cas.b64 	%rd397, [%rd497], -1, %rd498;
	setp.ne.s64 	%p164, %rd397, -1;
	@%p164 bra 	$L__BB6_137;
$L__BB6_138:
	setp.ne.s64 	%p165, %rd7, 0;
	not.pred 	%p166, %p229;
	or.pred  	%p167, %p166, %p165;
	@%p167 bra 	$L__BB6_146;
	ld.local.u64 	%rd131, [%rd2];
	shr.u64 	%rd399, %rd131, 48;
	cvt.u16.u64 	%rs34, %rd399;
	setp.gt.u16 	%p168, %rs34, 8;
	@%p168 bra 	$L__BB6_144;
	cvt.u32.u16 	%r51, %rs34;
	mov.b16 	%rs35, 1;
	shl.b16 	%rs36, %rs35, %r51;
	and.b16  	%rs37, %rs36, 72;
	setp.ne.s16 	%p169, %rs37, 0;
	mov.u64 	%rd504, %rd168;
	@%p169 bra 	$L__BB6_145;
	cvt.u32.u16 	%r52, %rs34;
	mov.b16 	%rs38, 1;
	shl.b16 	%rs39, %rs38, %r52;
	and.b16  	%rs40, %rs39, 144;
	setp.ne.s16 	%p170, %rs40, 0;
	@%p170 bra 	$L__BB6_210;
	cvt.u32.u16 	%r53, %rs34;
	mov.b16 	%rs41, 1;
	shl.b16 	%rs42, %rs41, %r53;
	and.b16  	%rs43, %rs42, 288;
	setp.ne.s16 	%p171, %rs43, 0;
	@%p171 bra 	$L__BB6_143;
	bra.uni 	$L__BB6_144;
$L__BB6_143:
	ld.global.u64 	%rd400, [%rd1+24];
	shl.b64 	%rd401, %rd131, 4;
	and.b64  	%rd402, %rd401, 4503599627370480;
	add.s64 	%rd403, %rd400, %rd402;
	add.s64 	%rd504, %rd403, 8;
	bra.uni 	$L__BB6_145;
$L__BB6_144:
	mov.b64 	%rd504, 0;
$L__BB6_145:
	ld.local.u64 	%rd408, [%rd3];
	atom.exch.b64 	%rd409, [%rd504], %rd408;
$L__BB6_146:
	not.pred 	%p172, %p231;
	@%p172 bra 	$L__BB6_151;
	and.b64  	%rd410, %rd496, -1152921504606846976;
	setp.eq.s64 	%p173, %rd410, 1152921504606846976;
	@%p173 bra 	$L__BB6_156;
	and.b64  	%rd411, %rd496, -281474976710656;
	setp.eq.s64 	%p174, %rd411, 281474976710656;
	@%p174 bra 	$L__BB6_156;
	setp.eq.s64 	%p175, %rd411, 562949953421312;
	@%p175 bra 	$L__BB6_156;
	setp.eq.s64 	%p176, %rd411, 72057594037927936;
	@%p176 bra 	$L__BB6_156;
$L__BB6_151:
	not.pred 	%p177, %p234;
	@%p177 bra 	$L__BB6_153;
	shr.u64 	%rd412, %rd496, 48;
	cvt.u16.u64 	%rs44, %rd412;
	add.s16 	%rs45, %rs44, -6;
	setp.gt.u16 	%p178, %rs45, -4;
	@%p178 bra 	$L__BB6_155;
$L__BB6_153:
	not.pred 	%p179, %p235;
	@%p179 bra 	$L__BB6_193;
	shr.u64 	%rd413, %rd496, 48;
	cvt.u16.u64 	%rs46, %rd413;
	add.s16 	%rs47, %rs46, -6;
	setp.lt.u16 	%p180, %rs47, -3;
	@%p180 bra 	$L__BB6_193;
$L__BB6_155:
	@%p172 bra 	$L__BB6_157;
$L__BB6_156:
	add.s64 	%rd506, %rd7, 7;
	ld.local.u64 	%rd507, [%rd2];
	mov.u64 	%rd138, %rd497;
	bra.uni 	$L__BB6_158;
$L__BB6_157:
	shr.u64 	%rd414, %rd496, 48;
	cvt.u16.u64 	%rs48, %rd414;
	add.s16 	%rs49, %rs48, -6;
	setp.lt.u16 	%p182, %rs49, -3;
	selp.b64 	%rd415, 0, 3, %p182;
	add.s64 	%rd506, %rd415, %rd414;
	mov.u64 	%rd138, %rd467;
	mov.u64 	%rd507, %rd496;
$L__BB6_158:
	and.b64  	%rd416, %rd507, 281474976710655;
	shl.b64 	%rd417, %rd506, 48;
	or.b64  	%rd508, %rd416, %rd417;
$L__BB6_159:
	shr.u64 	%rd418, %rd508, 48;
	cvt.u16.u64 	%rs50, %rd418;
	setp.gt.u16 	%p183, %rs50, 8;
	@%p183 bra 	$L__BB6_164;
	cvt.u32.u16 	%r54, %rs50;
	mov.b16 	%rs51, 1;
	shl.b16 	%rs52, %rs51, %r54;
	and.b16  	%rs53, %rs52, 72;
	setp.ne.s16 	%p184, %rs53, 0;
	mov.u64 	%rd509, %rd168;
	@%p184 bra 	$L__BB6_165;
	cvt.u32.u16 	%r55, %rs50;
	mov.b16 	%rs54, 1;
	shl.b16 	%rs55, %rs54, %r55;
	and.b16  	%rs56, %rs55, 144;
	setp.ne.s16 	%p185, %rs56, 0;
	@%p185 bra 	$L__BB6_211;
	cvt.u32.u16 	%r56, %rs50;
	mov.b16 	%rs57, 1;
	shl.b16 	%rs58, %rs57, %r56;
	and.b16  	%rs59, %rs58, 288;
	setp.ne.s16 	%p186, %rs59, 0;
	@%p186 bra 	$L__BB6_163;
	bra.uni 	$L__BB6_164;
$L__BB6_163:
	ld.global.u64 	%rd419, [%rd1+24];
	shl.b64 	%rd420, %rd508, 4;
	and.b64  	%rd421, %rd420, 4503599627370480;
	add.s64 	%rd422, %rd419, %rd421;
	add.s64 	%rd509, %rd422, 8;
	bra.uni 	$L__BB6_165;
$L__BB6_164:
	mov.b64 	%rd509, 0;
$L__BB6_165:
	atom.or.b64 	%rd427, [%rd509], 0;
	shr.u64 	%rd428, %rd427, 48;
	cvt.u16.u64 	%rs6, %rd428;
	add.s16 	%rs60, %rs6, -9;
	setp.lt.u16 	%p187, %rs60, -3;
	@%p187 bra 	$L__BB6_167;
	atom.relaxed.cas.b64 	%rd429, [%rd509], %rd427, 0;
	setp.eq.s64 	%p188, %rd429, %rd427;
	selp.b64 	%rd508, %rd427, %rd508, %p188;
	bra.uni 	$L__BB6_159;
$L__BB6_167:
	add.s16 	%rs61, %rs6, -6;
	setp.lt.u16 	%p189, %rs61, -3;
	@%p189 bra 	$L__BB6_182;
	atom.or.b64 	%rd148, [%rd138], 0;
	atom.relaxed.cas.b64 	%rd430, [%rd509], %rd427, %rd148;
	setp.ne.s64 	%p190, %rd430, %rd427;
	@%p190 bra 	$L__BB6_159;
	setp.eq.s16 	%p191, %rs6, 3;
	mov.u64 	%rd514, %rd168;
	@%p191 bra 	$L__BB6_173;
	setp.eq.s16 	%p192, %rs6, 5;
	@%p192 bra 	$L__BB6_172;
	ld.global.u64 	%rd431, [%rd1+24];
	shl.b64 	%rd432, %rd427, 4;
	and.b64  	%rd433, %rd432, 4503599627370480;
	add.s64 	%rd514, %rd431, %rd433;
	bra.uni 	$L__BB6_173;
$L__BB6_172:
	ld.global.u64 	%rd434, [%rd1+24];
	shl.b64 	%rd435, %rd427, 4;
	and.b64  	%rd436, %rd435, 4503599627370480;
	add.s64 	%rd437, %rd434, %rd436;
	add.s64 	%rd514, %rd437, 8;
$L__BB6_173:
	atom.or.b64 	%rd511, [%rd514], 0;
	shr.u64 	%rd438, %rd511, 48;
	cvt.u16.u64 	%rs64, %rd438;
	add.s16 	%rs62, %rs64, -6;
	setp.gt.u16 	%p193, %rs62, 2;
	@%p193 bra 	$L__BB6_181;
$L__BB6_174:
	atom.relaxed.cas.b64 	%rd439, [%rd514], %rd511, 0;
	setp.ne.s64 	%p194, %rd439, %rd511;
	@%p194 bra 	$L__BB6_180;
	setp.eq.s16 	%p195, %rs64, 6;
	mov.u64 	%rd514, %rd168;
	@%p195 bra 	$L__BB6_179;
	setp.ne.s16 	%p196, %rs64, 7;
	@%p196 bra 	$L__BB6_178;
	ld.global.u64 	%rd440, [%rd1+24];
	shl.b64 	%rd441, %rd511, 4;
	and.b64  	%rd442, %rd441, 4503599627370480;
	add.s64 	%rd514, %rd440, %rd442;
	bra.uni 	$L__BB6_179;
$L__BB6_178:
	ld.global.u64 	%rd443, [%rd1+24];
	shl.b64 	%rd444, %rd511, 4;
	and.b64  	%rd445, %rd444, 4503599627370480;
	add.s64 	%rd446, %rd443, %rd445;
	add.s64 	%rd514, %rd446, 8;
$L__BB6_179:
	atom.or.b64 	%rd511, [%rd514], 0;
$L__BB6_180:
	shr.u64 	%rd447, %rd511, 48;
	cvt.u16.u64 	%rs64, %rd447;
	add.s16 	%rs63, %rs64, -6;
	setp.lt.u16 	%p197, %rs63, 3;
	@%p197 bra 	$L__BB6_174;
$L__BB6_181:
	atom.relaxed.cas.b64 	%rd448, [%rd138], %rd148, 0;
	@%p234 bra 	$L__BB6_194;
	bra.uni 	$L__BB6_198;
$L__BB6_182:
	and.b64  	%rd449, %rd427, -1152921504606846976;
	setp.eq.s64 	%p199, %rd449, 1152921504606846976;
	mov.pred 	%p236, -1;
	@%p199 bra 	$L__BB6_187;
	and.b64  	%rd450, %rd427, -281474976710656;
	setp.eq.s64 	%p201, %rd450, 281474976710656;
	@%p201 bra 	$L__BB6_187;
	setp.eq.s64 	%p202, %rd450, 562949953421312;
	@%p202 bra 	$L__BB6_187;
	setp.eq.s64 	%p203, %rd450, 72057594037927936;
	@%p203 bra 	$L__BB6_187;
	mov.pred 	%p236, 0;
$L__BB6_187:
	setp.ne.s64 	%p205, %rd427, -2;
	not.pred 	%p206, %p236;
	and.pred  	%p207, %p205, %p206;
	@%p207 bra 	$L__BB6_192;
	min.u64 	%rd161, %rd138, %rd509;
	max.u64 	%rd162, %rd138, %rd509;
	atom.exch.b64 	%rd163, [%rd161], -2;
	setp.ne.s64 	%p209, %rd163, -2;
	@%p209 bra 	$L__BB6_191;
	atom.relaxed.cas.b64 	%rd452, [%rd161], -2, 0;
$L__BB6_190:
	atom.relaxed.cas.b64 	%rd453, [%rd162], -2, 0;
	setp.eq.s64 	%p210, %rd453, -2;
	@%p210 bra 	$L__BB6_193;
	bra.uni 	$L__BB6_190;
$L__BB6_191:
	atom.exch.b64 	%rd451, [%rd162], -2;
	st.u64 	[%rd9], %rd163;
	st.u64 	[%rd9+8], %rd451;
	@%p234 bra 	$L__BB6_194;
	bra.uni 	$L__BB6_198;
$L__BB6_192:
	setp.eq.s64 	%p208, %rd427, -1;
	@%p208 bra 	$L__BB6_159;
$L__BB6_193:
	not.pred 	%p211, %p234;
	@%p211 bra 	$L__BB6_198;
$L__BB6_194:
	and.b64  	%rd454, %rd496, -1152921504606846976;
	setp.eq.s64 	%p212, %rd454, 1152921504606846976;
	@%p212 bra 	$L__BB6_203;
	and.b64  	%rd455, %rd496, -281474976710656;
	setp.eq.s64 	%p213, %rd455, 281474976710656;
	@%p213 bra 	$L__BB6_203;
	setp.eq.s64 	%p214, %rd455, 562949953421312;
	@%p214 bra 	$L__BB6_203;
	setp.eq.s64 	%p215, %rd455, 72057594037927936;
	@%p215 bra 	$L__BB6_203;
$L__BB6_198:
	not.pred 	%p216, %p235;
	@%p216 bra 	$L__BB6_206;
	and.b64  	%rd456, %rd496, -1152921504606846976;
	setp.eq.s64 	%p217, %rd456, 1152921504606846976;
	@%p217 bra 	$L__BB6_203;
	and.b64  	%rd457, %rd496, -281474976710656;
	setp.eq.s64 	%p218, %rd457, 281474976710656;
	@%p218 bra 	$L__BB6_203;
	setp.eq.s64 	%p219, %rd457, 72057594037927936;
	@%p219 bra 	$L__BB6_203;
	setp.ne.s64 	%p220, %rd457, 562949953421312;
	@%p220 bra 	$L__BB6_206;
$L__BB6_203:
	atom.exch.b64 	%rd516, [%rd467], -1;
	setp.ne.s64 	%p221, %rd516, -1;
	@%p221 bra 	$L__BB6_205;
$L__BB6_204:
	atom.exch.b64 	%rd516, [%rd467], -1;
	setp.eq.s64 	%p222, %rd516, -1;
	@%p222 bra 	$L__BB6_204;
$L__BB6_205:
	st.u64 	[%rd9], %rd496;
	st.u64 	[%rd9+8], %rd516;
	atom.relaxed.cas.b64 	%rd458, [%rd467], -1, 0;
$L__BB6_206:
	bar.warp.sync 	-1;
	add.s64 	%rd464, %rd464, 1;
	setp.ne.s64 	%p223, %rd464, 64;
	@%p223 bra 	$L__BB6_1;
	setp.ne.s64 	%p224, %rd6, 0;
	setp.eq.s64 	%p225, %rd468, 0;
	or.pred  	%p226, %p225, %p224;
	@%p226 bra 	$L__BB6_209;
	atom.global.add.u64 	%rd460, [%rd1+72], %rd468;
$L__BB6_209:
	ret;
$L__BB6_210:
	ld.global.u64 	%rd404, [%rd1+24];
	shl.b64 	%rd405, %rd131, 4;
	and.b64  	%rd406, %rd405, 4503599627370480;
	add.s64 	%rd504, %rd404, %rd406;
	bra.uni 	$L__BB6_145;
$L__BB6_211:
	ld.global.u64 	%rd423, [%rd1+24];
	shl.b64 	%rd424, %rd508, 4;
	and.b64  	%rd425, %rd424, 4503599627370480;
	add.s64 	%rd509, %rd423, %rd425;
	bra.uni 	$L__BB6_165;

}
	// .globl	_Z13global_hresetP3Net
.visible .entry _Z13global_hresetP3Net(
	.param .u64 .ptr .align 1 _Z13global_hresetP3Net_param_0
)
{
	.reg .b64 	%rd<4>;

	ld.param.u64 	%rd1, [_Z13global_hresetP3Net_param_0];
	cvta.to.global.u64 	%rd2, %rd1;
	mov.b64 	%rd3, 0;
	st.global.u64 	[%rd2+32], %rd3;
	ret;

}
	// .globl	_Z13global_expandP3NetP4Book
.visible .entry _Z13global_expandP3NetP4Book(
	.param .u64 .ptr .align 1 _Z13global_expandP3NetP4Book_param_0,
	.param .u64 .ptr .align 1 _Z13global_expandP3NetP4Book_param_1
)
{
	.reg .pred 	%p<80>;
	.reg .b16 	%rs<36>;
	.reg .b32 	%r<39>;
	.reg .b64 	%rd<226>;
	// demoted variable
	.shared .align 8 .b8 _ZZ13global_expandP3NetP4BookE3REF[512];
	ld.param.u64 	%rd224, [_Z13global_expandP3NetP4Book_param_0];
	cvta.to.global.u64 	%rd1, %rd224;
	mov.u32 	%r1, %tid.x;
	cvt.u64.u32 	%rd85, %r1;
	mov.u32 	%r5, %ctaid.x;
	mov.u32 	%r6, %ntid.x;
	mul.wide.u32 	%rd86, %r5, %r6;
	add.s64 	%rd2, %rd86, %rd85;
	// begin inline asm
	mov.u64 	%rd82, %clock64;
	// end inline asm
	mad.lo.s64 	%rd87, %rd2, 214013, 214013;
	mul.lo.s64 	%rd3, %rd87, %rd82;
	and.b64  	%rd4, %rd85, 3;
	ld.global.u64 	%rd5, [%rd1+16];
	setp.ne.s64 	%p2, %rd4, 0;
	shl.b32 	%r7, %r1, 1;
	and.b32  	%r8, %r7, 2040;
	mov.u32 	%r9, _ZZ13global_expandP3NetP4BookE3REF;
	add.s32 	%r2, %r9, %r8;
	mov.b64 	%rd202, 0;
	@%p2 bra 	$L__BB8_8;
	ld.global.u64 	%rd88, [%rd1+40];
	shl.b64 	%rd89, %rd2, 1;
	and.b64  	%rd90, %rd89, -8;
	add.s64 	%rd91, %rd88, %rd90;
	atom.exch.b64 	%rd202, [%rd91], 0;
	shr.u64 	%rd92, %rd202, 48;
	cvt.u16.u64 	%rs6, %rd92;
	setp.gt.u16 	%p3, %rs6, 8;
	@%p3 bra 	$L__BB8_6;
	cvt.u32.u16 	%r10, %rs6;
	mov.b16 	%rs7, 1;
	shl.b16 	%rs8, %rs7, %r10;
	and.b16  	%rs9, %rs8, 72;
	setp.ne.s16 	%p4, %rs9, 0;
	mov.u64 	%rd201, %rd224;
	@%p4 bra 	$L__BB8_7;
	mov.b16 	%rs10, 1;
	shl.b16 	%rs11, %rs10, %r10;
	and.b16  	%rs12, %rs11, 144;
	setp.ne.s16 	%p5, %rs12, 0;
	@%p5 bra 	$L__BB8_77;
	mov.b16 	%rs13, 1;
	shl.b16 	%rs14, %rs13, %r10;
	and.b16  	%rs15, %rs14, 288;
	setp.ne.s16 	%p6, %rs15, 0;
	@%p6 bra 	$L__BB8_5;
	bra.uni 	$L__BB8_6;
$L__BB8_5:
	ld.global.u64 	%rd93, [%rd1+24];
	shl.b64 	%rd94, %rd202, 4;
	and.b64  	%rd95, %rd94, 4503599627370480;
	add.s64 	%rd96, %rd93, %rd95;
	add.s64 	%rd201, %rd96, 8;
	bra.uni 	$L__BB8_7;
$L__BB8_6:
	mov.b64 	%rd201, 0;
$L__BB8_7:
	st.shared.u64 	[%r2], %rd201;
$L__BB8_8:
	setp.eq.s64 	%p7, %rd4, 0;
	bar.warp.sync 	-1;
	@%p7 bra 	$L__BB8_10;
	ld.shared.u64 	%rd201, [%r2];
$L__BB8_10:
	setp.eq.s64 	%p8, %rd201, 0;
	mov.b64 	%rd205, 0;
	@%p8 bra 	$L__BB8_12;
	ld.u64 	%rd205, [%rd201];
$L__BB8_12:
	setp.ne.s64 	%p9, %rd4, 0;
	and.b64  	%rd102, %rd205, -1152921504606846976;
	setp.ne.s64 	%p10, %rd102, 1152921504606846976;
	or.pred  	%p11, %p9, %p10;
	@%p11 bra 	$L__BB8_18;
	and.b64  	%rd16, %rd205, 281474976710655;
	shr.u64 	%rd103, %rd2, 1;
	and.b64  	%rd207, %rd103, 4398046511102;
	or.b64  	%rd108, %rd16, 1125899906842624;
	mov.u64 	%rd206, %rd207;
$L__BB8_14:
	ld.global.u64 	%rd104, [%rd1+40];
	shl.b64 	%rd105, %rd206, 3;
	and.b64  	%rd106, %rd105, 134217720;
	add.s64 	%rd107, %rd104, %rd106;
	atom.relaxed.cas.b64 	%rd109, [%rd107], 0, %rd108;
	setp.ne.s64 	%p12, %rd109, 0;
	add.s64 	%rd206, %rd206, 1;
	@%p12 bra 	$L__BB8_14;
	mov.b64 	%rd110, 1;
	st.global.u64 	[%rd1+32], %rd110;
	or.b64  	%rd20, %rd16, 1407374883553280;
$L__BB8_16:
	add.s64 	%rd207, %rd207, 1;
	ld.global.u64 	%rd111, [%rd1+40];
	shl.b64 	%rd112, %rd207, 3;
	and.b64  	%rd113, %rd112, 134217720;
	add.s64 	%rd114, %rd111, %rd113;
	atom.relaxed.cas.b64 	%rd115, [%rd114], 0, %rd20;
	setp.ne.s64 	%p13, %rd115, 0;
	@%p13 bra 	$L__BB8_16;
	mov.b64 	%rd116, 1;
	st.global.u64 	[%rd1+32], %rd116;
$L__BB8_18:
	and.b64  	%rd23, %rd205, -281474976710656;
	setp.ne.s64 	%p14, %rd23, 281474976710656;
	@%p14 bra 	$L__BB8_72;
	shl.b32 	%r13, %r1, 5;
	and.b32  	%r14, %r13, 32640;
	mov.u32 	%r15, _ZZ11init_workerP3NetE4LOCS;
	add.s32 	%r3, %r15, %r14;
	setp.eq.s64 	%p16, %rd201, 0;
	mov.b64 	%rd214, 0;
	mov.pred 	%p79, -1;
	@%p16 bra 	$L__BB8_30;
	ld.param.u64 	%rd200, [_Z13global_expandP3NetP4Book_param_1];
	cvta.to.global.u64 	%rd119, %rd200;
	ld.global.u64 	%rd120, [%rd119];
	ld.u64 	%rd121, [%rd201];
	shl.b64 	%rd122, %rd121, 3;
	and.b64  	%rd123, %rd122, 2251799813685240;
	add.s64 	%rd124, %rd120, %rd123;
	ld.u64 	%rd24, [%rd124];
	setp.eq.s64 	%p18, %rd24, 0;
	@%p18 bra 	$L__BB8_30;
	ld.u64 	%rd212, [%rd24+24];
	add.s64 	%rd125, %rd212, 3;
	setp.lt.u64 	%p20, %rd125, 4;
	mov.pred 	%p79, 0;
	mov.u64 	%rd214, %rd24;
	@%p20 bra 	$L__BB8_30;
	add.s64 	%rd211, %rd3, 2531011;
	mov.b64 	%rd209, 0;
$L__BB8_23:
	shl.b64 	%rd127, %rd209, 2;
	or.b64  	%rd30, %rd127, %rd4;
	setp.ge.u64 	%p21, %rd30, %rd212;
	@%p21 bra 	$L__BB8_29;
$L__BB8_24:
	shl.b64 	%rd128, %rd211, 2;
	or.b64  	%rd129, %rd128, %rd4;
	and.b64  	%rd32, %rd129, 268435455;
	ld.global.u64 	%rd130, [%rd1+24];
	shl.b64 	%rd131, %rd129, 4;
	and.b64  	%rd132, %rd131, 4294967280;
	add.s64 	%rd33, %rd130, %rd132;
	atom.relaxed.cas.b64 	%rd133, [%rd33], 0, -3;
	setp.ne.s64 	%p22, %rd133, 0;
	@%p22 bra 	$L__BB8_27;
	atom.relaxed.cas.b64 	%rd134, [%rd33+8], 0, -3;
	setp.eq.s64 	%p23, %rd134, 0;
	@%p23 bra 	$L__BB8_28;
	mov.b64 	%rd135, 0;
	st.u64 	[%rd33], %rd135;
$L__BB8_27:
	add.s64 	%rd136, %rd211, 1;
	and.b64  	%rd211, %rd136, 268435455;
	bra.uni 	$L__BB8_24;
$L__BB8_28:
	cvt.u32.u64 	%r16, %rd30;
	shl.b32 	%r17, %r16, 3;
	add.s32 	%r18, %r3, %r17;
	st.shared.u64 	[%r18], %rd32;
	ld.u64 	%rd212, [%rd24+24];
$L__BB8_29:
	add.s64 	%rd209, %rd209, 1;
	add.s64 	%rd137, %rd212, 3;
	shr.u64 	%rd138, %rd137, 2;
	setp.lt.u64 	%p25, %rd209, %rd138;
	mov.u64 	%rd214, %rd24;
	@%p25 bra 	$L__BB8_23;
$L__BB8_30:
	bar.warp.sync 	-1;
	@%p79 bra 	$L__BB8_63;
	ld.u64 	%rd219, [%rd214+24];
	add.s64 	%rd139, %rd219, 3;
	setp.lt.u64 	%p26, %rd139, 4;
	@%p26 bra 	$L__BB8_48;
	mov.b64 	%rd216, 0;
$L__BB8_33:
	shl.b64 	%rd141, %rd216, 2;
	or.b64  	%rd43, %rd141, %rd4;
	setp.ge.u64 	%p27, %rd43, %rd219;
	@%p27 bra 	$L__BB8_47;
	ld.u64 	%rd142, [%rd214+32];
	shl.b64 	%rd143, %rd43, 4;
	add.s64 	%rd144, %rd142, %rd143;
	ld.u64 	%rd44, [%rd144];
	ld.u64 	%rd45, [%rd144+8];
	cvt.u32.u64 	%r19, %rd43;
	shl.b32 	%r20, %r19, 3;
	add.s32 	%r4, %r3, %r20;
	ld.shared.u64 	%rd145, [%r4];
	ld.global.u64 	%rd146, [%rd1+24];
	shl.b64 	%rd147, %rd145, 4;
	add.s64 	%rd46, %rd146, %rd147;
	and.b64  	%rd148, %rd44, -1152921504606846976;
	setp.eq.s64 	%p28, %rd148, 1152921504606846976;
	@%p28 bra 	$L__BB8_37;
	shr.u64 	%rd149, %rd44, 48;
	cvt.u16.u64 	%rs1, %rd149;
	add.s16 	%rs16, %rs1, -6;
	setp.gt.u16 	%p29, %rs16, -4;
	and.b64  	%rd47, %rd44, -281474976710656;
	setp.ne.s64 	%p30, %rd47, 844424930131968;
	and.pred  	%p31, %p30, %p29;
	@%p31 bra 	$L__BB8_37;
	add.s16 	%rs17, %rs1, -9;
	setp.lt.u16 	%p32, %rs17, -3;
	setp.eq.s64 	%p33, %rd47, 1688849860263936;
	or.pred  	%p34, %p33, %p32;
	mov.u64 	%rd217, %rd44;
	@%p34 bra 	$L__BB8_38;
$L__BB8_37:
	cvt.u32.u64 	%r21, %rd44;
	shl.b32 	%r22, %r21, 3;
	add.s32 	%r23, %r3, %r22;
	ld.shared.u64 	%rd217, [%r23];
$L__BB8_38:
	and.b64  	%rd150, %rd217, 281474976710655;
	and.b64  	%rd151, %rd44, -281474976710656;
	or.b64  	%rd50, %rd150, %rd151;
$L__BB8_39:
	atom.relaxed.cas.b64 	%rd152, [%rd46], -3, %rd50;
	setp.ne.s64 	%p35, %rd152, -3;
	@%p35 bra 	$L__BB8_39;
	ld.shared.u64 	%rd153, [%r4];
	ld.global.u64 	%rd154, [%rd1+24];
	shl.b64 	%rd155, %rd153, 4;
	add.s64 	%rd156, %rd154, %rd155;
	add.s64 	%rd51, %rd156, 8;
	and.b64  	%rd157, %rd45, -1152921504606846976;
	setp.eq.s64 	%p36, %rd157, 1152921504606846976;
	@%p36 bra 	$L__BB8_43;
	shr.u64 	%rd158, %rd45, 48;
	cvt.u16.u64 	%rs2, %rd158;
	add.s16 	%rs18, %rs2, -6;
	setp.gt.u16 	%p37, %rs18, -4;
	and.b64  	%rd52, %rd45, -281474976710656;
	setp.ne.s64 	%p38, %rd52, 844424930131968;
	and.pred  	%p39, %p37, %p38;
	@%p39 bra 	$L__BB8_43;
	add.s16 	%rs19, %rs2, -9;
	setp.lt.u16 	%p40, %rs19, -3;
	setp.eq.s64 	%p41, %rd52, 1688849860263936;
	or.pred  	%p42, %p40, %p41;
	mov.u64 	%rd218, %rd45;
	@%p42 bra 	$L__BB8_44;
$L__BB8_43:
	cvt.u32.u64 	%r24, %rd45;
	shl.b32 	%r25, %r24, 3;
	add.s32 	%r26, %r3, %r25;
	ld.shared.u64 	%rd218, [%r26];
$L__BB8_44:
	and.b64  	%rd159, %rd218, 281474976710655;
	and.b64  	%rd160, %rd45, -281474976710656;
	or.b64  	%rd55, %rd159, %rd160;
$L__BB8_45:
	atom.relaxed.cas.b64 	%rd161, [%rd51], -3, %rd55;
	setp.ne.s64 	%p43, %rd161, -3;
	@%p43 bra 	$L__BB8_45;
	ld.u64 	%rd219, [%rd214+24];
$L__BB8_47:
	add.s64 	%rd216, %rd216, 1;
	add.s64 	%rd162, %rd219, 3;
	shr.u64 	%rd163, %rd162, 2;
	setp.lt.u64 	%p44, %rd216, %rd163;
	@%p44 bra 	$L__BB8_33;
$L__BB8_48:
	ld.u64 	%rd164, [%rd214+8];
	setp.ge.u64 	%p45, %rd4, %rd164;
	@%p45 bra 	$L__BB8_58;
	ld.u64 	%rd165, [%rd214+16];
	shl.b64 	%rd166, %rd4, 4;
	add.s64 	%rd167, %rd165, %rd166;
	ld.u64 	%rd59, [%rd167];
	ld.u64 	%rd60, [%rd167+8];
	and.b64  	%rd168, %rd59, -1152921504606846976;
	setp.eq.s64 	%p46, %rd168, 1152921504606846976;
	@%p46 bra 	$L__BB8_52;
	shr.u64 	%rd169, %rd59, 48;
	cvt.u16.u64 	%rs3, %rd169;
	add.s16 	%rs20, %rs3, -6;
	setp.gt.u16 	%p47, %rs20, -4;
	and.b64  	%rd61, %rd59, -281474976710656;
	setp.ne.s64 	%p48, %rd61, 844424930131968;
	and.pred  	%p49, %p48, %p47;
	@%p49 bra 	$L__BB8_52;
	add.s16 	%rs21, %rs3, -9;
	setp.lt.u16 	%p50, %rs21, -3;
	setp.eq.s64 	%p51, %rd61, 1688849860263936;
	or.pred  	%p52, %p51, %p50;
	mov.u64 	%rd220, %rd59;
	@%p52 bra 	$L__BB8_53;
$L__BB8_52:
	cvt.u32.u64 	%r27, %rd59;
	shl.b32 	%r28, %r27, 3;
	add.s32 	%r29, %r3, %r28;
	ld.shared.u64 	%rd220, [%r29];
$L__BB8_53:
	and.b64  	%rd170, %rd220, 281474976710655;
	and.b64  	%rd171, %rd59, -281474976710656;
	or.b64  	%rd64, %rd170, %rd171;
	and.b64  	%rd172, %rd60, -1152921504606846976;
	setp.eq.s64 	%p53, %rd172, 1152921504606846976;
	@%p53 bra 	$L__BB8_56;
	shr.u64 	%rd173, %rd60, 48;
	cvt.u16.u64 	%rs4, %rd173;
	add.s16 	%rs22, %rs4, -6;
	setp.gt.u16 	%p54, %rs22, -4;
	and.b64  	%rd65, %rd60, -281474976710656;
	setp.ne.s64 	%p55, %rd65, 844424930131968;
	and.pred  	%p56, %p54, %p55;
	@%p56 bra 	$L__BB8_56;
	add.s16 	%rs23, %rs4, -9;
	setp.lt.u16 	%p57, %rs23, -3;
	setp.eq.s64 	%p58, %rd65, 1688849860263936;
	or.pred  	%p59, %p57, %p58;
	mov.u64 	%rd221, %rd60;
	@%p59 bra 	$L__BB8_57;
$L__BB8_56:
	cvt.u32.u64 	%r30, %rd60;
	shl.b32 	%r31, %r30, 3;
	add.s32 	%r32, %r3, %r31;
	ld.shared.u64 	%rd221, [%r32];
$L__BB8_57:
	and.b64  	%rd174, %rd221, 281474976710655;
	and.b64  	%rd175, %rd60, -281474976710656;
	or.b64  	%rd176, %rd174, %rd175;
	and.b64  	%rd177, %rd2, 8796093022204;
	or.b64  	%rd178, %rd177, %rd4;
	shl.b64 	%rd179, %rd178, 4;
	add.s64 	%rd180, %rd5, %rd179;
	st.u64 	[%rd180], %rd64;
	st.u64 	[%rd180+8], %rd176;
$L__BB8_58:
	ld.u64 	%rd68, [%rd214];
	and.b64  	%rd181, %rd68, -1152921504606846976;
	setp.eq.s64 	%p60, %rd181, 1152921504606846976;
	@%p60 bra 	$L__BB8_61;
	shr.u64 	%rd182, %rd68, 48;
	cvt.u16.u64 	%rs5, %rd182;
	add.s16 	%rs24, %rs5, -6;
	setp.gt.u16 	%p61, %rs24, -4;
	and.b64  	%rd69, %rd68, -281474976710656;
	setp.ne.s64 	%p62, %rd69, 844424930131968;
	and.pred  	%p63, %p62, %p61;
	@%p63 bra 	$L__BB8_61;
	add.s16 	%rs25, %rs5, -9;
	setp.lt.u16 	%p64, %rs25, -3;
	setp.eq.s64 	%p65, %rd69, 1688849860263936;
	or.pred  	%p66, %p65, %p64;
	mov.u64 	%rd222, %rd68;
	@%p66 bra 	$L__BB8_62;
$L__BB8_61:
	cvt.u32.u64 	%r33, %rd68;
	shl.b32 	%r34, %r33, 3;
	add.s32 	%r35, %r3, %r34;
	ld.shared.u64 	%rd222, [%r35];
$L__BB8_62:
	and.b64  	%rd183, %rd222, 281474976710655;
	and.b64  	%rd184, %rd68, -281474976710656;
	or.b64  	%rd185, %rd183, %rd184;
	st.u64 	[%rd201], %rd185;
$L__BB8_63:
	setp.ne.s64 	%p67, %rd4, 0;
	bar.warp.sync 	-1;
	setp.eq.s64 	%p68, %rd214, 0;
	or.pred  	%p69, %p67, %p68;
	@%p69 bra 	$L__BB8_72;
	ld.u64 	%rd72, [%rd201];
	shr.u64 	%rd186, %rd72, 48;
	cvt.u16.u64 	%rs26, %rd186;
	setp.gt.u16 	%p70, %rs26, 8;
	@%p70 bra 	$L__BB8_72;
	cvt.u32.u16 	%r36, %rs26;
	mov.b16 	%rs27, 1;
	shl.b16 	%rs28, %rs27, %r36;
	and.b16  	%rs29, %rs28, 72;
	setp.ne.s16 	%p71, %rs29, 0;
	@%p71 bra 	$L__BB8_70;
	mov.b16 	%rs30, 1;
	shl.b16 	%rs31, %rs30, %r36;
	and.b16  	%rs32, %rs31, 144;
	setp.ne.s16 	%p72, %rs32, 0;
	@%p72 bra 	$L__BB8_69;
	mov.b16 	%rs33, 1;
	shl.b16 	%rs34, %rs33, %r36;
	and.b16  	%rs35, %rs34, 288;
	setp.ne.s16 	%p73, %rs35, 0;
	@%p73 bra 	$L__BB8_68;
	bra.uni 	$L__BB8_72;
$L__BB8_68:
	ld.global.u64 	%rd187, [%rd1+24];
	shl.b64 	%rd188, %rd72, 4;
	and.b64  	%rd189, %rd188, 4503599627370480;
	add.s64 	%rd190, %rd187, %rd189;
	add.s64 	%rd224, %rd190, 8;
	bra.uni 	$L__BB8_71;
$L__BB8_69:
	ld.global.u64 	%rd191, [%rd1+24];
	shl.b64 	%rd192, %rd72, 4;
	and.b64  	%rd193, %rd192, 4503599627370480;
	add.s64 	%rd224, %rd191, %rd193;
$L__BB8_70:
	setp.eq.s64 	%p74, %rd224, 0;
	@%p74 bra 	$L__BB8_72;
$L__BB8_71:
	st.u64 	[%rd224], %rd202;
$L__BB8_72:
	setp.ne.s64 	%p75, %rd23, 281474976710656;
	setp.ne.s64 	%p76, %rd4, 0;
	bar.warp.sync 	-1;
	or.pred  	%p77, %p76, %p75;
	@%p77 bra 	$L__BB8_76;
	shr.u64 	%rd225, %rd2, 2;
$L__BB8_74:
	ld.global.u64 	%rd194, [%rd1+40];
	shl.b64 	%rd195, %rd225, 3;
	and.b64  	%rd196, %rd195, 134217720;
	add.s64 	%rd197, %rd194, %rd196;
	atom.relaxed.cas.b64 	%rd198, [%rd197], 0, %rd202;
	setp.ne.s64 	%p78, %rd198, 0;
	add.s64 	%rd225, %rd225, 1;
	@%p78 bra 	$L__BB8_74;
	mov.b64 	%rd199, 1;
	st.global.u64 	[%rd1+32], %rd199;
$L__BB8_76:
	ret;
$L__BB8_77:
	ld.global.u64 	%rd97, [%rd1+24];
	shl.b64 	%rd98, %rd202, 4;
	and.b64  	%rd99, %rd98, 4503599627370480;
	add.s64 	%rd201, %rd97, %rd99;
	bra.uni 	$L__BB8_7;

}


// ===== COMPILED SASS (sm_100) =====

	.target	sm_100

	.elftype	@"ET_EXEC"


//--------------------- .note.nv.tkinfo           --------------------------
	.section	.note.nv.tkinfo,"",@"SHT_NOTE"
	.sectionflags	@"SHF_NOTE_NV_TKINFO"
	.tkinfo
        /*0018*/ 	.word	0x00000002
        /*0030*/ 	.string	""
        /*0030*/ 	.string	"ptxas"
        /*0030*/ 	.string	"Cuda compilation tools, release 13.0, V13.0.88"
        /*0030*/ 	.string	"Build cuda_13.0.r13.0/compiler.36424714_0"
        /*0030*/ 	.string	"-arch sm_100 -m 64 "



//--------------------- .note.nv.cuinfo           --------------------------
	.section	.note.nv.cuinfo,"",@"SHT_NOTE"
	.sectionflags	@"SHF_NOTE_NV_CUINFO"
        /*0018*/ 	.short	0x0002
        /*001a*/ 	.short	0x0064
        /*001c*/ 	.short	0x0082
	.zero		2


//--------------------- .nv.info                  --------------------------
	.section	.nv.info,"",@"SHT_CUDA_INFO"
	.align	4


	//----- nvinfo : EIATTR_REGCOUNT
	.align		4
        /*0000*/ 	.byte	0x04, 0x2f
        /*0002*/ 	.short	(.L_1 - .L_0)
	.align		4
.L_0:
        /*0004*/ 	.word	index@(_Z24global_scatter_prepare_0P3Net)
        /*0008*/ 	.word	0x00000013


	//----- nvinfo : EIATTR_FRAME_SIZE
	.align		4
.L_1:
        /*000c*/ 	.byte	0x04, 0x11
        /*000e*/ 	.short	(.L_3 - .L_2)
	.align		4
.L_2:
        /*0010*/ 	.word	index@(_Z24global_scatter_prepare_0P3Net)
        /*0014*/ 	.word	0x00000000


	//----- nvinfo : EIATTR_REGCOUNT
	.align		4
.L_3:
        /*0018*/ 	.byte	0x04, 0x2f
        /*001a*/ 	.short	(.L_5 - .L_4)
	.align		4
.L_4:
        /*001c*/ 	.word	index@(_Z24global_scatter_prepare_1P3Net)
        /*0020*/ 	.word	0x00000020


	//----- nvinfo : EIATTR_FRAME_SIZE
	.align		4
.L_5:
        /*0024*/ 	.byte	0x04, 0x11
        /*0026*/ 	.short	(.L_7 - .L_6)
	.align		4
.L_6:
        /*0028*/ 	.word	index@(_Z24global_scatter_prepare_1P3Net)
        /*002c*/ 	.word	0x00000000


	//----- nvinfo : EIATTR_REGCOUNT
	.align		4
.L_7:
        /*0030*/ 	.byte	0x04, 0x2f
        /*0032*/ 	.short	(.L_9 - .L_8)
	.align		4
.L_8:
        /*0034*/ 	.word	index@(_Z24global_scatter_prepare_2P3Net)
        /*0038*/ 	.word	0x00000020


	//----- nvinfo : EIATTR_FRAME_SIZE
	.align		4
.L_9:
        /*003c*/ 	.byte	0x04, 0x11
        /*003e*/ 	.short	(.L_11 - .L_10)
	.align		4
.L_10:
        /*0040*/ 	.word	index@(_Z24global_scatter_prepare_2P3Net)
        /*0044*/ 	.word	0x00000000


	//----- nvinfo : EIATTR_REGCOUNT
	.align		4
.L_11:
        /*0048*/ 	.byte	0x04, 0x2f
        /*004a*/ 	.short	(.L_13 - .L_12)
	.align		4
.L_12:
        /*004c*/ 	.word	index@(_Z19global_scatter_takeP3Nety)
        /*0050*/ 	.word	0x00000014


	//----- nvinfo : EIATTR_FRAME_SIZE
	.align		4
.L_13:
        /*0054*/ 	.byte	0x04, 0x11
        /*0056*/ 	.short	(.L_15 - .L_14)
	.align		4
.L_14:
        /*0058*/ 	.word	index@(_Z19global_scatter_takeP3Nety)
        /*005c*/ 	.word	0x00000000


	//----- nvinfo : EIATTR_REGCOUNT
	.align		4
.L_15:
        /*0060*/ 	.byte	0x04, 0x2f
        /*0062*/ 	.short	(.L_17 - .L_16)
	.align		4
.L_16:
        /*0064*/ 	.word	index@(_Z19global_scatter_moveP3Nety)
        /*0068*/ 	.word	0x00000018


	//----- nvinfo : EIATTR_FRAME_SIZE
	.align		4
.L_17:
        /*006c*/ 	.byte	0x04, 0x11
        /*006e*/ 	.short	(.L_19 - .L_18)
	.align		4
.L_18:
        /*0070*/ 	.word	index@($__internal_1_$__cuda_sm20_div_u64)
        /*0074*/ 	.word	0x00000000


	//----- nvinfo : EIATTR_FRAME_SIZE
	.align		4
.L_19:
        /*0078*/ 	.byte	0x04, 0x11
        /*007a*/ 	.short	(.L_21 - .L_20)
	.align		4
.L_20:
        /*007c*/ 	.word	index@(_Z19global_scatter_moveP3Nety)
        /*0080*/ 	.word	0x00000000


	//----- nvinfo : EIATTR_REGCOUNT
	.align		4
.L_21:
        /*0084*/ 	.byte	0x04, 0x2f
        /*0086*/ 	.short	(.L_23 - .L_22)
	.align		4
.L_22:
        /*0088*/ 	.word	index@(_Z22global_scatter_cleanupP3Net)
        /*008c*/ 	.word	0x0000000e


	//----- nvinfo : EIATTR_FRAME_SIZE
	.align		4
.L_23:
        /*0090*/ 	.byte	0x04, 0x11
        /*0092*/ 	.short	(.L_25 - .L_24)
	.align		4
.L_24:
        /*0094*/ 	.word	index@(_Z22global_scatter_cleanupP3Net)
        /*0098*/ 	.word	0x00000000


	//----- nvinfo : EIATTR_REGCOUNT
	.align		4
.L_25:
        /*009c*/ 	.byte	0x04, 0x2f
        /*009e*/ 	.short	(.L_27 - .L_26)
	.align		4
.L_26:
        /*00a0*/ 	.word	index@(_Z14global_rewriteP3NetP4Booky)
        /*00a4*/ 	.word	0x0000002e


	//----- nvinfo : EIATTR_FRAME_SIZE
	.align		4
.L_27:
        /*00a8*/ 	.byte	0x04, 0x11
        /*00aa*/ 	.short	(.L_29 - .L_28)
	.align		4
.L_28:
        /*00ac*/ 	.word	index@($__internal_0_$__cuda_sm20_div_u64)
        /*00b0*/ 	.word	0x00000010


	//----- nvinfo : EIATTR_FRAME_SIZE
	.align		4
.L_29:
        /*00b4*/ 	.byte	0x04, 0x11
        /*00b6*/ 	.short	(.L_31 - .L_30)
	.align		4
.L_30:
        /*00b8*/ 	.word	index@(_Z14global_rewriteP3NetP4Booky)
        /*00bc*/ 	.word	0x00000010


	//----- nvinfo : EIATTR_REGCOUNT
	.align		4
.L_31:
        /*00c0*/ 	.byte	0x04, 0x2f
        /*00c2*/ 	.short	(.L_33 - .L_32)
	.align		4
.L_32:
        /*00c4*/ 	.word	index@(_Z13global_hresetP3Net)
        /*00c8*/ 	.word	0x00000006


	//----- nvinfo : EIATTR_FRAME_SIZE
	.align		4
.L_33:
        /*00cc*/ 	.byte	0x04, 0x11
        /*00ce*/ 	.short	(.L_35 - .L_34)
	.align		4
.L_34:
        /*00d0*/ 	.word	index@(_Z13global_hresetP3Net)
        /*00d4*/ 	.word	0x00000000


	//----- nvinfo : EIATTR_REGCOUNT
	.align		4
.L_35:
        /*00d8*/ 	.byte	0x04, 0x2f
        /*00da*/ 	.short	(.L_37 - .L_36)
	.align		4
.L_36:
        /*00dc*/ 	.word	index@(_Z13global_expandP3NetP4Book)
        /*00e0*/ 	.word	0x00000024


	//----- nvinfo : EIATTR_FRAME_SIZE
	.align		4
.L_37:
        /*00e4*/ 	.byte	0x04, 0x11
        /*00e6*/ 	.short	(.L_39 - .L_38)
	.align		4
.L_38:
        /*00e8*/ 	.word	index@(_Z13global_expandP3NetP4Book)
        /*00ec*/ 	.word	0x00000000


	//----- nvinfo : EIATTR_MIN_STACK_SIZE
	.align		4
.L_39:
        /*00f0*/ 	.byte	0x04, 0x12
        /*00f2*/ 	.short	(.L_41 - .L_40)
	.align		4
.L_40:
        /*00f4*/ 	.word	index@(_Z13global_expandP3NetP4Book)
        /*00f8*/ 	.word	0x00000000


	//----- nvinfo : EIATTR_MIN_STACK_SIZE
	.align		4
.L_41:
        /*00fc*/ 	.byte	0x04, 0x12
        /*00fe*/ 	.short	(.L_43 - .L_42)
	.align		4
.L_42:
        /*0100*/ 	.word	index@(_Z13global_hresetP3Net)
        /*0104*/ 	.word	0x00000000


	//----- nvinfo : EIATTR_MIN_STACK_SIZE
	.align		4
.L_43:
        /*0108*/ 	.byte	0x04, 0x12
        /*010a*/ 	.short	(.L_45 - .L_44)
	.align		4
.L_44:
        /*010c*/ 	.word	index@(_Z14global_rewriteP3NetP4Booky)
        /*0110*/ 	.word	0x00000010


	//----- nvinfo : EIATTR_MIN_STACK_SIZE
	.align		4
.L_45:
        /*0114*/ 	.byte	0x04, 0x12
        /*0116*/ 	.short	(.L_47 - .L_46)
	.align		4
.L_46:
        /*0118*/ 	.word	index@(_Z22global_scatter_cleanupP3Net)
        /*011c*/ 	.word	0x00000000


	//----- nvinfo : EIATTR_MIN_STACK_SIZE
	.align		4
.L_47:
        /*0120*/ 	.byte	0x04, 0x12
        /*0122*/ 	.short	(.L_49 - .L_48)
	.align		4
.L_48:
        /*0124*/ 	.word	index@(_Z19global_scatter_moveP3Nety)
        /*0128*/ 	.word	0x00000000


	//----- nvinfo : EIATTR_MIN_STACK_SIZE
	.align		4
.L_49:
        /*012c*/ 	.byte	0x04, 0x12
        /*012e*/ 	.short	(.L_51 - .L_50)
	.align		4
.L_50:
        /*0130*/ 	.word	index@(_Z19global_scatter_takeP3Nety)
        /*0134*/ 	.word	0x00000000


	//----- nvinfo : EIATTR_MIN_STACK_SIZE
	.align		4
.L_51:
        /*0138*/ 	.byte	0x04, 0x12
        /*013a*/ 	.short	(.L_53 - .L_52)
	.align		4
.L_52:
        /*013c*/ 	.word	index@(_Z24global_scatter_prepare_2P3Net)
        /*0140*/ 	.word	0x00000000


	//----- nvinfo : EIATTR_MIN_STACK_SIZE
	.align		4
.L_53:
        /*0144*/ 	.byte	0x04, 0x12
        /*0146*/ 	.short	(.L_55 - .L_54)
	.align		4
.L_54:
        /*0148*/ 	.word	index@(_Z24global_scatter_prepare_1P3Net)
        /*014c*/ 	.word	0x00000000


	//----- nvinfo : EIATTR_MIN_STACK_SIZE
	.align		4
.L_55:
        /*0150*/ 	.byte	0x04, 0x12
        /*0152*/ 	.short	(.L_57 - .L_56)
	.align		4
.L_56:
        /*0154*/ 	.word	index@(_Z24global_scatter_prepare_0P3Net)
        /*0158*/ 	.word	0x00000000
.L_57:


//--------------------- .nv.compat                --------------------------
	.section	.nv.compat,"",@"SHT_CUDA_COMPAT_INFO"
	.align	4
        /*0000*/ 	.byte	0x02, 0x09, 0x00, 0x00, 0x02, 0x02, 0x01, 0x00, 0x02, 0x05, 0x05, 0x00, 0x03, 0x07, 0x01, 0x01
        /*0010*/ 	.byte	0x02, 0x03, 0x00, 0x00, 0x02, 0x06, 0x01, 0x00, 0x04, 0x0b, 0x08, 0x00, 0x09, 0x00, 0x00, 0x00
        /*0020*/ 	.byte	0x00, 0x00, 0x00, 0x00


//--------------------- .nv.info._Z13global_expandP3NetP4Book --------------------------
	.section	.nv.info._Z13global_expandP3NetP4Book,"",@"SHT_CUDA_INFO"
	.sectionflags	@""
	.align	4


	//----- nvinfo : EIATTR_CUDA_API_VERSION
	.align		4
        /*0000*/ 	.byte	0x04, 0x37
        /*0002*/ 	.short	(.L_59 - .L_58)
.L_58:
        /*0004*/ 	.word	0x00000082


	//----- nvinfo : EIATTR_KPARAM_INFO
	.align		4
.L_59:
        /*0008*/ 	.byte	0x04, 0x17
        /*000a*/ 	.short	(.L_61 - .L_60)
.L_60:
        /*000c*/ 	.word	0x00000000
        /*0010*/ 	.short	0x0001
        /*0012*/ 	.short	0x0008
        /*0014*/ 	.byte	0x00, 0xf5, 0x21, 0x00


	//----- nvinfo : EIATTR_KPARAM_INFO
	.align		4
.L_61:
        /*0018*/ 	.byte	0x04, 0x17
        /*001a*/ 	.short	(.L_63 - .L_62)
.L_62:
        /*001c*/ 	.word	0x00000000
        /*0020*/ 	.short	0x0000
        /*0022*/ 	.short	0x0000
        /*0024*/ 	.byte	0x00, 0xf5, 0x21, 0x00


	//----- nvinfo : EIATTR_SPARSE_MMA_MASK
	.align		4
.L_63:
        /*0028*/ 	.byte	0x03, 0x50
        /*002a*/ 	.short	0x0000


	//----- nvinfo : EIATTR_MAXREG_COUNT
	.align		4
        /*002c*/ 	.byte	0x03, 0x1b
        /*002e*/ 	.short	0x00ff


	//----- nvinfo : EIATTR_MERCURY_ISA_VERSION
	.align		4
        /*0030*/ 	.byte	0x03, 0x5f
        /*0032*/ 	.short	0x0101


	//----- nvinfo : EIATTR_COOP_GROUP_MASK_REGIDS
	.align		4
        /*0034*/ 	.byte	0x04, 0x29
        /*0036*/ 	.short	(.L_65 - .L_64)


	//   ....[0]....
.L_64:
        /*0038*/ 	.word	0xffffffff


	//   ....[1]....
        /*003c*/ 	.word	0xffffffff


	//   ....[2]....
        /*0040*/ 	.word	0xffffffff


	//   ....[3]....
        /*0044*/ 	.word	0xffffffff


	//   ....[4]....
        /*0048*/ 	.word	0x05000010


	//   ....[5]....
        /*004c*/ 	.word	0x05000010


	//   ....[6]....
        /*0050*/ 	.word	0x05000010


	//----- nvinfo : EIATTR_COOP_GROUP_INSTR_OFFSETS
	.align		4
.L_65:
        /*0054*/ 	.byte	0x04, 0x28
        /*0056*/ 	.short	(.L_67 - .L_66)


	//   ....[0]....
.L_66:
        /*0058*/ 	.word	0x00000500


	//   ....[1]....
        /*005c*/ 	.word	0x000011f0


	//   ....[2]....
        /*0060*/ 	.word	0x000020d0


	//   ....[3]....
        /*0064*/ 	.word	0x000023f0


	//   ....[4]....
        /*0068*/ 	.word	0x00002660


	//   ....[5]....
        /*006c*/ 	.word	0x000026d0


	//   ....[6]....
        /*0070*/ 	.word	0x00002740


	//----- nvinfo : EIATTR_VRC_CTA_INIT_COUNT
	.align		4
.L_67:
        /*0074*/ 	.byte	0x02, 0x4a
	.zero		1
	.zero		1


	//----- nvinfo : EIATTR_EXIT_INSTR_OFFSETS
	.align		4
        /*0078*/ 	.byte	0x04, 0x1c
        /*007a*/ 	.short	(.L_69 - .L_68)


	//   ....[0]....
.L_68:
        /*007c*/ 	.word	0x00002420


	//   ....[1]....
        /*0080*/ 	.word	0x00002620


	//----- nvinfo : EIATTR_CRS_STACK_SIZE
	.align		4
.L_69:
        /*0084*/ 	.byte	0x04, 0x1e
        /*0086*/ 	.short	(.L_71 - .L_70)
.L_70:
        /*0088*/ 	.word	0x00000000


	//----- nvinfo : EIATTR_CBANK_PARAM_SIZE
	.align		4
.L_71:
        /*008c*/ 	.byte	0x03, 0x19
        /*008e*/ 	.short	0x0010


	//----- nvinfo : EIATTR_PARAM_CBANK
	.align		4
        /*0090*/ 	.byte	0x04, 0x0a
        /*0092*/ 	.short	(.L_73 - .L_72)
	.align		4
.L_72:
        /*0094*/ 	.word	index@(.nv.constant0._Z13global_expandP3NetP4Book)
        /*0098*/ 	.short	0x0380
        /*009a*/ 	.short	0x0010


	//----- nvinfo : EIATTR_SW_WAR
	.align		4
.L_73:
        /*009c*/ 	.byte	0x04, 0x36
        /*009e*/ 	.short	(.L_75 - .L_74)
.L_74:
        /*00a0*/ 	.word	0x00000008
.L_75:


//--------------------- .nv.info._Z13global_hresetP3Net --------------------------
	.section	.nv.info._Z13global_hresetP3Net,"",@"SHT_CUDA_INFO"
	.sectionflags	@""
	.align	4


	//----- nvinfo : EIATTR_CUDA_API_VERSION
	.align		4
        /*0000*/ 	.byte	0x04, 0x37
        /*0002*/ 	.short	(.L_77 - .L_76)
.L_76:
        /*0004*/ 	.word	0x00000082


	//----- nvinfo : EIATTR_KPARAM_INFO
	.align		4
.L_77:
        /*0008*/ 	.byte	0x04, 0x17
        /*000a*/ 	.short	(.L_79 - .L_78)
.L_78:
        /*000c*/ 	.word	0x00000000
        /*0010*/ 	.short	0x0000
        /*0012*/ 	.short	0x0000
        /*0014*/ 	.byte	0x00, 0xf5, 0x21, 0x00


	//----- nvinfo : EIATTR_SPARSE_MMA_MASK
	.align		4
.L_79:
        /*0018*/ 	.byte	0x03, 0x50
        /*001a*/ 	.short	0x0000


	//----- nvinfo : EIATTR_MAXREG_COUNT
	.align		4
        /*001c*/ 	.byte	0x03, 0x1b
        /*001e*/ 	.short	0x00ff


	//----- nvinfo : EIATTR_MERCURY_ISA_VERSION
	.align		4
        /*0020*/ 	.byte	0x03, 0x5f
        /*0022*/ 	.short	0x0101


	//----- nvinfo : EIATTR_VRC_CTA_INIT_COUNT
	.align		4
        /*0024*/ 	.byte	0x02, 0x4a
	.zero		1
	.zero		1


	//----- nvinfo : EIATTR_EXIT_INSTR_OFFSETS
	.align		4
        /*0028*/ 	.byte	0x04, 0x1c
        /*002a*/ 	.short	(.L_81 - .L_80)


	//   ....[0]....
.L_80:
        /*002c*/ 	.word	0x00000040


	//----- nvinfo : EIATTR_CBANK_PARAM_SIZE
	.align		4
.L_81:
        /*0030*/ 	.byte	0x03, 0x19
        /*0032*/ 	.short	0x0008


	//----- nvinfo : EIATTR_PARAM_CBANK
	.align		4
        /*0034*/ 	.byte	0x04, 0x0a
        /*0036*/ 	.short	(.L_83 - .L_82)
	.align		4
.L_82:
        /*0038*/ 	.word	index@(.nv.constant0._Z13global_hresetP3Net)
        /*003c*/ 	.short	0x0380
        /*003e*/ 	.short	0x0008


	//----- nvinfo : EIATTR_SW_WAR
	.align		4
.L_83:
        /*0040*/ 	.byte	0x04, 0x36
        /*0042*/ 	.short	(.L_85 - .L_84)
.L_84:
        /*0044*/ 	.word	0x00000008
.L_85:


//--------------------- .nv.info._Z14global_rewriteP3NetP4Booky --------------------------
	.section	.nv.info._Z14global_rewriteP3NetP4Booky,"",@"SHT_CUDA_INFO"
	.sectionflags	@""
	.align	4


	//----- nvinfo : EIATTR_CUDA_API_VERSION
	.align		4
        /*0000*/ 	.byte	0x04, 0x37
        /*0002*/ 	.short	(.L_87 - .L_86)
.L_86:
        /*0004*/ 	.word	0x00000082


	//----- nvinfo : EIATTR_KPARAM_INFO
	.align		4
.L_87:
        /*0008*/ 	.byte	0x04, 0x17
        /*000a*/ 	.short	(.L_89 - .L_88)
.L_88:
        /*000c*/ 	.word	0x00000000
        /*0010*/ 	.short	0x0002
        /*0012*/ 	.short	0x0010
        /*0014*/ 	.byte	0x00, 0xf0, 0x21, 0x00


	//----- nvinfo : EIATTR_KPARAM_INFO
	.align		4
.L_89:
        /*0018*/ 	.byte	0x04, 0x17
        /*001a*/ 	.short	(.L_91 - .L_90)
.L_90:
        /*001c*/ 	.word	0x00000000
        /*0020*/ 	.short	0x0001
        /*0022*/ 	.short	0x0008
        /*0024*/ 	.byte	0x00, 0xf5, 0x21, 0x00


	//----- nvinfo : EIATTR_KPARAM_INFO
	.align		4
.L_91:
        /*0028*/ 	.byte	0x04, 0x17
        /*002a*/ 	.short	(.L_93 - .L_92)
.L_92:
        /*002c*/ 	.word	0x00000000
        /*0030*/ 	.short	0x0000
        /*0032*/ 	.short	0x0000
        /*0034*/ 	.byte	0x00, 0xf5, 0x21, 0x00


	//----- nvinfo : EIATTR_SPARSE_MMA_MASK
	.align		4
.L_93:
        /*0038*/ 	.byte	0x03, 0x50
        /*003a*/ 	.short	0x0000


	//----- nvinfo : EIATTR_MAXREG_COUNT
	.align		4
        /*003c*/ 	.byte	0x03, 0x1b
        /*003e*/ 	.short	0x00ff


	//----- nvinfo : EIATTR_NUM_BARRIERS
	.align		4
        /*0040*/ 	.byte	0x02, 0x4c
        /*0042*/ 	.byte	0x01
	.zero		1


	//----- nvinfo : EIATTR_MERCURY_ISA_VERSION
	.align		4
        /*0044*/ 	.byte	0x03, 0x5f
        /*0046*/ 	.short	0x0101


	//----- nvinfo : EIATTR_COOP_GROUP_MASK_REGIDS
	.align		4
        /*0048*/ 	.byte	0x04, 0x29
        /*004a*/ 	.short	(.L_95 - .L_94)


	//   ....[0]....
.L_94:
        /*004c*/ 	.word	0xffffffff


	//   ....[1]....
        /*0050*/ 	.word	0xffffffff


	//   ....[2]....
        /*0054*/ 	.word	0xffffffff


	//   ....[3]....
        /*0058*/ 	.word	0xffffffff


	//   ....[4]....
        /*005c*/ 	.word	0xffffffff


	//   ....[5]....
        /*0060*/ 	.word	0xffffffff


	//   ....[6]....
        /*0064*/ 	.word	0x0500000c


	//   ....[7]....
        /*0068*/ 	.word	0x0500000c


	//   ....[8]....
        /*006c*/ 	.word	0x0500000c


	//   ....[9]....
        /*0070*/ 	.word	0x0500000c


	//   ....[10]....
        /*0074*/ 	.word	0x0500000c


	//----- nvinfo : EIATTR_COOP_GROUP_INSTR_OFFSETS
	.align		4
.L_95:
        /*0078*/ 	.byte	0x04, 0x28
        /*007a*/ 	.short	(.L_97 - .L_96)


	//   ....[0]....
.L_96:
        /*007c*/ 	.word	0x00001140


	//   ....[1]....
        /*0080*/ 	.word	0x000019a0


	//   ....[2]....
        /*0084*/ 	.word	0x00002820


	//   ....[3]....
        /*0088*/ 	.word	0x00003800


	//   ....[4]....
        /*008c*/ 	.word	0x00003c00


	//   ....[5]....
        /*0090*/ 	.word	0x00005c60


	//   ....[6]....
        /*0094*/ 	.word	0x00005d70


	//   ....[7]....
        /*0098*/ 	.word	0x00005de0


	//   ....[8]....
        /*009c*/ 	.word	0x00005e50


	//   ....[9]....
        /*00a0*/ 	.word	0x00005ec0


	//   ....[10]....
        /*00a4*/ 	.word	0x00005f30


	//----- nvinfo : EIATTR_VRC_CTA_INIT_COUNT
	.align		4
.L_97:
        /*00a8*/ 	.byte	0x02, 0x4a
	.zero		1
	.zero		1


	//----- nvinfo : EIATTR_EXIT_INSTR_OFFSETS
	.align		4
        /*00ac*/ 	.byte	0x04, 0x1c
        /*00ae*/ 	.short	(.L_99 - .L_98)


	//   ....[0]....
.L_98:
        /*00b0*/ 	.word	0x00005cc0


	//   ....[1]....
        /*00b4*/ 	.word	0x00005d30


	//----- nvinfo : EIATTR_CRS_STACK_SIZE
	.align		4
.L_99:
        /*00b8*/ 	.byte	0x04, 0x1e
        /*00ba*/ 	.short	(.L_101 - .L_100)
.L_100:
        /*00bc*/ 	.word	0x00000000


	//----- nvinfo : EIATTR_CBANK_PARAM_SIZE
	.align		4
.L_101:
        /*00c0*/ 	.byte	0x03, 0x19
        /*00c2*/ 	.short	0x0018


	//----- nvinfo : EIATTR_PARAM_CBANK
	.align		4
        /*00c4*/ 	.byte	0x04, 0x0a
        /*00c6*/ 	.short	(.L_103 - .L_102)
	.align		4
.L_102:
        /*00c8*/ 	.word	index@(.nv.constant0._Z14global_rewriteP3NetP4Booky)
        /*00cc*/ 	.short	0x0380
        /*00ce*/ 	.short	0x0018


	//----- nvinfo : EIATTR_SW_WAR
	.align		4
.L_103:
        /*00d0*/ 	.byte	0x04, 0x36
        /*00d2*/ 	.short	(.L_105 - .L_104)
.L_104:
        /*00d4*/ 	.word	0x00000008
.L_105:


//--------------------- .nv.info._Z22global_scatter_cleanupP3Net --------------------------
	.section	.nv.info._Z22global_scatter_cleanupP3Net,"",@"SHT_CUDA_INFO"
	.sectionflags	@""
	.align	4


	//----- nvinfo : EIATTR_CUDA_API_VERSION
	.align		4
        /*0000*/ 	.byte	0x04, 0x37
        /*0002*/ 	.short	(.L_107 - .L_106)
.L_106:
        /*0004*/ 	.word	0x00000082


	//----- nvinfo : EIATTR_KPARAM_INFO
	.align		4
.L_107:
        /*0008*/ 	.byte	0x04, 0x17
        /*000a*/ 	.short	(.L_109 - .L_108)
.L_108:
        /*000c*/ 	.word	0x00000000
        /*0010*/ 	.short	0x0000
        /*0012*/ 	.short	0x0000
        /*0014*/ 	.byte	0x00, 0xf5, 0x21, 0x00


	//----- nvinfo : EIATTR_SPARSE_MMA_MASK
	.align		4
.L_109:
        /*0018*/ 	.byte	0x03, 0x50
        /*001a*/ 	.short	0x0000


	//----- nvinfo : EIATTR_MAXREG_COUNT
	.align		4
        /*001c*/ 	.byte	0x03, 0x1b
        /*001e*/ 	.short	0x00ff


	//----- nvinfo : EIATTR_MERCURY_ISA_VERSION
	.align		4
        /*0020*/ 	.byte	0x03, 0x5f
        /*0022*/ 	.short	0x0101


	//----- nvinfo : EIATTR_VRC_CTA_INIT_COUNT
	.align		4
        /*0024*/ 	.byte	0x02, 0x4a
	.zero		1
	.zero		1


	//----- nvinfo : EIATTR_EXIT_INSTR_OFFSETS
	.align		4
        /*0028*/ 	.byte	0x04, 0x1c
        /*002a*/ 	.short	(.L_111 - .L_110)


	//   ....[0]....
.L_110:
        /*002c*/ 	.word	0x00000170


	//   ....[1]....
        /*0030*/ 	.word	0x000001b0


	//----- nvinfo : EIATTR_CBANK_PARAM_SIZE
	.align		4
.L_111:
        /*0034*/ 	.byte	0x03, 0x19
        /*0036*/ 	.short	0x0008


	//----- nvinfo : EIATTR_PARAM_CBANK
	.align		4
        /*0038*/ 	.byte	0x04, 0x0a
        /*003a*/ 	.short	(.L_113 - .L_112)
	.align		4
.L_112:
        /*003c*/ 	.word	index@(.nv.constant0._Z22global_scatter_cleanupP3Net)
        /*0040*/ 	.short	0x0380
        /*0042*/ 	.short	0x0008


	//----- nvinfo : EIATTR_SW_WAR
	.align		4
.L_113:
        /*0044*/ 	.byte	0x04, 0x36
        /*0046*/ 	.short	(.L_115 - .L_114)
.L_114:
        /*0048*/ 	.word	0x00000008
.L_115:


//--------------------- .nv.info._Z19global_scatter_moveP3Nety --------------------------
	.section	.nv.info._Z19global_scatter_moveP3Nety,"",@"SHT_CUDA_INFO"
	.sectionflags	@""
	.align	4


	//----- nvinfo : EIATTR_CUDA_API_VERSION
	.align		4
        /*0000*/ 	.byte	0x04, 0x37
        /*0002*/ 	.short	(.L_117 - .L_116)
.L_116:
        /*0004*/ 	.word	0x00000082


	//----- nvinfo : EIATTR_KPARAM_INFO
	.align		4
.L_117:
        /*0008*/ 	.byte	0x04, 0x17
        /*000a*/ 	.short	(.L_119 - .L_118)
.L_118:
        /*000c*/ 	.word	0x00000000
        /*0010*/ 	.short	0x0001
        /*0012*/ 	.short	0x0008
        /*0014*/ 	.byte	0x00, 0xf0, 0x21, 0x00


	//----- nvinfo : EIATTR_KPARAM_INFO
	.align		4
.L_119:
        /*0018*/ 	.byte	0x04, 0x17
        /*001a*/ 	.short	(.L_121 - .L_120)
.L_120:
        /*001c*/ 	.word	0x00000000
        /*0020*/ 	.short	0x0000
        /*0022*/ 	.short	0x0000
        /*0024*/ 	.byte	0x00, 0xf5, 0x21, 0x00


	//----- nvinfo : EIATTR_SPARSE_MMA_MASK
	.align		4
.L_121:
        /*0028*/ 	.byte	0x03, 0x50
        /*002a*/ 	.short	0x0000


	//----- nvinfo : EIATTR_MAXREG_COUNT
	.align		4
        /*002c*/ 	.byte	0x03, 0x1b
        /*002e*/ 	.short	0x00ff


	//----- nvinfo : EIATTR_MERCURY_ISA_VERSION
	.align		4
        /*0030*/ 	.byte	0x03, 0x5f
        /*0032*/ 	.short	0x0101


	//----- nvinfo : EIATTR_VRC_CTA_INIT_COUNT
	.align		4
        /*0034*/ 	.byte	0x02, 0x4a
	.zero		1
	.zero		1


	//----- nvinfo : EIATTR_EXIT_INSTR_OFFSETS
	.align		4
        /*0038*/ 	.byte	0x04, 0x1c
        /*003a*/ 	.short	(.L_123 - .L_122)


	//   ....[0]....
.L_122:
        /*003c*/ 	.word	0x00000120


	//   ....[1]....
        /*0040*/ 	.word	0x00000530


	//----- nvinfo : EIATTR_CRS_STACK_SIZE
	.align		4
.L_123:
        /*0044*/ 	.byte	0x04, 0x1e
        /*0046*/ 	.short	(.L_125 - .L_124)
.L_124:
        /*0048*/ 	.word	0x00000000


	//----- nvinfo : EIATTR_CBANK_PARAM_SIZE
	.align		4
.L_125:
        /*004c*/ 	.byte	0x03, 0x19
        /*004e*/ 	.short	0x0010


	//----- nvinfo : EIATTR_PARAM_CBANK
	.align		4
        /*0050*/ 	.byte	0x04, 0x0a
        /*0052*/ 	.short	(.L_127 - .L_126)
	.align		4
.L_126:
        /*0054*/ 	.word	index@(.nv.constant0._Z19global_scatter_moveP3Nety)
        /*0058*/ 	.short	0x0380
        /*005a*/ 	.short	0x0010


	//----- nvinfo : EIATTR_SW_WAR
	.align		4
.L_127:
        /*005c*/ 	.byte	0x04, 0x36
        /*005e*/ 	.short	(.L_129 - .L_128)
.L_128:
        /*0060*/ 	.word	0x00000008
.L_129:


//--------------------- .nv.info._Z19global_scatter_takeP3Nety --------------------------
	.section	.nv.info._Z19global_scatter_takeP3Nety,"",@"SHT_CUDA_INFO"
	.sectionflags	@""
	.align	4


	//----- nvinfo : EIATTR_CUDA_API_VERSION
	.align		4
        /*0000*/ 	.byte	0x04, 0x37
        /*0002*/ 	.short	(.L_131 - .L_130)
.L_130:
        /*0004*/ 	.word	0x00000082


	//----- nvinfo : EIATTR_KPARAM_INFO
	.align		4
.L_131:
        /*0008*/ 	.byte	0x04, 0x17
        /*000a*/ 	.short	(.L_133 - .L_132)
.L_132:
        /*000c*/ 	.word	0x00000000
        /*0010*/ 	.short	0x0001
        /*0012*/ 	.short	0x0008
        /*0014*/ 	.byte	0x00, 0xf0, 0x21, 0x00


	//----- nvinfo : EIATTR_KPARAM_INFO
	.align		4
.L_133:
        /*0018*/ 	.byte	0x04, 0x17
        /*001a*/ 	.short	(.L_135 - .L_134)
.L_134:
        /*001c*/ 	.word	0x00000000
        /*0020*/ 	.short	0x0000
        /*0022*/ 	.short	0x0000
        /*0024*/ 	.byte	0x00, 0xf5, 0x21, 0x00


	//----- nvinfo : EIATTR_SPARSE_MMA_MASK
	.align		4
.L_135:
        /*0028*/ 	.byte	0x03, 0x50
        /*002a*/ 	.short	0x0000


	//----- nvinfo : EIATTR_MAXREG_COUNT
	.align		4
        /*002c*/ 	.byte	0x03, 0x1b
        /*002e*/ 	.short	0x00ff


	//----- nvinfo : EIATTR_MERCURY_ISA_VERSION
	.align		4
        /*0030*/ 	.byte	0x03, 0x5f
        /*0032*/ 	.short	0x0101


	//----- nvinfo : EIATTR_VRC_CTA_INIT_COUNT
	.align		4
        /*0034*/ 	.byte	0x02, 0x4a
	.zero		1
	.zero		1


	//----- nvinfo : EIATTR_EXIT_INSTR_OFFSETS
	.align		4
        /*0038*/ 	.byte	0x04, 0x1c
        /*003a*/ 	.short	(.L_137 - .L_136)


	//   ....[0]....
.L_136:
        /*003c*/ 	.word	0x00000190


	//----- nvinfo : EIATTR_CBANK_PARAM_SIZE
	.align		4
.L_137:
        /*0040*/ 	.byte	0x03, 0x19
        /*0042*/ 	.short	0x0010


	//----- nvinfo : EIATTR_PARAM_CBANK
	.align		4
        /*0044*/ 	.byte	0x04, 0x0a
        /*0046*/ 	.short	(.L_139 - .L_138)
	.align		4
.L_138:
        /*0048*/ 	.word	index@(.nv.constant0._Z19global_scatter_takeP3Nety)
        /*004c*/ 	.short	0x0380
        /*004e*/ 	.short	0x0010


	//----- nvinfo : EIATTR_SW_WAR
	.align		4
.L_139:
        /*0050*/ 	.byte	0x04, 0x36
        /*0052*/ 	.short	(.L_141 - .L_140)
.L_140:
        /*0054*/ 	.word	0x00000008
.L_141:


//--------------------- .nv.info._Z24global_scatter_prepare_2P3Net --------------------------
	.section	.nv.info._Z24global_scatter_prepare_2P3Net,"",@"SHT_CUDA_INFO"
	.sectionflags	@""
	.align	4


	//----- nvinfo : EIATTR_CUDA_API_VERSION
	.align		4
        /*0000*/ 	.byte	0x04, 0x37
        /*0002*/ 	.short	(.L_143 - .L_142)
.L_142:
        /*0004*/ 	.word	0x00000082


	//----- nvinfo : EIATTR_KPARAM_INFO
	.align		4
.L_143:
        /*0008*/ 	.byte	0x04, 0x17
        /*000a*/ 	.short	(.L_145 - .L_144)
.L_144:
        /*000c*/ 	.word	0x00000000
        /*0010*/ 	.short	0x0000
        /*0012*/ 	.short	0x0000
        /*0014*/ 	.byte	0x00, 0xf5, 0x21, 0x00


	//----- nvinfo : EIATTR_SPARSE_MMA_MASK
	.align		4
.L_145:
        /*0018*/ 	.byte	0x03, 0x50
        /*001a*/ 	.short	0x0000


	//----- nvinfo : EIATTR_MAXREG_COUNT
	.align		4
        /*001c*/ 	.byte	0x03, 0x1b
        /*001e*/ 	.short	0x00ff


	//----- nvinfo : EIATTR_NUM_BARRIERS
	.align		4
        /*0020*/ 	.byte	0x02, 0x4c
        /*0022*/ 	.byte	0x01
	.zero		1


	//----- nvinfo : EIATTR_MERCURY_ISA_VERSION
	.align		4
        /*0024*/ 	.byte	0x03, 0x5f
        /*0026*/ 	.short	0x0101


	//----- nvinfo : EIATTR_VRC_CTA_INIT_COUNT
	.align		4
        /*0028*/ 	.byte	0x02, 0x4a
	.zero		1
	.zero		1


	//----- nvinfo : EIATTR_EXIT_INSTR_OFFSETS
	.align		4
        /*002c*/ 	.byte	0x04, 0x1c
        /*002e*/ 	.short	(.L_147 - .L_146)


	//   ....[0]....
.L_146:
        /*0030*/ 	.word	0x00000a90


	//----- nvinfo : EIATTR_CBANK_PARAM_SIZE
	.align		4
.L_147:
        /*0034*/ 	.byte	0x03, 0x19
        /*0036*/ 	.short	0x0008


	//----- nvinfo : EIATTR_PARAM_CBANK
	.align		4
        /*0038*/ 	.byte	0x04, 0x0a
        /*003a*/ 	.short	(.L_149 - .L_148)
	.align		4
.L_148:
        /*003c*/ 	.word	index@(.nv.constant0._Z24global_scatter_prepare_2P3Net)
        /*0040*/ 	.short	0x0380
        /*0042*/ 	.short	0x0008


	//----- nvinfo : EIATTR_SW_WAR
	.align		4
.L_149:
        /*0044*/ 	.byte	0x04, 0x36
        /*0046*/ 	.short	(.L_151 - .L_150)
.L_150:
        /*0048*/ 	.word	0x00000008
.L_151:


//--------------------- .nv.info._Z24global_scatter_prepare_1P3Net --------------------------
	.section	.nv.info._Z24global_scatter_prepare_1P3Net,"",@"SHT_CUDA_INFO"
	.sectionflags	@""
	.align	4


	//----- nvinfo : EIATTR_CUDA_API_VERSION
	.align		4
        /*0000*/ 	.byte	0x04, 0x37
        /*0002*/ 	.short	(.L_153 - .L_152)
.L_152:
        /*0004*/ 	.word	0x00000082


	//----- nvinfo : EIATTR_KPARAM_INFO
	.align		4
.L_153:
        /*0008*/ 	.byte	0x04, 0x17
        /*000a*/ 	.short	(.L_155 - .L_154)
.L_154:
        /*000c*/ 	.word	0x00000000
        /*0010*/ 	.short	0x0000
        /*0012*/ 	.short	0x0000
        /*0014*/ 	.byte	0x00, 0xf5, 0x21, 0x00


	//----- nvinfo : EIATTR_SPARSE_MMA_MASK
	.align		4
.L_155:
        /*0018*/ 	.byte	0x03, 0x50
        /*001a*/ 	.short	0x0000


	//----- nvinfo : EIATTR_MAXREG_COUNT
	.align		4
        /*001c*/ 	.byte	0x03, 0x1b
        /*001e*/ 	.short	0x00ff


	//----- nvinfo : EIATTR_NUM_BARRIERS
	.align		4
        /*0020*/ 	.byte	0x02, 0x4c
        /*0022*/ 	.byte	0x01
	.zero		1


	//----- nvinfo : EIATTR_MERCURY_ISA_VERSION
	.align		4
        /*0024*/ 	.byte	0x03, 0x5f
        /*0026*/ 	.short	0x0101


	//----- nvinfo : EIATTR_VRC_CTA_INIT_COUNT
	.align		4
        /*0028*/ 	.byte	0x02, 0x4a
	.zero		1
	.zero		1


	//----- nvinfo : EIATTR_EXIT_INSTR_OFFSETS
	.align		4
        /*002c*/ 	.byte	0x04, 0x1c
        /*002e*/ 	.short	(.L_157 - .L_156)


	//   ....[0]....
.L_156:
        /*0030*/ 	.word	0x00000ae0


	//----- nvinfo : EIATTR_CBANK_PARAM_SIZE
	.align		4
.L_157:
        /*0034*/ 	.byte	0x03, 0x19
        /*0036*/ 	.short	0x0008


	//----- nvinfo : EIATTR_PARAM_CBANK
	.align		4
        /*0038*/ 	.byte	0x04, 0x0a
        /*003a*/ 	.short	(.L_159 - .L_158)
	.align		4
.L_158:
        /*003c*/ 	.word	index@(.nv.constant0._Z24global_scatter_prepare_1P3Net)
        /*0040*/ 	.short	0x0380
        /*0042*/ 	.short	0x0008


	//----- nvinfo : EIATTR_SW_WAR
	.align		4
.L_159:
        /*0044*/ 	.byte	0x04, 0x36
        /*0046*/ 	.short	(.L_161 - .L_160)
.L_160:
        /*0048*/ 	.word	0x00000008
.L_161:


//--------------------- .nv.info._Z24global_scatter_prepare_0P3Net --------------------------
	.section	.nv.info._Z24global_scatter_prepare_0P3Net,"",@"SHT_CUDA_INFO"
	.sectionflags	@""
	.align	4


	//----- nvinfo : EIATTR_CUDA_API_VERSION
	.align		4
        /*0000*/ 	.byte	0x04, 0x37
        /*0002*/ 	.short	(.L_163 - .L_162)
.L_162:
        /*0004*/ 	.word	0x00000082


	//----- nvinfo : EIATTR_KPARAM_INFO
	.align		4
.L_163:
        /*0008*/ 	.byte	0x04, 0x17
        /*000a*/ 	.short	(.L_165 - .L_164)
.L_164:
        /*000c*/ 	.word	0x00000000
        /*0010*/ 	.short	0x0000
        /*0012*/ 	.short	0x0000
        /*0014*/ 	.byte	0x00, 0xf5, 0x21, 0x00


	//----- nvinfo : EIATTR_SPARSE_MMA_MASK
	.align		4
.L_165:
        /*0018*/ 	.byte	0x03, 0x50
        /*001a*/ 	.short	0x0000


	//----- nvinfo : EIATTR_MAXREG_COUNT
	.align		4
        /*001c*/ 	.byte	0x03, 0x1b
        /*001e*/ 	.short	0x00ff


	//----- nvinfo : EIATTR_NUM_BARRIERS
	.align		4
        /*0020*/ 	.byte	0x02, 0x4c
        /*0022*/ 	.byte	0x01
	.zero		1


	//----- nvinfo : EIATTR_MERCURY_ISA_VERSION
	.align		4
        /*0024*/ 	.byte	0x03, 0x5f
        /*0026*/ 	.short	0x0101


	//----- nvinfo : EIATTR_VRC_CTA_INIT_COUNT
	.align		4
        /*0028*/ 	.byte	0x02, 0x4a
	.zero		1
	.zero		1


	//----- nvinfo : EIATTR_EXIT_INSTR_OFFSETS
	.align		4
        /*002c*/ 	.byte	0x04, 0x1c
        /*002e*/ 	.short	(.L_167 - .L_166)


	//   ....[0]....
.L_166:
        /*0030*/ 	.word	0x00000c70


	//----- nvinfo : EIATTR_CRS_STACK_SIZE
	.align		4
.L_167:
        /*0034*/ 	.byte	0x04, 0x1e
        /*0036*/ 	.short	(.L_169 - .L_168)
.L_168:
        /*0038*/ 	.word	0x00000000


	//----- nvinfo : EIATTR_CBANK_PARAM_SIZE
	.align		4
.L_169:
        /*003c*/ 	.byte	0x03, 0x19
        /*003e*/ 	.short	0x0008


	//----- nvinfo : EIATTR_PARAM_CBANK
	.align		4
        /*0040*/ 	.byte	0x04, 0x0a
        /*0042*/ 	.short	(.L_171 - .L_170)
	.align		4
.L_170:
        /*0044*/ 	.word	index@(.nv.constant0._Z24global_scatter_prepare_0P3Net)
        /*0048*/ 	.short	0x0380
        /*004a*/ 	.short	0x0008


	//----- nvinfo : EIATTR_SW_WAR
	.align		4
.L_171:
        /*004c*/ 	.byte	0x04, 0x36
        /*004e*/ 	.short	(.L_173 - .L_172)
.L_172:
        /*0050*/ 	.word	0x00000008
.L_173:


//--------------------- .nv.callgraph             --------------------------
	.section	.nv.callgraph,"",@"SHT_CUDA_CALLGRAPH"
	.align	4
	.sectionentsize	8
	.align		4
        /*0000*/ 	.word	0x00000000
	.align		4
        /*0004*/ 	.word	0xffffffff
	.align		4
        /*0008*/ 	.word	0x00000000
	.align		4
        /*000c*/ 	.word	0xfffffffe
	.align		4
        /*0010*/ 	.word	0x00000000
	.align		4
        /*0014*/ 	.word	0xfffffffd
	.align		4
        /*0018*/ 	.word	0x00000000
	.align		4
        /*001c*/ 	.word	0xfffffffc


//--------------------- .text._Z13global_expandP3NetP4Book --------------------------
	.section	.text._Z13global_expandP3NetP4Book,"ax",@progbits
	.align	128
        .global         _Z13global_expandP3NetP4Book
        .type           _Z13global_expandP3NetP4Book,@function
        .size           _Z13global_expandP3NetP4Book,(.L_x_346 - _Z13global_expandP3NetP4Book)
        .other          _Z13global_expandP3NetP4Book,@"STO_CUDA_ENTRY STV_DEFAULT"
_Z13global_expandP3NetP4Book:
.text._Z13global_expandP3NetP4Book:
[----:B------:R-:W-:Y:S01]  /*0000*/  LDC R1, c[0x0][0x37c] ;  /* 0x0000df00ff017b82 */ /* 0x000fe20000000800 */
[----:B------:R-:W0:Y:S07]  /*0010*/  S2R R4, SR_TID.X ;  /* 0x0000000000047919 */ /* 0x000e2e0000002100 */
[----:B------:R-:W0:Y:S01]  /*0020*/  S2UR UR4, SR_CTAID.X ;  /* 0x00000000000479c3 */ /* 0x000e220000002500 */
[----:B------:R-:W1:Y:S01]  /*0030*/  LDCU.64 UR10, c[0x0][0x380] ;  /* 0x00007000ff0a77ac */ /* 0x000e620008000a00 */
[----:B------:R-:W-:Y:S01]  /*0040*/  IMAD.MOV.U32 R5, RZ, RZ, RZ ;  /* 0x000000ffff057224 */ /* 0x000fe200078e00ff */
[----:B------:R-:W2:Y:S05]  /*0050*/  LDCU.64 UR6, c[0x0][0x358] ;  /* 0x00006b00ff0677ac */ /* 0x000eaa0008000a00 */
[----:B------:R-:W0:Y:S01]  /*0060*/  LDC R9, c[0x0][0x360] ;  /* 0x0000d800ff097b82 */ /* 0x000e220000000800 */
[----:B-1----:R-:W-:-:S02]  /*0070*/  IMAD.U32 R2, RZ, RZ, UR10 ;  /* 0x0000000aff027e24 */ /* 0x002fc4000f8e00ff */
[----:B------:R-:W-:Y:S02]  /*0080*/  IMAD.U32 R3, RZ, RZ, UR11 ;  /* 0x0000000bff037e24 */ /* 0x000fe4000f8e00ff */
[----:B0-----:R-:W-:-:S03]  /*0090*/  IMAD.WIDE.U32 R8, R9, UR4, R4 ;  /* 0x0000000409087c25 */ /* 0x001fc6000f8e0004 */
[----:B------:R-:W0:Y:S01]  /*00a0*/  S2UR UR8, SR_CLOCKLO ;  /* 0x00000000000879c3 */ /* 0x000e220000005000 */
[----:B------:R-:W-:-:S07]  /*00b0*/  NOP ;  /* 0x0000000000007918 */ /* 0x000fce0000000000 */
[----:B------:R-:W2:Y:S02]  /*00c0*/  LDC.64 R20, c[0x0][0x380] ;  /* 0x0000e000ff147b82 */ /* 0x000ea40000000a00 */
[----:B--2---:R1:W5:Y:S06]  /*00d0*/  LDG.E.64 R10, desc[UR6][R20.64+0x10] ;  /* 0x00001006140a7981 */ /* 0x00436c000c1e1b00 */
[----:B------:R-:W2:Y:S01]  /*00e0*/  S2UR UR5, SR_CgaCtaId ;  /* 0x00000000000579c3 */ /* 0x000ea20000008800 */
[C---:B------:R-:W-:Y:S01]  /*00f0*/  LOP3.LUT R0, R4.reuse, 0x3, RZ, 0xc0, !PT ;  /* 0x0000000304007812 */ /* 0x040fe200078ec0ff */
[----:B------:R-:W-:Y:S01]  /*0100*/  IMAD.MOV.U32 R7, RZ, RZ, 0x343fd ;  /* 0x000343fdff077424 */ /* 0x000fe200078e00ff */
[----:B------:R-:W-:Y:S01]  /*0110*/  UMOV UR4, 0x400 ;  /* 0x0000040000047882 */ /* 0x000fe20000000000 */
[----:B------:R-:W-:Y:S01]  /*0120*/  IMAD.SHL.U32 R6, R4, 0x2, RZ ;  /* 0x0000000204067824 */ /* 0x000fe200078e00ff */
[----:B------:R-:W-:Y:S01]  /*0130*/  ISETP.NE.U32.AND P0, PT, R0, RZ, PT ;  /* 0x000000ff0000720c */ /* 0x000fe20003f05070 */
[----:B------:R-:W-:Y:S01]  /*0140*/  IMAD R28, R8, 0x343fd, R7 ;  /* 0x000343fd081c7824 */ /* 0x000fe200078e0207 */
[----:B------:R-:W-:Y:S01]  /*0150*/  BSSY.RECONVERGENT B0, `(.L_x_0) ;  /* 0x0000039000007945 */ /* 0x000fe20003800200 */
[----:B------:R-:W-:Y:S01]  /*0160*/  IMAD.MOV.U32 R16, RZ, RZ, RZ ;  /* 0x000000ffff107224 */ /* 0x000fe200078e00ff */
[----:B------:R-:W-:Y:S01]  /*0170*/  ISETP.NE.AND.EX P1, PT, RZ, RZ, PT, P0 ;  /* 0x000000ffff00720c */ /* 0x000fe20003f25300 */
[----:B0-----:R-:W-:Y:S01]  /*0180*/  IMAD R28, R28, UR8, RZ ;  /* 0x000000081c1c7c24 */ /* 0x001fe2000f8e02ff */
[----:B------:R-:W-:Y:S01]  /*0190*/  LOP3.LUT R6, R6, 0x7f8, RZ, 0xc0, !PT ;  /* 0x000007f806067812 */ /* 0x000fe200078ec0ff */
[----:B------:R-:W-:Y:S01]  /*01a0*/  IMAD.MOV.U32 R7, RZ, RZ, RZ ;  /* 0x000000ffff077224 */ /* 0x000fe200078e00ff */
[----:B--2---:R-:W-:-:S09]  /*01b0*/  ULEA UR4, UR5, UR4, 0x18 ;  /* 0x0000000405047291 */ /* 0x004fd2000f8ec0ff */
[----:B-1----:R-:W-:Y:S05]  /*01c0*/  @P1 BRA `(.L_x_1) ;  /* 0x0000000000c41947 */ /* 0x002fea0003800000 */
[----:B------:R-:W2:Y:S01]  /*01d0*/  LDG.E.64 R12, desc[UR6][R20.64+0x28] ;  /* 0x00002806140c7981 */ /* 0x000ea2000c1e1b00 */
[C---:B------:R-:W-:Y:S01]  /*01e0*/  IMAD.SHL.U32 R7, R8.reuse, 0x2, RZ ;  /* 0x0000000208077824 */ /* 0x040fe200078e00ff */
[----:B------:R-:W-:-:S04]  /*01f0*/  SHF.L.U64.HI R15, R8, 0x1, R9 ;  /* 0x00000001080f7819 */ /* 0x000fc80000010209 */
[----:B------:R-:W-:-:S04]  /*0200*/  LOP3.LUT R7, R7, 0xfffffff8, RZ, 0xc0, !PT ;  /* 0xfffffff807077812 */ /* 0x000fc800078ec0ff */
[----:B--2---:R-:W-:-:S05]  /*0210*/  IADD3 R12, P1, PT, R12, R7, RZ ;  /* 0x000000070c0c7210 */ /* 0x004fca0007f3e0ff */
[----:B------:R-:W-:-:S07]  /*0220*/  IMAD.X R13, R13, 0x1, R15, P1 ;  /* 0x000000010d0d7824 */ /* 0x000fce00008e060f */
[----:B------:R0:W5:Y:S01]  /*0230*/  ATOM.E.EXCH.64.STRONG.GPU P1, R16, desc[UR6][R12.64], RZ ;  /* 0x800000ff0c10798a */ /* 0x000162000c12f506 */
[----:B------:R-:W-:Y:S04]  /*0240*/  BSSY.RECONVERGENT B1, `(.L_x_2) ;  /* 0x0000004000017945 */ /* 0x000fe80003800200 */
[----:B0-----:R-:W-:Y:S05]  /*0250*/  @P1 BRA `(.L_x_3) ;  /* 0x0000000000081947 */ /* 0x001fea0003800000 */
[----:B-----5:R0:W5:Y:S04]  /*0260*/  LD.E.64 R16, desc[UR6][R12.64] ;  /* 0x000000060c107980 */ /* 0x020168000c101b00 */
[----:B------:R0:W-:Y:S02]  /*0270*/  ST.E.64 desc[UR6][R12.64], RZ ;  /* 0x000000ff0c007985 */ /* 0x0001e4000c101b06 */
.L_x_3:
[----:B------:R-:W-:Y:S05]  /*0280*/  BSYNC.RECONVERGENT B1 ;  /* 0x0000000000017941 */ /* 0x000fea0003800200 */
.L_x_2:
[--C-:B0----5:R-:W-:Y:S01]  /*0290*/  SHF.R.U32.HI R12, RZ, 0x10, R17.reuse ;  /* 0x00000010ff0c7819 */ /* 0x121fe20000011611 */
[----:B------:R-:W-:Y:S01]  /*02a0*/  BSSY.RECONVERGENT B1, `(.L_x_4) ;  /* 0x0000022000017945 */ /* 0x000fe20003800200 */
[----:B------:R-:W-:Y:S02]  /*02b0*/  IMAD.MOV.U32 R7, RZ, RZ, R17 ;  /* 0x000000ffff077224 */ /* 0x000fe400078e0011 */
[----:B------:R-:W-:-:S13]  /*02c0*/  ISETP.GT.U32.AND P1, PT, R12, 0x8, PT ;  /* 0x000000080c00780c */ /* 0x000fda0003f24070 */
[----:B------:R-:W-:Y:S05]  /*02d0*/  @P1 BRA `(.L_x_5) ;  /* 0x0000000000541947 */ /* 0x000fea0003800000 */
[----:B------:R-:W-:Y:S01]  /*02e0*/  ISETP.GT.U32.AND P1, PT, R12, 0xffff, PT ;  /* 0x0000ffff0c00780c */ /* 0x000fe20003f24070 */
[----:B------:R-:W-:-:S03]  /*02f0*/  IMAD.MOV.U32 R13, RZ, RZ, 0x1 ;  /* 0x00000001ff0d7424 */ /* 0x000fc600078e00ff */
[----:B------:R-:W-:-:S04]  /*0300*/  SEL R12, R12, 0xffff, !P1 ;  /* 0x0000ffff0c0c7807 */ /* 0x000fc80004800000 */
[----:B------:R-:W-:-:S04]  /*0310*/  LOP3.LUT R12, R12, 0xffff, RZ, 0xc0, !PT ;  /* 0x0000ffff0c0c7812 */ /* 0x000fc800078ec0ff */
[----:B------:R-:W-:Y:S01]  /*0320*/  SHF.L.U32 R14, R13, R12, RZ ;  /* 0x0000000c0d0e7219 */ /* 0x000fe200000006ff */
[----:B------:R-:W-:Y:S02]  /*0330*/  IMAD.U32 R12, RZ, RZ, UR10 ;  /* 0x0000000aff0c7e24 */ /* 0x000fe4000f8e00ff */
[----:B------:R-:W-:Y:S01]  /*0340*/  IMAD.U32 R13, RZ, RZ, UR11 ;  /* 0x0000000bff0d7e24 */ /* 0x000fe2000f8e00ff */
[----:B------:R-:W-:-:S13]  /*0350*/  LOP3.LUT P1, RZ, R14, 0x48, RZ, 0xc0, !PT ;  /* 0x000000480eff7812 */ /* 0x000fda000782c0ff */
[----:B------:R-:W-:Y:S05]  /*0360*/  @P1 BRA `(.L_x_6) ;  /* 0x0000000000541947 */ /* 0x000fea0003800000 */
[----:B------:R-:W-:-:S13]  /*0370*/  LOP3.LUT P1, RZ, R14, 0x90, RZ, 0xc0, !PT ;  /* 0x000000900eff7812 */ /* 0x000fda000782c0ff */
[----:B------:R-:W-:Y:S05]  /*0380*/  @!P1 BRA `(.L_x_7) ;  /* 0x0000000000209947 */ /* 0x000fea0003800000 */
[----:B------:R-:W2:Y:S01]  /*0390*/  LDG.E.64 R12, desc[UR6][R20.64+0x18] ;  /* 0x00001806140c7981 */ /* 0x000ea2000c1e1b00 */
[C---:B------:R-:W-:Y:S01]  /*03a0*/  IMAD.SHL.U32 R15, R16.reuse, 0x10, RZ ;  /* 0x00000010100f7824 */ /* 0x040fe200078e00ff */
[----:B------:R-:W-:-:S04]  /*03b0*/  SHF.L.U64.HI R14, R16, 0x4, R7 ;  /* 0x00000004100e7819 */ /* 0x000fc80000010207 */
[----:B------:R-:W-:-:S04]  /*03c0*/  LOP3.LUT R15, R15, 0xfffffff0, RZ, 0xc0, !PT ;  /* 0xfffffff00f0f7812 */ /* 0x000fc800078ec0ff */
[----:B--2---:R-:W-:Y:S02]  /*03d0*/  IADD3 R12, P1, PT, R12, R15, RZ ;  /* 0x0000000f0c0c7210 */ /* 0x004fe40007f3e0ff */
[----:B------:R-:W-:-:S05]  /*03e0*/  LOP3.LUT R15, R14, 0xfffff, RZ, 0xc0, !PT ;  /* 0x000fffff0e0f7812 */ /* 0x000fca00078ec0ff */
[----:B------:R-:W-:Y:S01]  /*03f0*/  IMAD.X R13, R13, 0x1, R15, P1 ;  /* 0x000000010d0d7824 */ /* 0x000fe200008e060f */
[----:B------:R-:W-:Y:S06]  /*0400*/  BRA `(.L_x_6) ;  /* 0x00000000002c7947 */ /* 0x000fec0003800000 */
.L_x_7:
[----:B------:R-:W-:-:S13]  /*0410*/  LOP3.LUT P1, RZ, R14, 0x120, RZ, 0xc0, !PT ;  /* 0x000001200eff7812 */ /* 0x000fda000782c0ff */
[----:B------:R-:W-:Y:S05]  /*0420*/  @P1 BRA `(.L_x_8) ;  /* 0x0000000000081947 */ /* 0x000fea0003800000 */
.L_x_5:
[----:B------:R-:W-:Y:S01]  /*0430*/  CS2R R12, SRZ ;  /* 0x00000000000c7805 */ /* 0x000fe2000001ff00 */
[----:B------:R-:W-:Y:S06]  /*0440*/  BRA `(.L_x_6) ;  /* 0x00000000001c7947 */ /* 0x000fec0003800000 */
.L_x_8:
[----:B------:R-:W2:Y:S01]  /*0450*/  LDG.E.64 R12, desc[UR6][R20.64+0x18] ;  /* 0x00001806140c7981 */ /* 0x000ea2000c1e1b00 */
[----:B------:R-:W-:-:S05]  /*0460*/  IMAD.SHL.U32 R14, R16, 0x10, RZ ;  /* 0x00000010100e7824 */ /* 0x000fca00078e00ff */
[----:B------:R-:W-:Y:S02]  /*0470*/  LOP3.LUT R15, R14, 0xfffffff0, RZ, 0xc0, !PT ;  /* 0xfffffff00e0f7812 */ /* 0x000fe400078ec0ff */
[----:B------:R-:W-:Y:S02]  /*0480*/  SHF.L.U64.HI R14, R16, 0x4, R7 ;  /* 0x00000004100e7819 */ /* 0x000fe40000010207 */
[----:B--2---:R-:W-:Y:S02]  /*0490*/  IADD3 R12, P1, P2, R12, 0x8, R15 ;  /* 0x000000080c0c7810 */ /* 0x004fe40007a3e00f */
[----:B------:R-:W-:-:S04]  /*04a0*/  LOP3.LUT R15, R14, 0xfffff, RZ, 0xc0, !PT ;  /* 0x000fffff0e0f7812 */ /* 0x000fc800078ec0ff */
[----:B------:R-:W-:-:S07]  /*04b0*/  IADD3.X R13, PT, PT, R13, RZ, R15, P1, P2 ;  /* 0x000000ff0d0d7210 */ /* 0x000fce0000fe440f */
.L_x_6:
[----:B------:R-:W-:Y:S05]  /*04c0*/  BSYNC.RECONVERGENT B1 ;  /* 0x0000000000017941 */ /* 0x000fea0003800200 */
.L_x_4:
[----:B------:R0:W-:Y:S02]  /*04d0*/  STS.64 [R6+UR4], R12 ;  /* 0x0000000c06007988 */ /* 0x0001e40008000a04 */
.L_x_1:
[----:B------:R-:W-:Y:S05]  /*04e0*/  BSYNC.RECONVERGENT B0 ;  /* 0x0000000000007941 */ /* 0x000fea0003800200 */
.L_x_0:
[----:B------:R-:W-:Y:S01]  /*04f0*/  ISETP.NE.U32.AND P1, PT, R0, RZ, PT ;  /* 0x000000ff0000720c */ /* 0x000fe20003f25070 */
[----:B------:R-:W-:-:S03]  /*0500*/  NOP ;  /* 0x0000000000007918 */ /* 0x000fc60000000000 */
[----:B------:R-:W-:Y:S01]  /*0510*/  ISETP.NE.AND.EX P1, PT, RZ, RZ, PT, P1 ;  /* 0x000000ffff00720c */ /* 0x000fe20003f25310 */
[----:B------:R-:W-:Y:S01]  /*0520*/  BSSY.RECONVERGENT B0, `(.L_x_9) ;  /* 0x0000007000007945 */ /* 0x000fe20003800200 */
[----:B------:R-:W-:-:S11]  /*0530*/  CS2R R14, SRZ ;  /* 0x00000000000e7805 */ /* 0x000fd6000001ff00 */
[----:B0-----:R-:W0:Y:S02]  /*0540*/  @P1 LDS.64 R12, [R6+UR4] ;  /* 0x00000004060c1984 */ /* 0x001e240008000a00 */
[----:B0-----:R-:W-:-:S04]  /*0550*/  ISETP.NE.U32.AND P1, PT, R12, RZ, PT ;  /* 0x000000ff0c00720c */ /* 0x001fc80003f25070 */
[----:B------:R-:W-:-:S13]  /*0560*/  ISETP.NE.AND.EX P1, PT, R13, RZ, PT, P1 ;  /* 0x000000ff0d00720c */ /* 0x000fda0003f25310 */
[----:B------:R-:W-:Y:S05]  /*0570*/  @!P1 BRA `(.L_x_10) ;  /* 0x0000000000049947 */ /* 0x000fea0003800000 */
[----:B------:R0:W5:Y:S02]  /*0580*/  LD.E.64 R14, desc[UR6][R12.64] ;  /* 0x000000060c0e7980 */ /* 0x000164000c101b00 */
.L_x_10:
[----:B------:R-:W-:Y:S05]  /*0590*/  BSYNC.RECONVERGENT B0 ;  /* 0x0000000000007941 */ /* 0x000fea0003800200 */
.L_x_9:
[----:B-----5:R-:W-:Y:S01]  /*05a0*/  LOP3.LUT R6, R15, 0xf0000000, RZ, 0xc0, !PT ;  /* 0xf00000000f067812 */ /* 0x020fe200078ec0ff */
[----:B------:R-:W-:Y:S03]  /*05b0*/  BSSY B0, `(.L_x_11) ;  /* 0x0000047000007945 */ /* 0x000fe60003800000 */
[----:B------:R-:W-:Y:S01]  /*05c0*/  ISETP.NE.AND.EX P1, PT, R6, 0x10000000, PT, !PT ;  /* 0x100000000600780c */ /* 0x000fe20003f253f0 */
[----:B------:R-:W-:-:S03]  /*05d0*/  IMAD.MOV.U32 R6, RZ, RZ, R16 ;  /* 0x000000ffff067224 */ /* 0x000fc600078e0010 */
[----:B------:R-:W-:-:S13]  /*05e0*/  ISETP.NE.OR.EX P1, PT, RZ, RZ, P1, P0 ;  /* 0x000000ffff00720c */ /* 0x000fda0000f25700 */
[----:B------:R-:W-:Y:S05]  /*05f0*/  @P1 BRA `(.L_x_12) ;  /* 0x0000000400081947 */ /* 0x000fea0003800000 */
[----:B------:R-:W-:Y:S01]  /*0600*/  SHF.R.U64 R24, R8, 0x1, R9 ;  /* 0x0000000108187819 */ /* 0x000fe20000001209 */
[----:B------:R-:W-:Y:S01]  /*0610*/  BSSY B1, `(.L_x_13) ;  /* 0x000001b000017945 */ /* 0x000fe20003800000 */
[----:B------:R-:W-:Y:S02]  /*0620*/  LOP3.LUT R25, R15, 0xffff, RZ, 0xc0, !PT ;  /* 0x0000ffff0f197812 */ /* 0x000fe400078ec0ff */
[----:B------:R-:W-:Y:S02]  /*0630*/  LOP3.LUT R24, R24, 0xfffffffe, RZ, 0xc0, !PT ;  /* 0xfffffffe18187812 */ /* 0x000fe400078ec0ff */
[----:B------:R-:W-:-:S03]  /*0640*/  LOP3.LUT R19, R25, 0x40000, RZ, 0xfc, !PT ;  /* 0x0004000019137812 */ /* 0x000fc600078efcff */
[----:B------:R-:W-:-:S07]  /*0650*/  IMAD.MOV.U32 R29, RZ, RZ, R24 ;  /* 0x000000ffff1d7224 */ /* 0x000fce00078e0018 */
.L_x_16:
[----:B-1----:R-:W2:Y:S01]  /*0660*/  LDG.E.64 R16, desc[UR6][R20.64+0x28] ;  /* 0x0000280614107981 */ /* 0x002ea2000c1e1b00 */
[----:B------:R-:W-:Y:S01]  /*0670*/  IMAD.SHL.U32 R23, R29, 0x8, RZ ;  /* 0x000000081d177824 */ /* 0x000fe200078e00ff */
[----:B------:R-:W-:Y:S05]  /*0680*/  YIELD ;  /* 0x0000000000007946 */ /* 0x000fea0003800000 */
[----:B------:R-:W-:Y:S01]  /*0690*/  LOP3.LUT R23, R23, 0x7fffff8, RZ, 0xc0, !PT ;  /* 0x07fffff817177812 */ /* 0x000fe200078ec0ff */
[----:B------:R-:W-:-:S03]  /*06a0*/  IMAD.MOV.U32 R18, RZ, RZ, R14 ;  /* 0x000000ffff127224 */ /* 0x000fc600078e000e */
[----:B--2---:R-:W-:-:S05]  /*06b0*/  IADD3 R22, P0, PT, R16, R23, RZ ;  /* 0x0000001710167210 */ /* 0x004fca0007f1e0ff */
[----:B------:R-:W-:Y:S01]  /*06c0*/  IMAD.X R23, RZ, RZ, R17, P0 ;  /* 0x000000ffff177224 */ /* 0x000fe200000e0611 */
[----:B------:R-:W-:-:S06]  /*06d0*/  CS2R R16, SRZ ;  /* 0x0000000000107805 */ /* 0x000fcc000001ff00 */
[----:B------:R1:W5:Y:S01]  /*06e0*/  ATOM.E.CAS.64.STRONG.GPU P0, R26, [R22], R16, R18 ;  /* 0x00000010161a738b */ /* 0x000362000010e512 */
[----:B------:R-:W-:Y:S04]  /*06f0*/  BSSY.RECONVERGENT B2, `(.L_x_14) ;  /* 0x0000008000027945 */ /* 0x000fe80003800200 */
[----:B-1----:R-:W-:Y:S05]  /*0700*/  @P0 BRA `(.L_x_15) ;  /* 0x0000000000180947 */ /* 0x002fea0003800000 */
[----:B-----5:R-:W2:Y:S02]  /*0710*/  LD.E.64 R26, [R22] ;  /* 0x00000000161a7980 */ /* 0x020ea40000100b00 */
[----:B--2---:R-:W-:-:S04]  /*0720*/  ISETP.EQ.U32.AND P0, PT, R26, RZ, PT ;  /* 0x000000ff1a00720c */ /* 0x004fc80003f02070 */
[----:B------:R-:W-:-:S04]  /*0730*/  ISETP.EQ.U32.AND.EX P0, PT, R27, RZ, PT, P0 ;  /* 0x000000ff1b00720c */ /* 0x000fc80003f02100 */
[----:B------:R-:W-:Y:S02]  /*0740*/  SEL R16, R14, R26, P0 ;  /* 0x0000001a0e107207 */ /* 0x000fe40000000000 */
[----:B------:R-:W-:-:S05]  /*0750*/  SEL R17, R19, R27, P0 ;  /* 0x0000001b13117207 */ /* 0x000fca0000000000 */
[----:B------:R1:W-:Y:S02]  /*0760*/  ST.E.64 [R22], R16 ;  /* 0x0000000016007385 */ /* 0x0003e40000100b10 */
.L_x_15:
[----:B------:R-:W-:Y:S05]  /*0770*/  BSYNC.RECONVERGENT B2 ;  /* 0x0000000000027941 */ /* 0x000fea0003800200 */
.L_x_14:
[----:B-----5:R-:W-:Y:S01]  /*0780*/  ISETP.NE.U32.AND P0, PT, R26, RZ, PT ;  /* 0x000000ff1a00720c */ /* 0x020fe20003f05070 */
[----:B------:R-:W-:-:S03]  /*0790*/  VIADD R29, R29, 0x1 ;  /* 0x000000011d1d7836 */ /* 0x000fc60000000000 */
[----:B------:R-:W-:-:S13]  /*07a0*/  ISETP.NE.AND.EX P0, PT, R27, RZ, PT, P0 ;  /* 0x000000ff1b00720c */ /* 0x000fda0003f05300 */
[----:B------:R-:W-:Y:S05]  /*07b0*/  @P0 BRA `(.L_x_16) ;  /* 0xfffffffc00a80947 */ /* 0x000fea000383ffff */
[----:B------:R-:W-:Y:S05]  /*07c0*/  BSYNC B1 ;  /* 0x0000000000017941 */ /* 0x000fea0003800000 */
.L_x_13:
[----:B------:R-:W2:Y:S01]  /*07d0*/  LDC.64 R20, c[0x0][0x380] ;  /* 0x0000e000ff147b82 */ /* 0x000ea20000000a00 */
[----:B-1----:R-:W-:Y:S01]  /*07e0*/  IMAD.MOV.U32 R16, RZ, RZ, 0x1 ;  /* 0x00000001ff107424 */ /* 0x002fe200078e00ff */
[----:B------:R-:W-:Y:S01]  /*07f0*/  BSSY B1, `(.L_x_17) ;  /* 0x000001e000017945 */ /* 0x000fe20003800000 */
[----:B------:R-:W-:Y:S01]  /*0800*/  IMAD.MOV.U32 R17, RZ, RZ, 0x0 ;  /* 0x00000000ff117424 */ /* 0x000fe200078e00ff */
[----:B------:R-:W-:-:S04]  /*0810*/  LOP3.LUT R26, R25, 0x50000, RZ, 0xfc, !PT ;  /* 0x00050000191a7812 */ /* 0x000fc800078efcff */
[----:B--2---:R1:W-:Y:S03]  /*0820*/  STG.E.64 desc[UR6][R20.64+0x20], R16 ;  /* 0x0000201014007986 */ /* 0x0043e6000c101b06 */
.L_x_20:
[----:B------:R-:W2:Y:S01]  /*0830*/  LDG.E.64 R18, desc[UR6][R20.64+0x28] ;  /* 0x0000280614127981 */ /* 0x000ea2000c1e1b00 */
[----:B------:R-:W-:Y:S01]  /*0840*/  VIADD R27, R24, 0x1 ;  /* 0x00000001181b7836 */ /* 0x000fe20000000000 */
[----:B-1----:R-:W-:Y:S01]  /*0850*/  CS2R R16, SRZ ;  /* 0x0000000000107805 */ /* 0x002fe2000001ff00 */
[----:B------:R-:W-:Y:S05]  /*0860*/  YIELD ;  /* 0x0000000000007946 */ /* 0x000fea0003800000 */
[----:B------:R-:W-:-:S05]  /*0870*/  IMAD.SHL.U32 R23, R27, 0x8, RZ ;  /* 0x000000081b177824 */ /* 0x000fca00078e00ff */
[----:B------:R-:W-:-:S04]  /*0880*/  LOP3.LUT R23, R23, 0x7fffff8, RZ, 0xc0, !PT ;  /* 0x07fffff817177812 */ /* 0x000fc800078ec0ff */
[----:B--2---:R-:W-:Y:S01]  /*0890*/  IADD3 R22, P0, PT, R18, R23, RZ ;  /* 0x0000001712167210 */ /* 0x004fe20007f1e0ff */
[----:B------:R-:W-:-:S04]  /*08a0*/  IMAD.MOV.U32 R18, RZ, RZ, R14 ;  /* 0x000000ffff127224 */ /* 0x000fc800078e000e */
[----:B------:R-:W-:Y:S02]  /*08b0*/  IMAD.X R23, RZ, RZ, R19, P0 ;  /* 0x000000ffff177224 */ /* 0x000fe400000e0613 */
[----:B------:R-:W-:-:S05]  /*08c0*/  IMAD.MOV.U32 R19, RZ, RZ, R26 ;  /* 0x000000ffff137224 */ /* 0x000fca00078e001a */
[----:B------:R1:W2:Y:S01]  /*08d0*/  ATOM.E.CAS.64.STRONG.GPU P0, R16, [R22], R16, R18 ;  /* 0x000000101610738b */ /* 0x0002a2000010e512 */
[----:B------:R-:W-:Y:S01]  /*08e0*/  BSSY.RECONVERGENT B2, `(.L_x_18) ;  /* 0x000000a000027945 */ /* 0x000fe20003800200 */
[----:B--2---:R-:W-:Y:S02]  /*08f0*/  IMAD.MOV.U32 R24, RZ, RZ, R16 ;  /* 0x000000ffff187224 */ /* 0x004fe400078e0010 */
[----:B------:R-:W-:Y:S01]  /*0900*/  IMAD.MOV.U32 R25, RZ, RZ, R17 ;  /* 0x000000ffff197224 */ /* 0x000fe200078e0011 */
[----:B-1----:R-:W-:Y:S06]  /*0910*/  @P0 BRA `(.L_x_19) ;  /* 0x0000000000180947 */ /* 0x002fec0003800000 */
[----:B------:R-:W2:Y:S02]  /*0920*/  LD.E.64 R24, [R22] ;  /* 0x0000000016187980 */ /* 0x000ea40000100b00 */
[----:B--2---:R-:W-:-:S04]  /*0930*/  ISETP.EQ.U32.AND P0, PT, R24, RZ, PT ;  /* 0x000000ff1800720c */ /* 0x004fc80003f02070 */
[----:B------:R-:W-:-:S04]  /*0940*/  ISETP.EQ.U32.AND.EX P0, PT, R25, RZ, PT, P0 ;  /* 0x000000ff1900720c */ /* 0x000fc80003f02100 */
[----:B------:R-:W-:Y:S02]  /*0950*/  SEL R16, R14, R24, P0 ;  /* 0x000000180e107207 */ /* 0x000fe40000000000 */
[----:B------:R-:W-:-:S05]  /*0960*/  SEL R17, R26, R25, P0 ;  /* 0x000000191a117207 */ /* 0x000fca0000000000 */
[----:B------:R1:W-:Y:S02]  /*0970*/  ST.E.64 [R22], R16 ;  /* 0x0000000016007385 */ /* 0x0003e40000100b10 */
.L_x_19:
[----:B------:R-:W-:Y:S05]  /*0980*/  BSYNC.RECONVERGENT B2 ;  /* 0x0000000000027941 */ /* 0x000fea0003800200 */
.L_x_18:
[----:B------:R-:W-:Y:S01]  /*0990*/  ISETP.NE.U32.AND P0, PT, R24, RZ, PT ;  /* 0x000000ff1800720c */ /* 0x000fe20003f05070 */
[----:B------:R-:W-:-:S03]  /*09a0*/  IMAD.MOV.U32 R24, RZ, RZ, R27 ;  /* 0x000000ffff187224 */ /* 0x000fc600078e001b */
[----:B------:R-:W-:-:S13]  /*09b0*/  ISETP.NE.AND.EX P0, PT, R25, RZ, PT, P0 ;  /* 0x000000ff1900720c */ /* 0x000fda0003f05300 */
[----:B------:R-:W-:Y:S05]  /*09c0*/  @P0 BRA `(.L_x_20) ;  /* 0xfffffffc00980947 */ /* 0x000fea000383ffff */
[----:B------:R-:W-:Y:S05]  /*09d0*/  BSYNC B1 ;  /* 0x0000000000017941 */ /* 0x000fea0003800000 */
.L_x_17:
[----:B-1----:R-:W1:Y:S01]  /*09e0*/  LDC.64 R16, c[0x0][0x380] ;  /* 0x0000e000ff107b82 */ /* 0x002e620000000a00 */
[----:B------:R-:W-:Y:S02]  /*09f0*/  IMAD.MOV.U32 R18, RZ, RZ, 0x1 ;  /* 0x00000001ff127424 */ /* 0x000fe400078e00ff */
[----:B------:R-:W-:-:S05]  /*0a00*/  IMAD.MOV.U32 R19, RZ, RZ, 0x0 ;  /* 0x00000000ff137424 */ /* 0x000fca00078e00ff */
[----:B-1----:R1:W-:Y:S02]  /*0a10*/  STG.E.64 desc[UR6][R16.64+0x20], R18 ;  /* 0x0000201210007986 */ /* 0x0023e4000c101b06 */
.L_x_12:
[----:B------:R-:W-:Y:S05]  /*0a20*/  BSYNC B0 ;  /* 0x0000000000007941 */ /* 0x000fea0003800000 */
.L_x_11:
[----:B------:R-:W-:Y:S01]  /*0a30*/  LOP3.LUT R15, R15, 0xffff0000, RZ, 0xc0, !PT ;  /* 0xffff00000f0f7812 */ /* 0x000fe200078ec0ff */
[----:B------:R-:W-:Y:S03]  /*0a40*/  BSSY B0, `(.L_x_21) ;  /* 0x0000197000007945 */ /* 0x000fe60003800000 */
[----:B------:R-:W-:-:S13]  /*0a50*/  ISETP.NE.AND.EX P0, PT, R15, 0x10000, PT, !PT ;  /* 0x000100000f00780c */ /* 0x000fda0003f053f0 */
[----:B------:R-:W-:Y:S05]  /*0a60*/  @P0 BRA `(.L_x_22) ;  /* 0x0000001800500947 */ /* 0x000fea0003800000 */
[----:B------:R-:W2:Y:S01]  /*0a70*/  S2UR UR5, SR_CgaCtaId ;  /* 0x00000000000579c3 */ /* 0x000ea20000008800 */
[----:B------:R-:W-:Y:S01]  /*0a80*/  ISETP.NE.U32.AND P1, PT, R12, RZ, PT ;  /* 0x000000ff0c00720c */ /* 0x000fe20003f25070 */
[----:B------:R-:W-:Y:S01]  /*0a90*/  UMOV UR4, 0x400 ;  /* 0x0000040000047882 */ /* 0x000fe20000000000 */
[----:B------:R-:W-:Y:S01]  /*0aa0*/  IMAD.SHL.U32 R14, R4, 0x20, RZ ;  /* 0x00000020040e7824 */ /* 0x000fe200078e00ff */
[----:B------:R-:W-:Y:S01]  /*0ab0*/  UIADD3 UR4, UPT, UPT, UR4, 0x200, URZ ;  /* 0x0000020004047890 */ /* 0x000fe2000fffe0ff */
[----:B------:R-:W-:Y:S01]  /*0ac0*/  ISETP.NE.AND.EX P1, PT, R13, RZ, PT, P1 ;  /* 0x000000ff0d00720c */ /* 0x000fe20003f25310 */
[----:B------:R-:W-:Y:S01]  /*0ad0*/  BSSY.RECONVERGENT B4, `(.L_x_23) ;  /* 0x000006f000047945 */ /* 0x000fe20003800200 */
[----:B------:R-:W-:Y:S02]  /*0ae0*/  PLOP3.LUT P0, PT, PT, PT, PT, 0x80, 0x8 ;  /* 0x000000000008781c */ /* 0x000fe40003f0f070 */
[----:B------:R-:W-:Y:S02]  /*0af0*/  CS2R R20, SRZ ;  /* 0x0000000000147805 */ /* 0x000fe4000001ff00 */
[----:B------:R-:W-:Y:S01]  /*0b00*/  LOP3.LUT R14, R14, 0x7f80, RZ, 0xc0, !PT ;  /* 0x00007f800e0e7812 */ /* 0x000fe200078ec0ff */
[----:B--2---:R-:W-:-:S06]  /*0b10*/  ULEA UR4, UR5, UR4, 0x18 ;  /* 0x0000000405047291 */ /* 0x004fcc000f8ec0ff */
[----:B------:R-:W-:Y:S01]  /*0b20*/  VIADD R14, R14, UR4 ;  /* 0x000000040e0e7c36 */ /* 0x000fe20008000000 */
[----:B------:R-:W-:Y:S06]  /*0b30*/  @!P1 BRA `(.L_x_24) ;  /* 0x0000000400a09947 */ /* 0x000fec0003800000 */
[----:B-1----:R-:W1:Y:S01]  /*0b40*/  LDC.64 R16, c[0x0][0x388] ;  /* 0x0000e200ff107b82 */ /* 0x002e620000000a00 */
[----:B------:R-:W2:Y:S04]  /*0b50*/  LD.E.64 R18, desc[UR6][R12.64] ;  /* 0x000000060c127980 */ /* 0x000ea8000c101b00 */
[----:B-1----:R-:W3:Y:S01]  /*0b60*/  LDG.E.64 R16, desc[UR6][R16.64] ;  /* 0x0000000610107981 */ /* 0x002ee2000c1e1b00 */
[C---:B--2---:R-:W-:Y:S01]  /*0b70*/  IMAD.SHL.U32 R23, R18.reuse, 0x8, RZ ;  /* 0x0000000812177824 */ /* 0x044fe200078e00ff */
[----:B------:R-:W-:-:S04]  /*0b80*/  SHF.L.U64.HI R19, R18, 0x3, R19 ;  /* 0x0000000312137819 */ /* 0x000fc80000010213 */
[----:B------:R-:W-:Y:S02]  /*0b90*/  LOP3.LUT R23, R23, 0xfffffff8, RZ, 0xc0, !PT ;  /* 0xfffffff817177812 */ /* 0x000fe400078ec0ff */
[----:B------:R-:W-:Y:S02]  /*0ba0*/  LOP3.LUT R19, R19, 0x7ffff, RZ, 0xc0, !PT ;  /* 0x0007ffff13137812 */ /* 0x000fe400078ec0ff */
[----:B---3--:R-:W-:-:S05]  /*0bb0*/  IADD3 R22, P1, PT, R16, R23, RZ ;  /* 0x0000001710167210 */ /* 0x008fca0007f3e0ff */
[----:B------:R-:W-:-:S06]  /*0bc0*/  IMAD.X R23, R17, 0x1, R19, P1 ;  /* 0x0000000111177824 */ /* 0x000fcc00008e0613 */
[----:B------:R-:W2:Y:S02]  /*0bd0*/  LD.E.64 R22, desc[UR6][R22.64] ;  /* 0x0000000616167980 */ /* 0x000ea4000c101b00 */
[----:B--2---:R-:W-:-:S04]  /*0be0*/  ISETP.NE.U32.AND P1, PT, R22, RZ, PT ;  /* 0x000000ff1600720c */ /* 0x004fc80003f25070 */
[----:B------:R-:W-:-:S13]  /*0bf0*/  ISETP.NE.AND.EX P1, PT, R23, RZ, PT, P1 ;  /* 0x000000ff1700720c */ /* 0x000fda0003f25310 */
[----:B------:R-:W-:Y:S05]  /*0c00*/  @!P1 BRA `(.L_x_24) ;  /* 0x00000004006c9947 */ /* 0x000fea0003800000 */
[----:B------:R-:W2:Y:S01]  /*0c10*/  LD.E.64 R18, desc[UR6][R22.64+0x18] ;  /* 0x0000180616127980 */ /* 0x000ea2000c101b00 */
[----:B------:R-:W-:Y:S02]  /*0c20*/  IMAD.MOV.U32 R20, RZ, RZ, R22 ;  /* 0x000000ffff147224 */ /* 0x000fe400078e0016 */
[----:B------:R-:W-:Y:S01]  /*0c30*/  IMAD.MOV.U32 R21, RZ, RZ, R23 ;  /* 0x000000ffff157224 */ /* 0x000fe200078e0017 */
[----:B--2---:R-:W-:-:S04]  /*0c40*/  IADD3 R16, P0, PT, R18, 0x3, RZ ;  /* 0x0000000312107810 */ /* 0x004fc80007f1e0ff */
[----:B------:R-:W-:Y:S01]  /*0c50*/  ISETP.GE.U32.AND P1, PT, R16, 0x4, PT ;  /* 0x000000041000780c */ /* 0x000fe20003f26070 */
[----:B------:R-:W-:Y:S01]  /*0c60*/  IMAD.X R16, RZ, RZ, R19, P0 ;  /* 0x000000ffff107224 */ /* 0x000fe200000e0613 */
[----:B------:R-:W-:-:S04]  /*0c70*/  PLOP3.LUT P0, PT, PT, PT, PT, 0x8, 0x80 ;  /* 0x000000000080781c */ /* 0x000fc80003f0e170 */
[----:B------:R-:W-:-:S13]  /*0c80*/  ISETP.GE.U32.AND.EX P1, PT, R16, RZ, PT, P1 ;  /* 0x000000ff1000720c */ /* 0x000fda0003f26110 */
[----:B------:R-:W-:Y:S05]  /*0c90*/  @!P1 BRA `(.L_x_24) ;  /* 0x0000000400489947 */ /* 0x000fea0003800000 */
[----:B------:R-:W-:Y:S01]  /*0ca0*/  BSSY.RECONVERGENT B3, `(.L_x_25) ;  /* 0x000004f000037945 */ /* 0x000fe20003800200 */
[----:B------:R-:W-:Y:S02]  /*0cb0*/  IMAD.MOV.U32 R16, RZ, RZ, R18 ;  /* 0x000000ffff107224 */ /* 0x000fe400078e0012 */
[----:B------:R-:W-:Y:S02]  /*0cc0*/  IMAD.MOV.U32 R17, RZ, RZ, R19 ;  /* 0x000000ffff117224 */ /* 0x000fe400078e0013 */
[----:B------:R-:W-:Y:S02]  /*0cd0*/  VIADD R28, R28, 0x269ec3 ;  /* 0x00269ec31c1c7836 */ /* 0x000fe40000000000 */
[----:B------:R-:W-:Y:S02]  /*0ce0*/  IMAD.MOV.U32 R29, RZ, RZ, RZ ;  /* 0x000000ffff1d7224 */ /* 0x000fe400078e00ff */
[----:B------:R-:W-:-:S07]  /*0cf0*/  IMAD.MOV.U32 R20, RZ, RZ, RZ ;  /* 0x000000ffff147224 */ /* 0x000fce00078e00ff */
.L_x_37:
[C---:B------:R-:W-:Y:S01]  /*0d00*/  IMAD.SHL.U32 R21, R29.reuse, 0x4, RZ ;  /* 0x000000041d157824 */ /* 0x040fe200078e00ff */
[----:B------:R-:W-:Y:S01]  /*0d10*/  SHF.L.U64.HI R18, R29, 0x2, R20 ;  /* 0x000000021d127819 */ /* 0x000fe20000010214 */
[----:B------:R-:W-:Y:S03]  /*0d20*/  BSSY.RECONVERGENT B2, `(.L_x_26) ;  /* 0x000003d000027945 */ /* 0x000fe60003800200 */
[----:B------:R-:W-:-:S04]  /*0d30*/  LOP3.LUT R21, R21, 0x3, R4, 0xf8, !PT ;  /* 0x0000000315157812 */ /* 0x000fc800078ef804 */
[----:B------:R-:W-:-:S04]  /*0d40*/  ISETP.GE.U32.AND P1, PT, R21, R16, PT ;  /* 0x000000101500720c */ /* 0x000fc80003f26070 */
[----:B------:R-:W-:-:S13]  /*0d50*/  ISETP.GE.U32.AND.EX P1, PT, R18, R17, PT, P1 ;  /* 0x000000111200720c */ /* 0x000fda0003f26110 */
[----:B------:R-:W-:Y:S05]  /*0d60*/  @P1 BRA `(.L_x_27) ;  /* 0x0000000000e01947 */ /* 0x000fea0003800000 */
[----:B------:R-:W1:Y:S01]  /*0d70*/  LDC.64 R24, c[0x0][0x380] ;  /* 0x0000e000ff187b82 */ /* 0x000e620000000a00 */
[----:B------:R-:W-:Y:S01]  /*0d80*/  BSSY.RECONVERGENT B1, `(.L_x_28) ;  /* 0x0000031000017945 */ /* 0x000fe20003800200 */
.L_x_36:
[----:B-12---:R-:W2:Y:S01]  /*0d90*/  LDG.E.64 R16, desc[UR6][R24.64+0x18] ;  /* 0x0000180618107981 */ /* 0x006ea2000c1e1b00 */
[----:B------:R-:W-:Y:S01]  /*0da0*/  IMAD.SHL.U32 R19, R28, 0x4, RZ ;  /* 0x000000041c137824 */ /* 0x000fe200078e00ff */
[----:B------:R-:W-:Y:S05]  /*0db0*/  YIELD ;  /* 0x0000000000007946 */ /* 0x000fea0003800000 */
[----:B------:R-:W-:Y:S01]  /*0dc0*/  LOP3.LUT R32, R19, 0x3, R4, 0xf8, !PT ;  /* 0x0000000313207812 */ /* 0x000fe200078ef804 */
[----:B------:R-:W-:Y:S02]  /*0dd0*/  IMAD.MOV.U32 R18, RZ, RZ, -0x3 ;  /* 0xfffffffdff127424 */ /* 0x000fe400078e00ff */
[----:B------:R-:W-:-:S02]  /*0de0*/  IMAD.MOV.U32 R19, RZ, RZ, -0x1 ;  /* 0xffffffffff137424 */ /* 0x000fc400078e00ff */
[----:B------:R-:W-:-:S05]  /*0df0*/  IMAD.SHL.U32 R27, R32, 0x10, RZ ;  /* 0x00000010201b7824 */ /* 0x000fca00078e00ff */
[----:B------:R-:W-:-:S04]  /*0e00*/  LOP3.LUT R27, R27, 0xfffffff0, RZ, 0xc0, !PT ;  /* 0xfffffff01b1b7812 */ /* 0x000fc800078ec0ff */
        /* <DEDUP_REMOVED lines=8> */
[----:B------:R-:W-:-:S04]  /*0e90*/  ISETP.NE.U32.OR.EX P1, PT, R31, RZ, !PT, !P1 ;  /* 0x000000ff1f00720c */ /* 0x000fc80007f25590 */
[----:B------:R-:W-:Y:S02]  /*0ea0*/  SEL R16, R30, 0xfffffffd, P1 ;  /* 0xfffffffd1e107807 */ /* 0x000fe40000800000 */
[----:B------:R-:W-:-:S05]  /*0eb0*/  SEL R17, R31, 0xffffffff, P1 ;  /* 0xffffffff1f117807 */ /* 0x000fca0000800000 */
[----:B------:R1:W-:Y:S02]  /*0ec0*/  ST.E.64 [R26], R16 ;  /* 0x000000001a007385 */ /* 0x0003e40000100b10 */
.L_x_30:
[----:B------:R-:W-:Y:S05]  /*0ed0*/  BSYNC.RECONVERGENT B5 ;  /* 0x0000000000057941 */ /* 0x000fea0003800200 */
.L_x_29:
[----:B-----5:R-:W-:Y:S01]  /*0ee0*/  ISETP.NE.U32.AND P1, PT, R30, RZ, PT ;  /* 0x000000ff1e00720c */ /* 0x020fe20003f25070 */
[----:B------:R-:W-:Y:S01]  /*0ef0*/  BSSY.RELIABLE B5, `(.L_x_31) ;  /* 0x0000016000057945 */ /* 0x000fe20003800100 */
[----:B------:R-:W-:Y:S02]  /*0f00*/  LOP3.LUT R32, R32, 0xfffffff, RZ, 0xc0, !PT ;  /* 0x0fffffff20207812 */ /* 0x000fe400078ec0ff */
[----:B------:R-:W-:-:S13]  /*0f10*/  ISETP.NE.AND.EX P1, PT, R31, RZ, PT, P1 ;  /* 0x000000ff1f00720c */ /* 0x000fda0003f25310 */
[----:B------:R-:W-:Y:S05]  /*0f20*/  @P1 BRA `(.L_x_32) ;  /* 0x0000000000481947 */ /* 0x000fea0003800000 */
[----:B-1----:R-:W-:Y:S01]  /*0f30*/  CS2R R16, SRZ ;  /* 0x0000000000107805 */ /* 0x002fe2000001ff00 */
[----:B------:R-:W-:Y:S02]  /*0f40*/  IMAD.MOV.U32 R18, RZ, RZ, -0x3 ;  /* 0xfffffffdff127424 */ /* 0x000fe400078e00ff */
[----:B------:R-:W-:-:S05]  /*0f50*/  IMAD.MOV.U32 R19, RZ, RZ, -0x1 ;  /* 0xffffffffff137424 */ /* 0x000fca00078e00ff */
[----:B------:R1:W5:Y:S01]  /*0f60*/  ATOM.E.CAS.64.STRONG.GPU P1, R30, [R26+0x8], R16, R18 ;  /* 0x000008101a1e738b */ /* 0x000362000012e512 */
[----:B------:R-:W-:Y:S04]  /*0f70*/  BSSY.RECONVERGENT B6, `(.L_x_33) ;  /* 0x0000008000067945 */ /* 0x000fe80003800200 */
[----:B-1----:R-:W-:Y:S05]  /*0f80*/  @P1 BRA `(.L_x_34) ;  /* 0x0000000000181947 */ /* 0x002fea0003800000 */
[----:B-----5:R-:W2:Y:S02]  /*0f90*/  LD.E.64 R30, [R26+0x8] ;  /* 0x000000081a1e7980 */ /* 0x020ea40000100b00 */
[----:B--2---:R-:W-:-:S04]  /*0fa0*/  ISETP.EQ.U32.AND P1, PT, R30, RZ, PT ;  /* 0x000000ff1e00720c */ /* 0x004fc80003f22070 */
[----:B------:R-:W-:-:S04]  /*0fb0*/  ISETP.NE.U32.OR.EX P1, PT, R31, RZ, !PT, !P1 ;  /* 0x000000ff1f00720c */ /* 0x000fc80007f25590 */
[----:B------:R-:W-:Y:S02]  /*0fc0*/  SEL R16, R30, 0xfffffffd, P1 ;  /* 0xfffffffd1e107807 */ /* 0x000fe40000800000 */
[----:B------:R-:W-:-:S05]  /*0fd0*/  SEL R17, R31, 0xffffffff, P1 ;  /* 0xffffffff1f117807 */ /* 0x000fca0000800000 */
[----:B------:R1:W-:Y:S02]  /*0fe0*/  ST.E.64 [R26+0x8], R16 ;  /* 0x000000081a007385 */ /* 0x0003e40000100b10 */
.L_x_34:
[----:B------:R-:W-:Y:S05]  /*0ff0*/  BSYNC.RECONVERGENT B6 ;  /* 0x0000000000067941 */ /* 0x000fea0003800200 */
.L_x_33:
[----:B-----5:R-:W-:-:S04]  /*1000*/  ISETP.NE.U32.AND P1, PT, R30, RZ, PT ;  /* 0x000000ff1e00720c */ /* 0x020fc80003f25070 */
[----:B------:R-:W-:-:S13]  /*1010*/  ISETP.NE.AND.EX P1, PT, R31, RZ, PT, P1 ;  /* 0x000000ff1f00720c */ /* 0x000fda0003f25310 */
[----:B------:R-:W-:Y:S05]  /*1020*/  @!P1 BREAK.RELIABLE B5 ;  /* 0x0000000000059942 */ /* 0x000fea0003800100 */
[----:B------:R-:W-:Y:S05]  /*1030*/  @!P1 BRA `(.L_x_35) ;  /* 0x0000000000149947 */ /* 0x000fea0003800000 */
[----:B------:R2:W-:Y:S02]  /*1040*/  ST.E.64 desc[UR6][R26.64], RZ ;  /* 0x000000ff1a007985 */ /* 0x0005e4000c101b06 */
.L_x_32:
[----:B------:R-:W-:Y:S05]  /*1050*/  BSYNC.RELIABLE B5 ;  /* 0x0000000000057941 */ /* 0x000fea0003800100 */
.L_x_31:
[----:B------:R-:W-:-:S05]  /*1060*/  VIADD R28, R28, 0x1 ;  /* 0x000000011c1c7836 */ /* 0x000fca0000000000 */
[----:B------:R-:W-:Y:S01]  /*1070*/  LOP3.LUT R28, R28, 0xfffffff, RZ, 0xc0, !PT ;  /* 0x0fffffff1c1c7812 */ /* 0x000fe200078ec0ff */
[----:B------:R-:W-:Y:S06]  /*1080*/  BRA `(.L_x_36) ;  /* 0xfffffffc00407947 */ /* 0x000fec000383ffff */
.L_x_35:
[----:B------:R-:W-:Y:S05]  /*1090*/  BSYNC.RECONVERGENT B1 ;  /* 0x0000000000017941 */ /* 0x000fea0003800200 */
.L_x_28:
[----:B------:R-:W-:Y:S02]  /*10a0*/  IMAD R21, R21, 0x8, R14 ;  /* 0x0000000815157824 */ /* 0x000fe400078e020e */
[----:B------:R-:W-:Y:S02]  /*10b0*/  IMAD.MOV.U32 R18, RZ, RZ, R32 ;  /* 0x000000ffff127224 */ /* 0x000fe400078e0020 */
[----:B------:R-:W-:-:S05]  /*10c0*/  IMAD.MOV.U32 R19, RZ, RZ, RZ ;  /* 0x000000ffff137224 */ /* 0x000fca00078e00ff */
[----:B------:R2:W-:Y:S04]  /*10d0*/  STS.64 [R21], R18 ;  /* 0x0000001215007388 */ /* 0x0005e80000000a00 */
[----:B-1----:R2:W5:Y:S02]  /*10e0*/  LD.E.64 R16, desc[UR6][R22.64+0x18] ;  /* 0x0000180616107980 */ /* 0x002564000c101b00 */
.L_x_27:
[----:B------:R-:W-:Y:S05]  /*10f0*/  BSYNC.RECONVERGENT B2 ;  /* 0x0000000000027941 */ /* 0x000fea0003800200 */
.L_x_26:
[----:B--2--5:R-:W-:-:S05]  /*1100*/  IADD3 R18, P1, PT, R16, 0x3, RZ ;  /* 0x0000000310127810 */ /* 0x024fca0007f3e0ff */
[----:B------:R-:W-:Y:S01]  /*1110*/  IMAD.X R19, RZ, RZ, R17, P1 ;  /* 0x000000ffff137224 */ /* 0x000fe200008e0611 */
[----:B------:R-:W-:-:S04]  /*1120*/  IADD3 R29, P1, PT, R29, 0x1, RZ ;  /* 0x000000011d1d7810 */ /* 0x000fc80007f3e0ff */
[--C-:B------:R-:W-:Y:S01]  /*1130*/  SHF.R.U64 R18, R18, 0x2, R19.reuse ;  /* 0x0000000212127819 */ /* 0x100fe20000001213 */
[----:B------:R-:W-:Y:S01]  /*1140*/  IMAD.X R20, RZ, RZ, R20, P1 ;  /* 0x000000ffff147224 */ /* 0x000fe200008e0614 */
[----:B------:R-:W-:Y:S02]  /*1150*/  SHF.R.U32.HI R19, RZ, 0x2, R19 ;  /* 0x00000002ff137819 */ /* 0x000fe40000011613 */
[----:B------:R-:W-:-:S04]  /*1160*/  ISETP.GE.U32.AND P1, PT, R29, R18, PT ;  /* 0x000000121d00720c */ /* 0x000fc80003f26070 */
[----:B------:R-:W-:-:S13]  /*1170*/  ISETP.GE.U32.AND.EX P1, PT, R20, R19, PT, P1 ;  /* 0x000000131400720c */ /* 0x000fda0003f26110 */
[----:B------:R-:W-:Y:S05]  /*1180*/  @!P1 BRA `(.L_x_37) ;  /* 0xfffffff800dc9947 */ /* 0x000fea000383ffff */
[----:B------:R-:W-:Y:S05]  /*1190*/  BSYNC.RECONVERGENT B3 ;  /* 0x0000000000037941 */ /* 0x000fea0003800200 */
.L_x_25:
[----:B------:R-:W-:Y:S02]  /*11a0*/  IMAD.MOV.U32 R20, RZ, RZ, R22 ;  /* 0x000000ffff147224 */ /* 0x000fe400078e0016 */
[----:B------:R-:W-:-:S07]  /*11b0*/  IMAD.MOV.U32 R21, RZ, RZ, R23 ;  /* 0x000000ffff157224 */ /* 0x000fce00078e0017 */
.L_x_24:
[----:B------:R-:W-:Y:S05]  /*11c0*/  BSYNC.RECONVERGENT B4 ;  /* 0x0000000000047941 */ /* 0x000fea0003800200 */
.L_x_23:
[----:B------:R-:W-:-:S03]  /*11d0*/  UMOV UR4, 0xffffffff ;  /* 0xffffffff00047882 */ /* 0x000fc60000000000 */
[----:B------:R-:W-:Y:S05]  /*11e0*/  BRA.DIV UR4, `(.L_x_38) ;  /* 0x0000001604107947 */ /* 0x000fea000b800000 */
[----:B------:R-:W-:Y:S01]  /*11f0*/  NOP ;  /* 0x0000000000007918 */ /* 0x000fe20000000000 */
.L_x_88:
[----:B------:R-:W-:Y:S04]  /*1200*/  BSSY B3, `(.L_x_39) ;  /* 0x00000ea000037945 */ /* 0x000fe80003800000 */
[----:B------:R-:W-:Y:S05]  /*1210*/  @P0 BRA `(.L_x_40) ;  /* 0x0000000c00a00947 */ /* 0x000fea0003800000 */
[----:B-1----:R-:W2:Y:S01]  /*1220*/  LD.E.64 R18, desc[UR6][R20.64+0x18] ;  /* 0x0000180614127980 */ /* 0x002ea2000c101b00 */
[----:B------:R-:W-:Y:S01]  /*1230*/  BSSY B2, `(.L_x_41) ;  /* 0x0000083000027945 */ /* 0x000fe20003800000 */
[----:B--2---:R-:W-:-:S04]  /*1240*/  IADD3 R16, P1, PT, R18, 0x3, RZ ;  /* 0x0000000312107810 */ /* 0x004fc80007f3e0ff */
[----:B------:R-:W-:Y:S01]  /*1250*/  ISETP.GE.U32.AND P0, PT, R16, 0x4, PT ;  /* 0x000000041000780c */ /* 0x000fe20003f06070 */
[----:B------:R-:W-:-:S05]  /*1260*/  IMAD.X R16, RZ, RZ, R19, P1 ;  /* 0x000000ffff107224 */ /* 0x000fca00008e0613 */
[----:B------:R-:W-:-:S13]  /*1270*/  ISETP.GE.U32.AND.EX P0, PT, R16, RZ, PT, P0 ;  /* 0x000000ff1000720c */ /* 0x000fda0003f06100 */
[----:B------:R-:W-:Y:S05]  /*1280*/  @!P0 BRA `(.L_x_42) ;  /* 0x0000000400f48947 */ /* 0x000fea0003800000 */
[----:B------:R-:W-:Y:S01]  /*1290*/  IMAD.MOV.U32 R16, RZ, RZ, R18 ;  /* 0x000000ffff107224 */ /* 0x000fe200078e0012 */
[----:B------:R-:W-:Y:S01]  /*12a0*/  CS2R R26, SRZ ;  /* 0x00000000001a7805 */ /* 0x000fe2000001ff00 */
[----:B------:R-:W-:-:S07]  /*12b0*/  IMAD.MOV.U32 R17, RZ, RZ, R19 ;  /* 0x000000ffff117224 */ /* 0x000fce00078e0013 */
.L_x_61:
[C---:B------:R-:W-:Y:S01]  /*12c0*/  IMAD.SHL.U32 R19, R26.reuse, 0x4, RZ ;  /* 0x000000041a137824 */ /* 0x040fe200078e00ff */
[----:B------:R-:W-:Y:S01]  /*12d0*/  SHF.L.U64.HI R18, R26, 0x2, R27 ;  /* 0x000000021a127819 */ /* 0x000fe2000001021b */
[----:B------:R-:W-:Y:S03]  /*12e0*/  BSSY B1, `(.L_x_43) ;  /* 0x000006e000017945 */ /* 0x000fe60003800000 */
[----:B------:R-:W-:-:S04]  /*12f0*/  LOP3.LUT R19, R19, 0x3, R4, 0xf8, !PT ;  /* 0x0000000313137812 */ /* 0x000fc800078ef804 */
[----:B------:R-:W-:-:S04]  /*1300*/  ISETP.GE.U32.AND P0, PT, R19, R16, PT ;  /* 0x000000101300720c */ /* 0x000fc80003f06070 */
[----:B------:R-:W-:-:S13]  /*1310*/  ISETP.GE.U32.AND.EX P0, PT, R18, R17, PT, P0 ;  /* 0x000000111200720c */ /* 0x000fda0003f06100 */
[----:B-1----:R-:W-:Y:S05]  /*1320*/  @P0 BRA `(.L_x_44) ;  /* 0x0000000400a40947 */ /* 0x002fea0003800000 */
[----:B------:R-:W2:Y:S01]  /*1330*/  LD.E.64 R16, desc[UR6][R20.64+0x20] ;  /* 0x0000200614107980 */ /* 0x000ea2000c101b00 */
[----:B------:R-:W1:Y:S03]  /*1340*/  LDC.64 R32, c[0x0][0x380] ;  /* 0x0000e000ff207b82 */ /* 0x000e660000000a00 */
[----:B-1----:R-:W3:Y:S01]  /*1350*/  LDG.E.64 R22, desc[UR6][R32.64+0x18] ;  /* 0x0000180620167981 */ /* 0x002ee2000c1e1b00 */
[C---:B------:R-:W-:Y:S01]  /*1360*/  IMAD R30, R19.reuse, 0x8, R14 ;  /* 0x00000008131e7824 */ /* 0x040fe200078e020e */
[----:B--2---:R-:W-:-:S04]  /*1370*/  LEA R28, P0, R19, R16, 0x4 ;  /* 0x00000010131c7211 */ /* 0x004fc800078020ff */
[----:B------:R-:W-:Y:S02]  /*1380*/  LEA.HI.X R29, R19, R17, R18, 0x4, P0 ;  /* 0x00000011131d7211 */ /* 0x000fe400000f2412 */
[----:B------:R-:W3:Y:S04]  /*1390*/  LDS.64 R18, [R30] ;  /* 0x000000001e127984 */ /* 0x000ee80000000a00 */
[----:B------:R-:W2:Y:S04]  /*13a0*/  LD.E.64 R16, desc[UR6][R28.64] ;  /* 0x000000061c107980 */ /* 0x000ea8000c101b00 */
[----:B------:R1:W5:Y:S01]  /*13b0*/  LD.E.64 R24, desc[UR6][R28.64+0x8] ;  /* 0x000008061c187980 */ /* 0x000362000c101b00 */
[----:B------:R-:W-:Y:S04]  /*13c0*/  BSSY.RECONVERGENT B4, `(.L_x_45) ;  /* 0x0000019000047945 */ /* 0x000fe80003800200 */
[----:B------:R-:W-:Y:S01]  /*13d0*/  BSSY.RELIABLE B5, `(.L_x_46) ;  /* 0x0000015000057945 */ /* 0x000fe20003800100 */
[----:B---3--:R-:W-:-:S04]  /*13e0*/  LEA R22, P0, R18, R22, 0x4 ;  /* 0x0000001612167211 */ /* 0x008fc800078020ff */
[----:B------:R-:W-:Y:S02]  /*13f0*/  LEA.HI.X R23, R18, R23, R19, 0x4, P0 ;  /* 0x0000001712177211 */ /* 0x000fe400000f2413 */
[----:B--2---:R-:W-:-:S04]  /*1400*/  LOP3.LUT R18, R17, 0xf0000000, RZ, 0xc0, !PT ;  /* 0xf000000011127812 */ /* 0x004fc800078ec0ff */
[----:B------:R-:W-:-:S13]  /*1410*/  ISETP.NE.AND.EX P0, PT, R18, 0x10000000, PT, !PT ;  /* 0x100000001200780c */ /* 0x000fda0003f053f0 */
[----:B-1----:R-:W-:Y:S05]  /*1420*/  @!P0 BRA `(.L_x_47) ;  /* 0x00000000003c8947 */ /* 0x002fea0003800000 */
[----:B------:R-:W-:Y:S02]  /*1430*/  SHF.R.U32.HI R19, RZ, 0x10, R17 ;  /* 0x00000010ff137819 */ /* 0x000fe40000011611 */
[----:B------:R-:W-:-:S03]  /*1440*/  LOP3.LUT R28, R17, 0xffff0000, RZ, 0xc0, !PT ;  /* 0xffff0000111c7812 */ /* 0x000fc600078ec0ff */
[----:B------:R-:W-:Y:S01]  /*1450*/  VIADD R18, R19, 0xfffffffa ;  /* 0xfffffffa13127836 */ /* 0x000fe20000000000 */
[----:B------:R-:W-:-:S04]  /*1460*/  ISETP.NE.AND.EX P1, PT, R28, 0x30000, PT, !PT ;  /* 0x000300001c00780c */ /* 0x000fc80003f253f0 */
[----:B------:R-:W-:-:S04]  /*1470*/  LOP3.LUT R18, R18, 0xffff, RZ, 0xc0, !PT ;  /* 0x0000ffff12127812 */ /* 0x000fc800078ec0ff */
[----:B------:R-:W-:-:S13]  /*1480*/  ISETP.GT.U32.AND P0, PT, R18, 0xfffc, PT ;  /* 0x0000fffc1200780c */ /* 0x000fda0003f04070 */
[----:B------:R-:W-:Y:S05]  /*1490*/  @P0 BRA P1, `(.L_x_47) ;  /* 0x0000000000200947 */ /* 0x000fea0000800000 */
[----:B------:R-:W-:Y:S02]  /*14a0*/  VIADD R18, R19, 0xfffffff7 ;  /* 0xfffffff713127836 */ /* 0x000fe40000000000 */
[----:B------:R-:W-:-:S03]  /*14b0*/  IMAD.MOV.U32 R19, RZ, RZ, R17 ;  /* 0x000000ffff137224 */ /* 0x000fc600078e0011 */
[----:B------:R-:W-:-:S04]  /*14c0*/  LOP3.LUT R18, R18, 0xffff, RZ, 0xc0, !PT ;  /* 0x0000ffff12127812 */ /* 0x000fc800078ec0ff */
[----:B------:R-:W-:Y:S01]  /*14d0*/  ISETP.GE.U32.AND P0, PT, R18, 0xfffd, PT ;  /* 0x0000fffd1200780c */ /* 0x000fe20003f06070 */
[----:B------:R-:W-:-:S03]  /*14e0*/  IMAD.MOV.U32 R18, RZ, RZ, R16 ;  /* 0x000000ffff127224 */ /* 0x000fc600078e0010 */
[----:B------:R-:W-:-:S13]  /*14f0*/  ISETP.EQ.OR.EX P0, PT, R28, 0x60000, !P0, PT ;  /* 0x000600001c00780c */ /* 0x000fda0004702770 */
[----:B------:R-:W-:Y:S05]  /*1500*/  @P0 BREAK.RELIABLE B5 ;  /* 0x0000000000050942 */ /* 0x000fea0003800100 */
[----:B------:R-:W-:Y:S05]  /*1510*/  @P0 BRA `(.L_x_48) ;  /* 0x00000000000c0947 */ /* 0x000fea0003800000 */
.L_x_47:
[----:B------:R-:W-:Y:S05]  /*1520*/  BSYNC.RELIABLE B5 ;  /* 0x0000000000057941 */ /* 0x000fea0003800100 */
.L_x_46:
[----:B------:R-:W-:-:S06]  /*1530*/  IMAD R18, R16, 0x8, R14 ;  /* 0x0000000810127824 */ /* 0x000fcc00078e020e */
[----:B------:R-:W1:Y:S02]  /*1540*/  LDS.64 R18, [R18] ;  /* 0x0000000012127984 */ /* 0x000e640000000a00 */
.L_x_48:
[----:B------:R-:W-:Y:S05]  /*1550*/  BSYNC.RECONVERGENT B4 ;  /* 0x0000000000047941 */ /* 0x000fea0003800200 */
.L_x_45:
[----:B-1----:R-:W-:Y:S01]  /*1560*/  LOP3.LUT R16, R19, 0xffff, RZ, 0xc0, !PT ;  /* 0x0000ffff13107812 */ /* 0x002fe200078ec0ff */
[----:B------:R-:W-:Y:S03]  /*1570*/  BSSY B4, `(.L_x_49) ;  /* 0x0000012000047945 */ /* 0x000fe60003800000 */
[----:B------:R-:W-:-:S07]  /*1580*/  LOP3.LUT R19, R16, 0xffff0000, R17, 0xf8, !PT ;  /* 0xffff000010137812 */ /* 0x000fce00078ef811 */
.L_x_52:
[----:B-1----:R-:W-:Y:S01]  /*1590*/  IMAD.MOV.U32 R16, RZ, RZ, -0x3 ;  /* 0xfffffffdff107424 */ /* 0x002fe200078e00ff */
[----:B------:R-:W-:Y:S05]  /*15a0*/  YIELD ;  /* 0x0000000000007946 */ /* 0x000fea0003800000 */
[----:B------:R-:W-:-:S05]  /*15b0*/  IMAD.MOV.U32 R17, RZ, RZ, -0x1 ;  /* 0xffffffffff117424 */ /* 0x000fca00078e00ff */
[----:B-----5:R1:W5:Y:S01]  /*15c0*/  ATOM.E.CAS.64.STRONG.GPU P0, R28, [R22], R16, R18 ;  /* 0x00000010161c738b */ /* 0x020362000010e512 */
[----:B------:R-:W-:Y:S04]  /*15d0*/  BSSY.RECONVERGENT B5, `(.L_x_50) ;  /* 0x0000008000057945 */ /* 0x000fe80003800200 */
[----:B-1----:R-:W-:Y:S05]  /*15e0*/  @P0 BRA `(.L_x_51) ;  /* 0x0000000000180947 */ /* 0x002fea0003800000 */
[----:B-----5:R-:W2:Y:S02]  /*15f0*/  LD.E.64 R28, [R22] ;  /* 0x00000000161c7980 */ /* 0x020ea40000100b00 */
[----:B--2---:R-:W-:-:S04]  /*1600*/  ISETP.EQ.U32.AND P0, PT, R28, -0x3, PT ;  /* 0xfffffffd1c00780c */ /* 0x004fc80003f02070 */
[----:B------:R-:W-:-:S04]  /*1610*/  ISETP.EQ.U32.AND.EX P0, PT, R29, -0x1, PT, P0 ;  /* 0xffffffff1d00780c */ /* 0x000fc80003f02100 */
[----:B------:R-:W-:Y:S02]  /*1620*/  SEL R16, R18, R28, P0 ;  /* 0x0000001c12107207 */ /* 0x000fe40000000000 */
[----:B------:R-:W-:-:S05]  /*1630*/  SEL R17, R19, R29, P0 ;  /* 0x0000001d13117207 */ /* 0x000fca0000000000 */
[----:B------:R1:W-:Y:S02]  /*1640*/  ST.E.64 [R22], R16 ;  /* 0x0000000016007385 */ /* 0x0003e40000100b10 */
.L_x_51:
[----:B------:R-:W-:Y:S05]  /*1650*/  BSYNC.RECONVERGENT B5 ;  /* 0x0000000000057941 */ /* 0x000fea0003800200 */
.L_x_50:
[----:B-----5:R-:W-:-:S04]  /*1660*/  ISETP.NE.U32.AND P0, PT, R28, -0x3, PT ;  /* 0xfffffffd1c00780c */ /* 0x020fc80003f05070 */
[----:B------:R-:W-:-:S13]  /*1670*/  ISETP.NE.AND.EX P0, PT, R29, -0x1, PT, P0 ;  /* 0xffffffff1d00780c */ /* 0x000fda0003f05300 */
[----:B------:R-:W-:Y:S05]  /*1680*/  @P0 BRA `(.L_x_52) ;  /* 0xfffffffc00c00947 */ /* 0x000fea000383ffff */
[----:B------:R-:W-:Y:S05]  /*1690*/  BSYNC B4 ;  /* 0x0000000000047941 */ /* 0x000fea0003800000 */
.L_x_49:
[----:B-1----:R-:W1:Y:S01]  /*16a0*/  LDC.64 R16, c[0x0][0x380] ;  /* 0x0000e000ff107b82 */ /* 0x002e620000000a00 */
[----:B------:R-:W2:Y:S04]  /*16b0*/  LDS.64 R30, [R30] ;  /* 0x000000001e1e7984 */ /* 0x000ea80000000a00 */
[----:B-1----:R-:W2:Y:S01]  /*16c0*/  LDG.E.64 R16, desc[UR6][R16.64+0x18] ;  /* 0x0000180610107981 */ /* 0x002ea2000c1e1b00 */
[----:B------:R-:W-:Y:S01]  /*16d0*/  LOP3.LUT R18, R25, 0xf0000000, RZ, 0xc0, !PT ;  /* 0xf000000019127812 */ /* 0x000fe200078ec0ff */
[----:B------:R-:W-:Y:S04]  /*16e0*/  BSSY.RECONVERGENT B4, `(.L_x_53) ;  /* 0x0000018000047945 */ /* 0x000fe80003800200 */
[----:B------:R-:W-:Y:S01]  /*16f0*/  BSSY.RELIABLE B5, `(.L_x_54) ;  /* 0x0000014000057945 */ /* 0x000fe20003800100 */
[----:B------:R-:W-:-:S02]  /*1700*/  ISETP.NE.AND.EX P0, PT, R18, 0x10000000, PT, !PT ;  /* 0x100000001200780c */ /* 0x000fc40003f053f0 */
[----:B--2---:R-:W-:-:S04]  /*1710*/  LEA R22, P1, R30, R16, 0x4 ;  /* 0x000000101e167211 */ /* 0x004fc800078220ff */
[----:B------:R-:W-:-:S07]  /*1720*/  LEA.HI.X R23, R30, R17, R31, 0x4, P1 ;  /* 0x000000111e177211 */ /* 0x000fce00008f241f */
[----:B------:R-:W-:Y:S05]  /*1730*/  @!P0 BRA `(.L_x_55) ;  /* 0x00000000003c8947 */ /* 0x000fea0003800000 */
[----:B------:R-:W-:Y:S02]  /*1740*/  SHF.R.U32.HI R17, RZ, 0x10, R25 ;  /* 0x00000010ff117819 */ /* 0x000fe40000011619 */
[----:B------:R-:W-:-:S03]  /*1750*/  LOP3.LUT R18, R25, 0xffff0000, RZ, 0xc0, !PT ;  /* 0xffff000019127812 */ /* 0x000fc600078ec0ff */
[----:B------:R-:W-:Y:S01]  /*1760*/  VIADD R16, R17, 0xfffffffa ;  /* 0xfffffffa11107836 */ /* 0x000fe20000000000 */
[----:B------:R-:W-:-:S04]  /*1770*/  ISETP.NE.AND.EX P0, PT, R18, 0x30000, PT, !PT ;  /* 0x000300001200780c */ /* 0x000fc80003f053f0 */
[----:B------:R-:W-:-:S04]  /*1780*/  LOP3.LUT R16, R16, 0xffff, RZ, 0xc0, !PT ;  /* 0x0000ffff10107812 */ /* 0x000fc800078ec0ff */
[----:B------:R-:W-:-:S13]  /*1790*/  ISETP.GT.U32.AND P1, PT, R16, 0xfffc, PT ;  /* 0x0000fffc1000780c */ /* 0x000fda0003f24070 */
[----:B------:R-:W-:Y:S05]  /*17a0*/  @P0 BRA P1, `(.L_x_55) ;  /* 0x0000000000200947 */ /* 0x000fea0000800000 */
[----:B------:R-:W-:Y:S01]  /*17b0*/  VIADD R16, R17, 0xfffffff7 ;  /* 0xfffffff711107836 */ /* 0x000fe20000000000 */
[----:B------:R-:W-:Y:S01]  /*17c0*/  ISETP.NE.AND.EX P0, PT, R18, 0x60000, PT, !PT ;  /* 0x000600001200780c */ /* 0x000fe20003f053f0 */
[----:B------:R-:W-:Y:S02]  /*17d0*/  IMAD.MOV.U32 R18, RZ, RZ, R24 ;  /* 0x000000ffff127224 */ /* 0x000fe400078e0018 */
[----:B------:R-:W-:Y:S01]  /*17e0*/  IMAD.MOV.U32 R19, RZ, RZ, R25 ;  /* 0x000000ffff137224 */ /* 0x000fe200078e0019 */
[----:B------:R-:W-:-:S04]  /*17f0*/  LOP3.LUT R16, R16, 0xffff, RZ, 0xc0, !PT ;  /* 0x0000ffff10107812 */ /* 0x000fc800078ec0ff */
[----:B------:R-:W-:-:S13]  /*1800*/  ISETP.LT.U32.OR P0, PT, R16, 0xfffd, !P0 ;  /* 0x0000fffd1000780c */ /* 0x000fda0004701470 */
[----:B------:R-:W-:Y:S05]  /*1810*/  @P0 BREAK.RELIABLE B5 ;  /* 0x0000000000050942 */ /* 0x000fea0003800100 */
[----:B------:R-:W-:Y:S05]  /*1820*/  @P0 BRA `(.L_x_56) ;  /* 0x00000000000c0947 */ /* 0x000fea0003800000 */
.L_x_55:
[----:B------:R-:W-:Y:S05]  /*1830*/  BSYNC.RELIABLE B5 ;  /* 0x0000000000057941 */ /* 0x000fea0003800100 */
.L_x_54:
[----:B------:R-:W-:-:S06]  /*1840*/  IMAD R18, R24, 0x8, R14 ;  /* 0x0000000818127824 */ /* 0x000fcc00078e020e */
[----:B------:R-:W1:Y:S02]  /*1850*/  LDS.64 R18, [R18] ;  /* 0x0000000012127984 */ /* 0x000e640000000a00 */
.L_x_56:
[----:B------:R-:W-:Y:S05]  /*1860*/  BSYNC.RECONVERGENT B4 ;  /* 0x0000000000047941 */ /* 0x000fea0003800200 */
.L_x_53:
[----:B-1----:R-:W-:Y:S01]  /*1870*/  LOP3.LUT R17, R19, 0xffff, RZ, 0xc0, !PT ;  /* 0x0000ffff13117812 */ /* 0x002fe200078ec0ff */
[----:B------:R-:W-:Y:S03]  /*1880*/  BSSY B4, `(.L_x_57) ;  /* 0x0000012000047945 */ /* 0x000fe60003800000 */
[----:B------:R-:W-:-:S07]  /*1890*/  LOP3.LUT R19, R17, 0xffff0000, R25, 0xf8, !PT ;  /* 0xffff000011137812 */ /* 0x000fce00078ef819 */
.L_x_60:
[----:B-1----:R-:W-:Y:S01]  /*18a0*/  IMAD.MOV.U32 R16, RZ, RZ, -0x3 ;  /* 0xfffffffdff107424 */ /* 0x002fe200078e00ff */
[----:B------:R-:W-:Y:S05]  /*18b0*/  YIELD ;  /* 0x0000000000007946 */ /* 0x000fea0003800000 */
[----:B------:R-:W-:-:S05]  /*18c0*/  IMAD.MOV.U32 R17, RZ, RZ, -0x1 ;  /* 0xffffffffff117424 */ /* 0x000fca00078e00ff */
[----:B------:R1:W5:Y:S01]  /*18d0*/  ATOM.E.CAS.64.STRONG.GPU P0, R24, [R22+0x8], R16, R18 ;  /* 0x000008101618738b */ /* 0x000362000010e512 */
[----:B------:R-:W-:Y:S04]  /*18e0*/  BSSY.RECONVERGENT B5, `(.L_x_58) ;  /* 0x0000008000057945 */ /* 0x000fe80003800200 */
[----:B-1----:R-:W-:Y:S05]  /*18f0*/  @P0 BRA `(.L_x_59) ;  /* 0x0000000000180947 */ /* 0x002fea0003800000 */
[----:B-----5:R-:W2:Y:S02]  /*1900*/  LD.E.64 R24, [R22+0x8] ;  /* 0x0000000816187980 */ /* 0x020ea40000100b00 */
[----:B--2---:R-:W-:-:S04]  /*1910*/  ISETP.EQ.U32.AND P0, PT, R24, -0x3, PT ;  /* 0xfffffffd1800780c */ /* 0x004fc80003f02070 */
[----:B------:R-:W-:-:S04]  /*1920*/  ISETP.EQ.U32.AND.EX P0, PT, R25, -0x1, PT, P0 ;  /* 0xffffffff1900780c */ /* 0x000fc80003f02100 */
[----:B------:R-:W-:Y:S02]  /*1930*/  SEL R16, R18, R24, P0 ;  /* 0x0000001812107207 */ /* 0x000fe40000000000 */
[----:B------:R-:W-:-:S05]  /*1940*/  SEL R17, R19, R25, P0 ;  /* 0x0000001913117207 */ /* 0x000fca0000000000 */
[----:B------:R1:W-:Y:S02]  /*1950*/  ST.E.64 [R22+0x8], R16 ;  /* 0x0000000816007385 */ /* 0x0003e40000100b10 */
.L_x_59:
[----:B------:R-:W-:Y:S05]  /*1960*/  BSYNC.RECONVERGENT B5 ;  /* 0x0000000000057941 */ /* 0x000fea0003800200 */
.L_x_58:
[----:B-----5:R-:W-:-:S04]  /*1970*/  ISETP.NE.U32.AND P0, PT, R24, -0x3, PT ;  /* 0xfffffffd1800780c */ /* 0x020fc80003f05070 */
[----:B------:R-:W-:-:S13]  /*1980*/  ISETP.NE.AND.EX P0, PT, R25, -0x1, PT, P0 ;  /* 0xffffffff1900780c */ /* 0x000fda0003f05300 */
[----:B------:R-:W-:Y:S05]  /*1990*/  @P0 BRA `(.L_x_60) ;  /* 0xfffffffc00c00947 */ /* 0x000fea000383ffff */
[----:B------:R-:W-:Y:S05]  /*19a0*/  BSYNC B4 ;  /* 0x0000000000047941 */ /* 0x000fea0003800000 */
.L_x_57:
[----:B-1----:R1:W5:Y:S02]  /*19b0*/  LD.E.64 R16, desc[UR6][R20.64+0x18] ;  /* 0x0000180614107980 */ /* 0x002364000c101b00 */
.L_x_44:
[----:B------:R-:W-:Y:S05]  /*19c0*/  BSYNC B1 ;  /* 0x0000000000017941 */ /* 0x000fea0003800000 */
.L_x_43:
[----:B-----5:R-:W-:-:S05]  /*19d0*/  IADD3 R19, P0, PT, R16, 0x3, RZ ;  /* 0x0000000310137810 */ /* 0x020fca0007f1e0ff */
        /* <DEDUP_REMOVED lines=8> */
.L_x_42:
[----:B------:R-:W-:Y:S05]  /*1a60*/  BSYNC B2 ;  /* 0x0000000000027941 */ /* 0x000fea0003800000 */
.L_x_41:
[----:B------:R-:W2:Y:S01]  /*1a70*/  LD.E.64 R16, desc[UR6][R20.64+0x8] ;  /* 0x0000080614107980 */ /* 0x000ea2000c101b00 */
[----:B------:R-:W-:Y:S01]  /*1a80*/  BSSY.RECONVERGENT B1, `(.L_x_62) ;  /* 0x0000044000017945 */ /* 0x000fe20003800200 */
[----:B--2---:R-:W-:-:S04]  /*1a90*/  ISETP.GE.U32.AND P0, PT, R0, R16, PT ;  /* 0x000000100000720c */ /* 0x004fc80003f06070 */
[----:B------:R-:W-:-:S13]  /*1aa0*/  ISETP.GE.U32.AND.EX P0, PT, RZ, R17, PT, P0 ;  /* 0x00000011ff00720c */ /* 0x000fda0003f06100 */
[----:B------:R-:W-:Y:S05]  /*1ab0*/  @P0 BRA `(.L_x_63) ;  /* 0x0000000400000947 */ /* 0x000fea0003800000 */
[----:B------:R-:W2:Y:S02]  /*1ac0*/  LD.E.64 R16, desc[UR6][R20.64+0x10] ;  /* 0x0000100614107980 */ /* 0x000ea4000c101b00 */
[----:B--2---:R-:W-:-:S04]  /*1ad0*/  LEA R18, P0, R0, R16, 0x4 ;  /* 0x0000001000127211 */ /* 0x004fc800078020ff */
[----:B------:R-:W-:-:S05]  /*1ae0*/  LEA.HI.X R19, R0, R17, RZ, 0x4, P0 ;  /* 0x0000001100137211 */ /* 0x000fca00000f24ff */
[----:B------:R-:W2:Y:S04]  /*1af0*/  LD.E.64 R22, desc[UR6][R18.64] ;  /* 0x0000000612167980 */ /* 0x000ea8000c101b00 */
[----:B------:R3:W5:Y:S01]  /*1b00*/  LD.E.64 R16, desc[UR6][R18.64+0x8] ;  /* 0x0000080612107980 */ /* 0x000762000c101b00 */
[----:B------:R-:W-:Y:S04]  /*1b10*/  BSSY.RECONVERGENT B2, `(.L_x_64) ;  /* 0x0000017000027945 */ /* 0x000fe80003800200 */
[----:B------:R-:W-:Y:S01]  /*1b20*/  BSSY.RELIABLE B4, `(.L_x_65) ;  /* 0x0000013000047945 */ /* 0x000fe20003800100 */
[----:B--2---:R-:W-:-:S04]  /*1b30*/  LOP3.LUT R24, R23, 0xf0000000, RZ, 0xc0, !PT ;  /* 0xf000000017187812 */ /* 0x004fc800078ec0ff */
[----:B------:R-:W-:-:S13]  /*1b40*/  ISETP.NE.AND.EX P0, PT, R24, 0x10000000, PT, !PT ;  /* 0x100000001800780c */ /* 0x000fda0003f053f0 */
[----:B---3--:R-:W-:Y:S05]  /*1b50*/  @!P0 BRA `(.L_x_66) ;  /* 0x00000000003c8947 */ /* 0x008fea0003800000 */
        /* <DEDUP_REMOVED lines=15> */
.L_x_66:
[----:B------:R-:W-:Y:S05]  /*1c50*/  BSYNC.RELIABLE B4 ;  /* 0x0000000000047941 */ /* 0x000fea0003800100 */
.L_x_65:
[----:B------:R-:W-:-:S06]  /*1c60*/  IMAD R18, R22, 0x8, R14 ;  /* 0x0000000816127824 */ /* 0x000fcc00078e020e */
[----:B------:R-:W2:Y:S02]  /*1c70*/  LDS.64 R18, [R18] ;  /* 0x0000000012127984 */ /* 0x000ea40000000a00 */
.L_x_67:
[----:B------:R-:W-:Y:S05]  /*1c80*/  BSYNC.RECONVERGENT B2 ;  /* 0x0000000000027941 */ /* 0x000fea0003800200 */
.L_x_64:
[----:B-----5:R-:W-:Y:S01]  /*1c90*/  LOP3.LUT R22, R17, 0xf0000000, RZ, 0xc0, !PT ;  /* 0xf000000011167812 */ /* 0x020fe200078ec0ff */
[----:B------:R-:W-:Y:S01]  /*1ca0*/  BSSY.RECONVERGENT B2, `(.L_x_68) ;  /* 0x0000018000027945 */ /* 0x000fe20003800200 */
[----:B--2---:R-:W-:-:S03]  /*1cb0*/  LOP3.LUT R19, R19, 0xffff, RZ, 0xc0, !PT ;  /* 0x0000ffff13137812 */ /* 0x004fc600078ec0ff */
[----:B------:R-:W-:Y:S01]  /*1cc0*/  BSSY.RELIABLE B4, `(.L_x_69) ;  /* 0x0000013000047945 */ /* 0x000fe20003800100 */
[----:B------:R-:W-:Y:S02]  /*1cd0*/  ISETP.NE.AND.EX P0, PT, R22, 0x10000000, PT, !PT ;  /* 0x100000001600780c */ /* 0x000fe40003f053f0 */
[----:B------:R-:W-:-:S11]  /*1ce0*/  LOP3.LUT R19, R19, 0xffff0000, R23, 0xf8, !PT ;  /* 0xffff000013137812 */ /* 0x000fd600078ef817 */
        /* <DEDUP_REMOVED lines=10> */
[----:B------:R-:W-:-:S03]  /*1d90*/  IMAD.MOV.U32 R23, RZ, RZ, R17 ;  /* 0x000000ffff177224 */ /* 0x000fc600078e0011 */
[----:B------:R-:W-:-:S04]  /*1da0*/  LOP3.LUT R22, R22, 0xffff, RZ, 0xc0, !PT ;  /* 0x0000ffff16167812 */ /* 0x000fc800078ec0ff */
[----:B------:R-:W-:Y:S01]  /*1db0*/  ISETP.LT.U32.OR P0, PT, R22, 0xfffd, !P0 ;  /* 0x0000fffd1600780c */ /* 0x000fe20004701470 */
[----:B------:R-:W-:-:S12]  /*1dc0*/  IMAD.MOV.U32 R22, RZ, RZ, R16 ;  /* 0x000000ffff167224 */ /* 0x000fd800078e0010 */
[----:B------:R-:W-:Y:S05]  /*1dd0*/  @P0 BREAK.RELIABLE B4 ;  /* 0x0000000000040942 */ /* 0x000fea0003800100 */
[----:B------:R-:W-:Y:S05]  /*1de0*/  @P0 BRA `(.L_x_71) ;  /* 0x00000000000c0947 */ /* 0x000fea0003800000 */
.L_x_70:
[----:B------:R-:W-:Y:S05]  /*1df0*/  BSYNC.RELIABLE B4 ;  /* 0x0000000000047941 */ /* 0x000fea0003800100 */
.L_x_69:
[----:B------:R-:W-:-:S06]  /*1e00*/  IMAD R22, R16, 0x8, R14 ;  /* 0x0000000810167824 */ /* 0x000fcc00078e020e */
[----:B------:R-:W2:Y:S02]  /*1e10*/  LDS.64 R22, [R22] ;  /* 0x0000000016167984 */ /* 0x000ea40000000a00 */
.L_x_71:
[----:B------:R-:W-:Y:S05]  /*1e20*/  BSYNC.RECONVERGENT B2 ;  /* 0x0000000000027941 */ /* 0x000fea0003800200 */
.L_x_68:
[----:B------:R-:W-:Y:S02]  /*1e30*/  LOP3.LUT R5, R8, 0xfffffffc, RZ, 0xc0, !PT ;  /* 0xfffffffc08057812 */ /* 0x000fe400078ec0ff */
[----:B--2---:R-:W-:Y:S02]  /*1e40*/  LOP3.LUT R23, R23, 0xffff, RZ, 0xc0, !PT ;  /* 0x0000ffff17177812 */ /* 0x004fe400078ec0ff */
[----:B------:R-:W-:Y:S02]  /*1e50*/  LOP3.LUT R5, R5, 0x3, R4, 0xf8, !PT ;  /* 0x0000000305057812 */ /* 0x000fe400078ef804 */
[----:B------:R-:W-:Y:S02]  /*1e60*/  LOP3.LUT R16, R9, 0x7ff, RZ, 0xc0, !PT ;  /* 0x000007ff09107812 */ /* 0x000fe400078ec0ff */
[----:B------:R-:W-:Y:S02]  /*1e70*/  LEA R4, P0, R5, R10, 0x4 ;  /* 0x0000000a05047211 */ /* 0x000fe400078020ff */
[----:B------:R-:W-:-:S02]  /*1e80*/  LOP3.LUT R23, R23, 0xffff0000, R17, 0xf8, !PT ;  /* 0xffff000017177812 */ /* 0x000fc400078ef811 */
[----:B------:R-:W-:-:S05]  /*1e90*/  LEA.HI.X R5, R5, R11, R16, 0x4, P0 ;  /* 0x0000000b05057211 */ /* 0x000fca00000f2410 */
[----:B------:R2:W-:Y:S04]  /*1ea0*/  ST.E.64 desc[UR6][R4.64], R18 ;  /* 0x0000001204007985 */ /* 0x0005e8000c101b06 */
[----:B------:R2:W-:Y:S02]  /*1eb0*/  ST.E.64 desc[UR6][R4.64+0x8], R22 ;  /* 0x0000081604007985 */ /* 0x0005e4000c101b06 */
.L_x_63:
[----:B------:R-:W-:Y:S05]  /*1ec0*/  BSYNC.RECONVERGENT B1 ;  /* 0x0000000000017941 */ /* 0x000fea0003800200 */
.L_x_62:
[----:B--2---:R-:W2:Y:S01]  /*1ed0*/  LD.E.64 R4, desc[UR6][R20.64] ;  /* 0x0000000614047980 */ /* 0x004ea2000c101b00 */
[----:B------:R-:W-:Y:S04]  /*1ee0*/  BSSY.RECONVERGENT B1, `(.L_x_72) ;  /* 0x0000017000017945 */ /* 0x000fe80003800200 */
[----:B------:R-:W-:Y:S01]  /*1ef0*/  BSSY.RELIABLE B2, `(.L_x_73) ;  /* 0x0000013000027945 */ /* 0x000fe20003800100 */
[----:B--2---:R-:W-:-:S04]  /*1f00*/  LOP3.LUT R10, R5, 0xf0000000, RZ, 0xc0, !PT ;  /* 0xf0000000050a7812 */ /* 0x004fc800078ec0ff */
[----:B------:R-:W-:-:S13]  /*1f10*/  ISETP.NE.AND.EX P0, PT, R10, 0x10000000, PT, !PT ;  /* 0x100000000a00780c */ /* 0x000fda0003f053f0 */
        /* <DEDUP_REMOVED lines=16> */
.L_x_74:
[----:B------:R-:W-:Y:S05]  /*2020*/  BSYNC.RELIABLE B2 ;  /* 0x0000000000027941 */ /* 0x000fea0003800100 */
.L_x_73:
[----:B------:R-:W-:-:S05]  /*2030*/  IMAD R14, R4, 0x8, R14 ;  /* 0x00000008040e7824 */ /* 0x000fca00078e020e */
[----:B------:R2:W3:Y:S02]  /*2040*/  LDS.64 R10, [R14] ;  /* 0x000000000e0a7984 */ /* 0x0004e40000000a00 */
.L_x_75:
[----:B------:R-:W-:Y:S05]  /*2050*/  BSYNC.RECONVERGENT B1 ;  /* 0x0000000000017941 */ /* 0x000fea0003800200 */
.L_x_72:
[----:B---3--:R-:W-:-:S04]  /*2060*/  LOP3.LUT R4, R11, 0xffff, RZ, 0xc0, !PT ;  /* 0x0000ffff0b047812 */ /* 0x008fc800078ec0ff */
[----:B------:R-:W-:Y:S01]  /*2070*/  LOP3.LUT R5, R4, 0xffff0000, R5, 0xf8, !PT ;  /* 0xffff000004057812 */ /* 0x000fe200078ef805 */
[----:B------:R-:W-:-:S05]  /*2080*/  IMAD.MOV.U32 R4, RZ, RZ, R10 ;  /* 0x000000ffff047224 */ /* 0x000fca00078e000a */
[----:B------:R3:W-:Y:S02]  /*2090*/  ST.E.64 desc[UR6][R12.64], R4 ;  /* 0x000000040c007985 */ /* 0x0007e4000c101b06 */
.L_x_40:
[----:B------:R-:W-:Y:S05]  /*20a0*/  BSYNC B3 ;  /* 0x0000000000037941 */ /* 0x000fea0003800000 */
.L_x_39:
[----:B------:R-:W-:-:S03]  /*20b0*/  UMOV UR4, 0xffffffff ;  /* 0xffffffff00047882 */ /* 0x000fc60000000000 */
[----:B------:R-:W-:Y:S05]  /*20c0*/  BRA.DIV UR4, `(.L_x_76) ;  /* 0x0000000604747947 */ /* 0x000fea000b800000 */
[----:B------:R-:W-:Y:S01]  /*20d0*/  NOP ;  /* 0x0000000000007918 */ /* 0x000fe20000000000 */
.L_x_91:
[----:B------:R-:W-:Y:S02]  /*20e0*/  ISETP.NE.U32.AND P0, PT, R20, RZ, PT ;  /* 0x000000ff1400720c */ /* 0x000fe40003f05070 */
[----:B------:R-:W-:Y:S02]  /*20f0*/  ISETP.NE.U32.AND P1, PT, R0, RZ, PT ;  /* 0x000000ff0000720c */ /* 0x000fe40003f25070 */
[----:B------:R-:W-:-:S04]  /*2100*/  ISETP.NE.AND.EX P0, PT, R21, RZ, PT, P0 ;  /* 0x000000ff1500720c */ /* 0x000fc80003f05300 */
[----:B------:R-:W-:-:S13]  /*2110*/  ISETP.NE.OR.EX P0, PT, RZ, RZ, !P0, P1 ;  /* 0x000000ffff00720c */ /* 0x000fda0004705710 */
[----:B------:R-:W-:Y:S05]  /*2120*/  @P0 BRA `(.L_x_22) ;  /* 0x0000000000a00947 */ /* 0x000fea0003800000 */
[----:B0--3--:R-:W3:Y:S02]  /*2130*/  LD.E.64 R12, desc[UR6][R12.64] ;  /* 0x000000060c0c7980 */ /* 0x009ee4000c101b00 */
[----:B---3--:R-:W-:-:S04]  /*2140*/  SHF.R.U32.HI R4, RZ, 0x10, R13 ;  /* 0x00000010ff047819 */ /* 0x008fc8000001160d */
[----:B------:R-:W-:-:S13]  /*2150*/  ISETP.GT.U32.AND P0, PT, R4, 0x8, PT ;  /* 0x000000080400780c */ /* 0x000fda0003f04070 */
[----:B------:R-:W-:Y:S05]  /*2160*/  @P0 BRA `(.L_x_22) ;  /* 0x0000000000900947 */ /* 0x000fea0003800000 */
[C---:B------:R-:W-:Y:S01]  /*2170*/  ISETP.GT.U32.AND P0, PT, R4.reuse, 0xffff, PT ;  /* 0x0000ffff0400780c */ /* 0x040fe20003f04070 */
[----:B------:R-:W-:Y:S01]  /*2180*/  IMAD.MOV.U32 R5, RZ, RZ, 0x1 ;  /* 0x00000001ff057424 */ /* 0x000fe200078e00ff */
[----:B------:R-:W-:Y:S02]  /*2190*/  BSSY.RELIABLE B1, `(.L_x_77) ;  /* 0x0000020000017945 */ /* 0x000fe40003800100 */
[----:B------:R-:W-:-:S04]  /*21a0*/  SEL R4, R4, 0xffff, !P0 ;  /* 0x0000ffff04047807 */ /* 0x000fc80004000000 */
[----:B------:R-:W-:-:S04]  /*21b0*/  LOP3.LUT R4, R4, 0xffff, RZ, 0xc0, !PT ;  /* 0x0000ffff04047812 */ /* 0x000fc800078ec0ff */
[----:B------:R-:W-:-:S04]  /*21c0*/  SHF.L.U32 R4, R5, R4, RZ ;  /* 0x0000000405047219 */ /* 0x000fc800000006ff */
[----:B------:R-:W-:-:S13]  /*21d0*/  LOP3.LUT P0, RZ, R4, 0x48, RZ, 0xc0, !PT ;  /* 0x0000004804ff7812 */ /* 0x000fda000780c0ff */
[----:B------:R-:W-:Y:S05]  /*21e0*/  @P0 BRA `(.L_x_78) ;  /* 0x0000000000580947 */ /* 0x000fea0003800000 */
[----:B------:R-:W-:-:S13]  /*21f0*/  LOP3.LUT P0, RZ, R4, 0x90, RZ, 0xc0, !PT ;  /* 0x0000009004ff7812 */ /* 0x000fda000780c0ff */
[----:B------:R-:W-:Y:S05]  /*2200*/  @P0 BRA `(.L_x_79) ;  /* 0x0000000000300947 */ /* 0x000fea0003800000 */
[----:B------:R-:W-:-:S13]  /*2210*/  LOP3.LUT P0, RZ, R4, 0x120, RZ, 0xc0, !PT ;  /* 0x0000012004ff7812 */ /* 0x000fda000780c0ff */
[----:B------:R-:W-:Y:S05]  /*2220*/  @!P0 BREAK.RELIABLE B1 ;  /* 0x0000000000018942 */ /* 0x000fea0003800100 */
[----:B------:R-:W-:Y:S05]  /*2230*/  @!P0 BRA `(.L_x_22) ;  /* 0x00000000005c8947 */ /* 0x000fea0003800000 */
[----:B------:R-:W0:Y:S02]  /*2240*/  LDC.64 R4, c[0x0][0x380] ;  /* 0x0000e000ff047b82 */ /* 0x000e240000000a00 */
[----:B0-----:R-:W3:Y:S01]  /*2250*/  LDG.E.64 R2, desc[UR6][R4.64+0x18] ;  /* 0x0000180604027981 */ /* 0x001ee2000c1e1b00 */
[C---:B------:R-:W-:Y:S01]  /*2260*/  IMAD.SHL.U32 R11, R12.reuse, 0x10, RZ ;  /* 0x000000100c0b7824 */ /* 0x040fe200078e00ff */
[----:B------:R-:W-:-:S04]  /*2270*/  SHF.L.U64.HI R12, R12, 0x4, R13 ;  /* 0x000000040c0c7819 */ /* 0x000fc8000001020d */
[----:B------:R-:W-:-:S04]  /*2280*/  LOP3.LUT R11, R11, 0xfffffff0, RZ, 0xc0, !PT ;  /* 0xfffffff00b0b7812 */ /* 0x000fc800078ec0ff */
[----:B---3--:R-:W-:Y:S02]  /*2290*/  IADD3 R2, P0, P1, R2, 0x8, R11 ;  /* 0x0000000802027810 */ /* 0x008fe4000791e00b */
[----:B------:R-:W-:-:S04]  /*22a0*/  LOP3.LUT R11, R12, 0xfffff, RZ, 0xc0, !PT ;  /* 0x000fffff0c0b7812 */ /* 0x000fc800078ec0ff */
[----:B------:R-:W-:Y:S01]  /*22b0*/  IADD3.X R3, PT, PT, R3, RZ, R11, P0, P1 ;  /* 0x000000ff03037210 */ /* 0x000fe200007e240b */
[----:B------:R-:W-:Y:S06]  /*22c0*/  BRA `(.L_x_80) ;  /* 0x0000000000307947 */ /* 0x000fec0003800000 */
.L_x_79:
[----:B------:R-:W0:Y:S02]  /*22d0*/  LDC.64 R4, c[0x0][0x380] ;  /* 0x0000e000ff047b82 */ /* 0x000e240000000a00 */
[----:B0-----:R-:W3:Y:S01]  /*22e0*/  LDG.E.64 R4, desc[UR6][R4.64+0x18] ;  /* 0x0000180604047981 */ /* 0x001ee2000c1e1b00 */
[C---:B------:R-:W-:Y:S01]  /*22f0*/  IMAD.SHL.U32 R2, R12.reuse, 0x10, RZ ;  /* 0x000000100c027824 */ /* 0x040fe200078e00ff */
[----:B------:R-:W-:-:S04]  /*2300*/  SHF.L.U64.HI R12, R12, 0x4, R13 ;  /* 0x000000040c0c7819 */ /* 0x000fc8000001020d */
[----:B------:R-:W-:-:S04]  /*2310*/  LOP3.LUT R3, R2, 0xfffffff0, RZ, 0xc0, !PT ;  /* 0xfffffff002037812 */ /* 0x000fc800078ec0ff */
[----:B---3--:R-:W-:Y:S02]  /*2320*/  IADD3 R2, P0, PT, R4, R3, RZ ;  /* 0x0000000304027210 */ /* 0x008fe40007f1e0ff */
[----:B------:R-:W-:-:S05]  /*2330*/  LOP3.LUT R3, R12, 0xfffff, RZ, 0xc0, !PT ;  /* 0x000fffff0c037812 */ /* 0x000fca00078ec0ff */
[----:B------:R-:W-:-:S07]  /*2340*/  IMAD.X R3, R5, 0x1, R3, P0 ;  /* 0x0000000105037824 */ /* 0x000fce00000e0603 */
.L_x_78:
[----:B------:R-:W-:-:S04]  /*2350*/  ISETP.NE.U32.AND P0, PT, R2, RZ, PT ;  /* 0x000000ff0200720c */ /* 0x000fc80003f05070 */
[----:B------:R-:W-:-:S13]  /*2360*/  ISETP.NE.AND.EX P0, PT, R3, RZ, PT, P0 ;  /* 0x000000ff0300720c */ /* 0x000fda0003f05300 */
[----:B------:R-:W-:Y:S05]  /*2370*/  @!P0 BREAK.RELIABLE B1 ;  /* 0x0000000000018942 */ /* 0x000fea0003800100 */
[----:B------:R-:W-:Y:S05]  /*2380*/  @!P0 BRA `(.L_x_22) ;  /* 0x0000000000088947 */ /* 0x000fea0003800000 */
.L_x_80:
[----:B------:R-:W-:Y:S05]  /*2390*/  BSYNC.RELIABLE B1 ;  /* 0x0000000000017941 */ /* 0x000fea0003800100 */
.L_x_77:
[----:B------:R4:W-:Y:S02]  /*23a0*/  ST.E.64 desc[UR6][R2.64], R6 ;  /* 0x0000000602007985 */ /* 0x0009e4000c101b06 */
.L_x_22:
[----:B------:R-:W-:Y:S05]  /*23b0*/  BSYNC B0 ;  /* 0x0000000000007941 */ /* 0x000fea0003800000 */
.L_x_21:
[----:B------:R-:W-:Y:S01]  /*23c0*/  UMOV UR4, 0xffffffff ;  /* 0xffffffff00047882 */ /* 0x000fe20000000000 */
[----:B------:R-:W-:Y:S02]  /*23d0*/  ISETP.NE.AND.EX P0, PT, R15, 0x10000, PT, !PT ;  /* 0x000100000f00780c */ /* 0x000fe40003f053f0 */
[----:B------:R-:W-:Y:S11]  /*23e0*/  BRA.DIV UR4, `(.L_x_81) ;  /* 0x0000000204c87947 */ /* 0x000ff6000b800000 */
[----:B------:R-:W-:Y:S01]  /*23f0*/  NOP ;  /* 0x0000000000007918 */ /* 0x000fe20000000000 */
.L_x_94:
[----:B------:R-:W-:-:S04]  /*2400*/  ISETP.NE.U32.AND P1, PT, R0, RZ, PT ;  /* 0x000000ff0000720c */ /* 0x000fc80003f25070 */
[----:B------:R-:W-:-:S13]  /*2410*/  ISETP.NE.OR.EX P0, PT, RZ, RZ, P0, P1 ;  /* 0x000000ffff00720c */ /* 0x000fda0000705710 */
[----:B------:R-:W-:Y:S05]  /*2420*/  @P0 EXIT ;  /* 0x000000000000094d */ /* 0x000fea0003800000 */
[----:B------:R-:W0:Y:S01]  /*2430*/  LDC.64 R10, c[0x0][0x380] ;  /* 0x0000e000ff0a7b82 */ /* 0x000e220000000a00 */
[----:B------:R-:W-:Y:S01]  /*2440*/  BSSY B0, `(.L_x_82) ;  /* 0x0000019000007945 */ /* 0x000fe20003800000 */
[----:B------:R-:W-:-:S07]  /*2450*/  SHF.R.U64 R0, R8, 0x2, R9 ;  /* 0x0000000208007819 */ /* 0x000fce0000001209 */
.L_x_85:
[----:B0---4-:R-:W4:Y:S01]  /*2460*/  LDG.E.64 R2, desc[UR6][R10.64+0x28] ;  /* 0x000028060a027981 */ /* 0x011f22000c1e1b00 */
[----:B------:R-:W-:Y:S01]  /*2470*/  IMAD.SHL.U32 R9, R0, 0x8, RZ ;  /* 0x0000000800097824 */ /* 0x000fe200078e00ff */
[----:B---3--:R-:W-:Y:S01]  /*2480*/  CS2R R4, SRZ ;  /* 0x0000000000047805 */ /* 0x008fe2000001ff00 */
[----:B------:R-:W-:Y:S05]  /*2490*/  YIELD ;  /* 0x0000000000007946 */ /* 0x000fea0003800000 */
[----:B------:R-:W-:-:S04]  /*24a0*/  LOP3.LUT R9, R9, 0x7fffff8, RZ, 0xc0, !PT ;  /* 0x07fffff809097812 */ /* 0x000fc800078ec0ff */
[----:B----4-:R-:W-:-:S05]  /*24b0*/  IADD3 R8, P0, PT, R2, R9, RZ ;  /* 0x0000000902087210 */ /* 0x010fca0007f1e0ff */
[----:B------:R-:W-:-:S07]  /*24c0*/  IMAD.X R9, RZ, RZ, R3, P0 ;  /* 0x000000ffff097224 */ /* 0x000fce00000e0603 */
[----:B------:R0:W3:Y:S01]  /*24d0*/  ATOM.E.CAS.64.STRONG.GPU P0, R4, [R8], R4, R6 ;  /* 0x000000040804738b */ /* 0x0000e2000010e506 */
[----:B------:R-:W-:Y:S01]  /*24e0*/  BSSY.RECONVERGENT B1, `(.L_x_83) ;  /* 0x000000a000017945 */ /* 0x000fe20003800200 */
[----:B---3--:R-:W-:Y:S02]  /*24f0*/  IMAD.MOV.U32 R12, RZ, RZ, R4 ;  /* 0x000000ffff0c7224 */ /* 0x008fe400078e0004 */
[----:B------:R-:W-:Y:S01]  /*2500*/  IMAD.MOV.U32 R13, RZ, RZ, R5 ;  /* 0x000000ffff0d7224 */ /* 0x000fe200078e0005 */
[----:B0-----:R-:W-:Y:S06]  /*2510*/  @P0 BRA `(.L_x_84) ;  /* 0x0000000000180947 */ /* 0x001fec0003800000 */
[----:B------:R-:W3:Y:S02]  /*2520*/  LD.E.64 R12, [R8] ;  /* 0x00000000080c7980 */ /* 0x000ee40000100b00 */
[----:B---3--:R-:W-:-:S04]  /*2530*/  ISETP.EQ.U32.AND P0, PT, R12, RZ, PT ;  /* 0x000000ff0c00720c */ /* 0x008fc80003f02070 */
[----:B------:R-:W-:-:S04]  /*2540*/  ISETP.EQ.U32.AND.EX P0, PT, R13, RZ, PT, P0 ;  /* 0x000000ff0d00720c */ /* 0x000fc80003f02100 */
[----:B------:R-:W-:Y:S02]  /*2550*/  SEL R2, R6, R12, P0 ;  /* 0x0000000c06027207 */ /* 0x000fe40000000000 */
[----:B------:R-:W-:-:S05]  /*2560*/  SEL R3, R7, R13, P0 ;  /* 0x0000000d07037207 */ /* 0x000fca0000000000 */
[----:B------:R0:W-:Y:S02]  /*2570*/  ST.E.64 [R8], R2 ;  /* 0x0000000008007385 */ /* 0x0001e40000100b02 */
.L_x_84:
[----:B------:R-:W-:Y:S05]  /*2580*/  BSYNC.RECONVERGENT B1 ;  /* 0x0000000000017941 */ /* 0x000fea0003800200 */
.L_x_83:
[----:B------:R-:W-:Y:S01]  /*2590*/  ISETP.NE.U32.AND P0, PT, R12, RZ, PT ;  /* 0x000000ff0c00720c */ /* 0x000fe20003f05070 */
[----:B------:R-:W-:-:S03]  /*25a0*/  VIADD R0, R0, 0x1 ;  /* 0x0000000100007836 */ /* 0x000fc60000000000 */
[----:B------:R-:W-:-:S13]  /*25b0*/  ISETP.NE.AND.EX P0, PT, R13, RZ, PT, P0 ;  /* 0x000000ff0d00720c */ /* 0x000fda0003f05300 */
[----:B------:R-:W-:Y:S05]  /*25c0*/  @P0 BRA `(.L_x_85) ;  /* 0xfffffffc00a40947 */ /* 0x000fea000383ffff */
[----:B------:R-:W-:Y:S05]  /*25d0*/  BSYNC B0 ;  /* 0x0000000000007941 */ /* 0x000fea0003800000 */
.L_x_82:
[----:B0-----:R-:W0:Y:S01]  /*25e0*/  LDC.64 R2, c[0x0][0x380] ;  /* 0x0000e000ff027b82 */ /* 0x001e220000000a00 */
[----:B------:R-:W-:Y:S02]  /*25f0*/  IMAD.MOV.U32 R4, RZ, RZ, 0x1 ;  /* 0x00000001ff047424 */ /* 0x000fe400078e00ff */
[----:B------:R-:W-:-:S05]  /*2600*/  IMAD.MOV.U32 R5, RZ, RZ, 0x0 ;  /* 0x00000000ff057424 */ /* 0x000fca00078e00ff */
[----:B0-----:R-:W-:Y:S01]  /*2610*/  STG.E.64 desc[UR6][R2.64+0x20], R4 ;  /* 0x0000200402007986 */ /* 0x001fe2000c101b06 */
[----:B------:R-:W-:Y:S05]  /*2620*/  EXIT ;  /* 0x000000000000794d */ /* 0x000fea0003800000 */
.L_x_38:
[----:B------:R-:W-:Y:S01]  /*2630*/  BSSY B1, `(.L_x_86) ;  /* 0x0000005000017945 */ /* 0x000fe20003800000 */
[----:B-1----:R-:W-:-:S07]  /*2640*/  IMAD.MOV.U32 R16, RZ, RZ, -0x1 ;  /* 0xffffffffff107424 */ /* 0x002fce00078e00ff */
[----:B0-----:R-:W-:Y:S05]  /*2650*/  WARPSYNC.COLLECTIVE R16, `(.L_x_87) ;  /* 0x0000000010087348 */ /* 0x001fea0003c00000 */
[----:B------:R-:W-:Y:S01]  /*2660*/  NOP ;  /* 0x0000000000007918 */ /* 0x000fe20000000000 */
[----:B0-----:R-:W-:Y:S05]  /*2670*/  ENDCOLLECTIVE ;  /* 0x000000000000791b */ /* 0x001fea0003800000 */
.L_x_87:
[----:B------:R-:W-:Y:S05]  /*2680*/  BSYNC B1 ;  /* 0x0000000000017941 */ /* 0x000fea0003800000 */
.L_x_86:
[----:B------:R-:W-:Y:S05]  /*2690*/  BRA `(.L_x_88) ;  /* 0xffffffe800d87947 */ /* 0x000fea000383ffff */
.L_x_76:
[----:B------:R-:W-:Y:S01]  /*26a0*/  BSSY B1, `(.L_x_89) ;  /* 0x0000005000017945 */ /* 0x000fe20003800000 */
[----:B-1----:R-:W-:-:S07]  /*26b0*/  IMAD.MOV.U32 R16, RZ, RZ, -0x1 ;  /* 0xffffffffff107424 */ /* 0x002fce00078e00ff */
[----:B0-23--:R-:W-:Y:S05]  /*26c0*/  WARPSYNC.COLLECTIVE R16, `(.L_x_90) ;  /* 0x0000000010087348 */ /* 0x00dfea0003c00000 */
[----:B------:R-:W-:Y:S01]  /*26d0*/  NOP ;  /* 0x0000000000007918 */ /* 0x000fe20000000000 */
[----:B0-23--:R-:W-:Y:S05]  /*26e0*/  ENDCOLLECTIVE ;  /* 0x000000000000791b */ /* 0x00dfea0003800000 */
.L_x_90:
[----:B------:R-:W-:Y:S05]  /*26f0*/  BSYNC B1 ;  /* 0x0000000000017941 */ /* 0x000fea0003800000 */
.L_x_89:
[----:B------:R-:W-:Y:S05]  /*2700*/  BRA `(.L_x_91) ;  /* 0xfffffff800747947 */ /* 0x000fea000383ffff */
.L_x_81:
[----:B------:R-:W-:Y:S01]  /*2710*/  BSSY B0, `(.L_x_92) ;  /* 0x0000005000007945 */ /* 0x000fe20003800000 */
[----:B-1----:R-:W-:-:S07]  /*2720*/  IMAD.MOV.U32 R16, RZ, RZ, -0x1 ;  /* 0xffffffffff107424 */ /* 0x002fce00078e00ff */
[----:B0-234-:R-:W-:Y:S05]  /*2730*/  WARPSYNC.COLLECTIVE R16, `(.L_x_93) ;  /* 0x0000000010087348 */ /* 0x01dfea0003c00000 */
[----:B------:R-:W-:Y:S01]  /*2740*/  NOP ;  /* 0x0000000000007918 */ /* 0x000fe20000000000 */
[----:B0-234-:R-:W-:Y:S05]  /*2750*/  ENDCOLLECTIVE ;  /* 0x000000000000791b */ /* 0x01dfea0003800000 */
.L_x_93:
[----:B------:R-:W-:Y:S05]  /*2760*/  BSYNC B0 ;  /* 0x0000000000007941 */ /* 0x000fea0003800000 */
.L_x_92:
[----:B------:R-:W-:Y:S05]  /*2770*/  BRA `(.L_x_94) ;  /* 0xfffffffc00207947 */ /* 0x000fea000383ffff */
.L_x_95:
[----:B------:R-:W-:-:S00]  /*2780*/  BRA `(.L_x_95) ;  /* 0xfffffffc00fc7947 */ /* 0x000fc0000383ffff */
[----:B------:R-:W-:-:S00]  /*2790*/  NOP ;  /* 0x0000000000007918 */ /* 0x000fc00000000000 */
        /* <DEDUP_REMOVED lines=14> */
.L_x_346:


//--------------------- .text._Z13global_hresetP3Net --------------------------
	.section	.text._Z13global_hresetP3Net,"ax",@progbits
	.align	128
        .global         _Z13global_hresetP3Net
        .type           _Z13global_hresetP3Net,@function
        .size           _Z13global_hresetP3Net,(.L_x_347 - _Z13global_hresetP3Net)
        .other          _Z13global_hresetP3Net,@"STO_CUDA_ENTRY STV_DEFAULT"
_Z13global_hresetP3Net:
.text._Z13global_hresetP3Net:
[----:B------:R-:W-:Y:S08]  /*0000*/  LDC R1, c[0x0][0x37c] ;  /* 0x0000df00ff017b82 */ /* 0x000ff00000000800 */
[----:B------:R-:W0:Y:S01]  /*0010*/  LDC.64 R2, c[0x0][0x380] ;  /* 0x0000e000ff027b82 */ /* 0x000e220000000a00 */
[----:B------:R-:W0:Y:S02]  /*0020*/  LDCU.64 UR4, c[0x0][0x358] ;  /* 0x00006b00ff0477ac */ /* 0x000e240008000a00 */
[----:B0-----:R-:W-:Y:S01]  /*0030*/  STG.E.64 desc[UR4][R2.64+0x20], RZ ;  /* 0x000020ff02007986 */ /* 0x001fe2000c101b04 */
[----:B------:R-:W-:Y:S05]  /*0040*/  EXIT ;  /* 0x000000000000794d */ /* 0x000fea0003800000 */
.L_x_96:
        /* <DEDUP_REMOVED lines=11> */
.L_x_347:


//--------------------- .text._Z14global_rewriteP3NetP4Booky --------------------------
	.section	.text._Z14global_rewriteP3NetP4Booky,"ax",@progbits
	.align	128
        .global         _Z14global_rewriteP3NetP4Booky
        .type           _Z14global_rewriteP3NetP4Booky,@function
        .size           _Z14global_rewriteP3NetP4Booky,(.L_x_344 - _Z14global_rewriteP3NetP4Booky)
        .other          _Z14global_rewriteP3NetP4Booky,@"STO_CUDA_ENTRY STV_DEFAULT"
_Z14global_rewriteP3NetP4Booky:
.text._Z14global_rewriteP3NetP4Booky:
[----:B------:R-:W0:Y:S01]  /*0000*/  LDC R1, c[0x0][0x37c] ;  /* 0x0000df00ff017b82 */ /* 0x000e220000000800 */
[----:B------:R-:W1:Y:S01]  /*0010*/  S2R R8, SR_TID.X ;  /* 0x0000000000087919 */ /* 0x000e620000002100 */
[----:B------:R-:W2:Y:S06]  /*0020*/  LDCU UR5, c[0x0][0x2fc] ;  /* 0x00005f80ff0577ac */ /* 0x000eac0008000800 */
[----:B------:R-:W1:Y:S01]  /*0030*/  S2UR UR6, SR_CTAID.X ;  /* 0x00000000000679c3 */ /* 0x000e620000002500 */
[----:B0-----:R-:W-:Y:S01]  /*0040*/  VIADD R1, R1, 0xfffffff0 ;  /* 0xfffffff001017836 */ /* 0x001fe20000000000 */
[----:B------:R-:W0:Y:S01]  /*0050*/  LDCU UR4, c[0x0][0x2f8] ;  /* 0x00005f00ff0477ac */ /* 0x000e220008000800 */
[----:B------:R-:W-:-:S02]  /*0060*/  IMAD.MOV.U32 R9, RZ, RZ, RZ ;  /* 0x000000ffff097224 */ /* 0x000fc400078e00ff */
[C---:B------:R-:W-:Y:S01]  /*0070*/  VIADD R2, R1.reuse, 0x8 ;  /* 0x0000000801027836 */ /* 0x040fe20000000000 */
[----:B------:R-:W3:Y:S02]  /*0080*/  LDCU.64 UR8, c[0x0][0x358] ;  /* 0x00006b00ff0877ac */ /* 0x000ee40008000a00 */
[----:B------:R-:W1:Y:S01]  /*0090*/  LDC R5, c[0x0][0x360] ;  /* 0x0000d800ff057b82 */ /* 0x000e620000000800 */
[----:B0-----:R-:W-:-:S05]  /*00a0*/  IADD3 R0, P0, PT, R1, UR4, RZ ;  /* 0x0000000401007c10 */ /* 0x001fca000ff1e0ff */
[----:B--2---:R-:W-:Y:S02]  /*00b0*/  IMAD.X R3, RZ, RZ, UR5, P0 ;  /* 0x00000005ff037e24 */ /* 0x004fe400080e06ff */
[----:B-1----:R-:W-:Y:S01]  /*00c0*/  IMAD.WIDE.U32 R4, R5, UR6, R8 ;  /* 0x0000000605047c25 */ /* 0x002fe2000f8e0008 */
[----:B------:R-:W0:Y:S01]  /*00d0*/  S2UR UR6, SR_CLOCKLO ;  /* 0x00000000000679c3 */ /* 0x000e220000005000 */
[----:B------:R-:W-:-:S07]  /*00e0*/  NOP ;  /* 0x0000000000007918 */ /* 0x000fce0000000000 */
[----:B------:R-:W3:Y:S02]  /*00f0*/  LDC.64 R6, c[0x0][0x380] ;  /* 0x0000e000ff067b82 */ /* 0x000ee40000000a00 */
[----:B---3--:R-:W2:Y:S06]  /*0100*/  LDG.E.64 R6, desc[UR8][R6.64+0x10] ;  /* 0x0000100806067981 */ /* 0x008eac000c1e1b00 */
[----:B------:R-:W1:Y:S01]  /*0110*/  S2UR UR5, SR_CgaCtaId ;  /* 0x00000000000579c3 */ /* 0x000e620000008800 */
[C---:B------:R-:W-:Y:S01]  /*0120*/  IMAD.SHL.U32 R25, R4.reuse, 0x10, RZ ;  /* 0x0000001004197824 */ /* 0x040fe200078e00ff */
[----:B------:R-:W-:Y:S01]  /*0130*/  SHF.L.U64.HI R9, R4, 0x4, R5 ;  /* 0x0000000404097819 */ /* 0x000fe20000010205 */
[----:B------:R-:W-:Y:S01]  /*0140*/  IMAD.MOV.U32 R11, RZ, RZ, 0x343fd ;  /* 0x000343fdff0b7424 */ /* 0x000fe200078e00ff */
[----:B------:R-:W-:Y:S01]  /*0150*/  UMOV UR4, 0x400 ;  /* 0x0000040000047882 */ /* 0x000fe20000000000 */
[----:B------:R-:W-:Y:S01]  /*0160*/  IMAD.SHL.U32 R5, R8, 0x20, RZ ;  /* 0x0000002008057824 */ /* 0x000fe200078e00ff */
[----:B------:R-:W-:Y:S01]  /*0170*/  LOP3.LUT R25, R25, 0xffffffc0, RZ, 0xc0, !PT ;  /* 0xffffffc019197812 */ /* 0x000fe200078ec0ff */
[----:B------:R-:W-:Y:S01]  /*0180*/  IMAD R4, R4, 0x343fd, R11 ;  /* 0x000343fd04047824 */ /* 0x000fe200078e020b */
[----:B------:R-:W-:Y:S01]  /*0190*/  LOP3.LUT R9, R9, 0x7fff, RZ, 0xc0, !PT ;  /* 0x00007fff09097812 */ /* 0x000fe200078ec0ff */
[----:B------:R-:W-:Y:S01]  /*01a0*/  IMAD.MOV.U32 R11, RZ, RZ, 0x269ec3 ;  /* 0x00269ec3ff0b7424 */ /* 0x000fe200078e00ff */
[----:B------:R-:W-:-:S02]  /*01b0*/  LOP3.LUT R10, R5, 0x7f80, RZ, 0xc0, !PT ;  /* 0x00007f80050a7812 */ /* 0x000fc400078ec0ff */
[----:B------:R-:W-:Y:S01]  /*01c0*/  LOP3.LUT R5, R8, 0x3, RZ, 0xc0, !PT ;  /* 0x0000000308057812 */ /* 0x000fe200078ec0ff */
[----:B0-----:R-:W-:Y:S01]  /*01d0*/  IMAD R4, R4, UR6, R11 ;  /* 0x0000000604047c24 */ /* 0x001fe2000f8e020b */
[----:B-1----:R-:W-:-:S03]  /*01e0*/  ULEA UR4, UR5, UR4, 0x18 ;  /* 0x0000000405047291 */ /* 0x002fc6000f8ec0ff */
[----:B------:R-:W-:-:S03]  /*01f0*/  UMOV UR5, URZ ;  /* 0x000000ff00057c82 */ /* 0x000fc60008000000 */
[----:B------:R-:W-:Y:S01]  /*0200*/  VIADD R10, R10, UR4 ;  /* 0x000000040a0a7c36 */ /* 0x000fe20008000000 */
[----:B------:R-:W-:Y:S01]  /*0210*/  UMOV UR4, URZ ;  /* 0x000000ff00047c82 */ /* 0x000fe20008000000 */
[----:B--2---:R-:W-:-:S05]  /*0220*/  IADD3 R24, P0, PT, R6, R25, RZ ;  /* 0x0000001906187210 */ /* 0x004fca0007f1e0ff */
[----:B------:R-:W-:Y:S01]  /*0230*/  IMAD.X R25, R7, 0x1, R9, P0 ;  /* 0x0000000107197824 */ /* 0x000fe200000e0609 */
[----:B------:R-:W-:-:S07]  /*0240*/  CS2R R6, SRZ ;  /* 0x0000000000067805 */ /* 0x000fce000001ff00 */
.L_x_289:
[----:B0-23--:R-:W0:Y:S02]  /*0250*/  LDC.64 R30, c[0x0][0x380] ;  /* 0x0000e000ff1e7b82 */ /* 0x00de240000000a00 */
[----:B0-----:R-:W2:Y:S01]  /*0260*/  LDG.E.64 R34, desc[UR8][R30.64+0x10] ;  /* 0x000010081e227981 */ /* 0x001ea2000c1e1b00 */
[----:B------:R-:W2:Y:S01]  /*0270*/  S2R R17, SR_CTAID.X ;  /* 0x0000000000117919 */ /* 0x000ea20000002500 */
[----:B------:R-:W0:Y:S02]  /*0280*/  S2R R11, SR_TID.X ;  /* 0x00000000000b7919 */ /* 0x000e240000002100 */
[----:B----4-:R-:W3:Y:S01]  /*0290*/  LDG.E.64 R12, desc[UR8][R30.64+0x30] ;  /* 0x000030081e0c7981 */ /* 0x010ee2000c1e1b00 */
[----:B--2---:R-:W-:-:S03]  /*02a0*/  IMAD.WIDE.U32 R34, R17, 0x1000, R34 ;  /* 0x0000100011227825 */ /* 0x004fc600078e0022 */
[----:B0-----:R-:W-:-:S04]  /*02b0*/  LEA R14, P0, R11, R34, 0x4 ;  /* 0x000000220b0e7211 */ /* 0x001fc800078020ff */
[----:B------:R-:W-:-:S06]  /*02c0*/  LEA.HI.X R15, R11, R35, RZ, 0x4, P0 ;  /* 0x000000230b0f7211 */ /* 0x000fcc00000f24ff */
[----:B------:R-:W2:Y:S01]  /*02d0*/  LD.E.64 R14, desc[UR8][R14.64] ;  /* 0x000000080e0e7980 */ /* 0x000ea2000c101b00 */
[----:B---3--:R-:W-:-:S03]  /*02e0*/  IMAD.WIDE.U32 R12, R17, 0x800, R12 ;  /* 0x00000800110c7825 */ /* 0x008fc600078e000c */
[----:B------:R-:W-:Y:S01]  /*02f0*/  LEA R18, P1, R11, R12, 0x3 ;  /* 0x0000000c0b127211 */ /* 0x000fe200078218ff */
[----:B------:R-:W-:-:S03]  /*0300*/  IMAD.MOV.U32 R17, RZ, RZ, RZ ;  /* 0x000000ffff117224 */ /* 0x000fc600078e00ff */
[C---:B------:R-:W-:Y:S01]  /*0310*/  LEA.HI.X R19, R11.reuse, R13, RZ, 0x3, P1 ;  /* 0x0000000d0b137211 */ /* 0x040fe200008f1cff */
[----:B------:R-:W-:Y:S05]  /*0320*/  YIELD ;  /* 0x0000000000007946 */ /* 0x000fea0003800000 */
[----:B------:R-:W-:Y:S01]  /*0330*/  LOP3.LUT R23, R11, 0x1, RZ, 0xc0, !PT ;  /* 0x000000010b177812 */ /* 0x000fe200078ec0ff */
[----:B------:R-:W-:Y:S05]  /*0340*/  WARPSYNC.ALL ;  /* 0x0000000000007948 */ /* 0x000fea0003800000 */
[----:B--2---:R-:W-:-:S04]  /*0350*/  ISETP.NE.U32.AND P0, PT, R14, RZ, PT ;  /* 0x000000ff0e00720c */ /* 0x004fc80003f05070 */
[----:B------:R-:W-:-:S04]  /*0360*/  ISETP.NE.AND.EX P0, PT, R15, RZ, PT, P0 ;  /* 0x000000ff0f00720c */ /* 0x000fc80003f05300 */
[----:B------:R-:W-:-:S05]  /*0370*/  SEL R16, RZ, 0x1, !P0 ;  /* 0x00000001ff107807 */ /* 0x000fca0004000000 */
[----:B------:R0:W-:Y:S01]  /*0380*/  ST.E.64 desc[UR8][R18.64], R16 ;  /* 0x0000001012007985 */ /* 0x0001e2000c101b08 */
[----:B------:R-:W-:Y:S01]  /*0390*/  ISETP.NE.AND P0, PT, R23, RZ, PT ;  /* 0x000000ff1700720c */ /* 0x000fe20003f05270 */
[----:B------:R-:W-:-:S12]  /*03a0*/  BAR.SYNC.DEFER_BLOCKING 0x0 ;  /* 0x0000000000007b1d */ /* 0x000fd80000010000 */
[----:B------:R-:W2:Y:S04]  /*03b0*/  @!P0 LD.E.64 R14, desc[UR8][R18.64] ;  /* 0x00000008120e8980 */ /* 0x000ea8000c101b00 */
[----:B0-----:R-:W2:Y:S01]  /*03c0*/  @!P0 LD.E.64 R16, desc[UR8][R18.64+0x8] ;  /* 0x0000080812108980 */ /* 0x001ea2000c101b00 */
[----:B------:R-:W-:Y:S02]  /*03d0*/  ISETP.NE.AND P1, PT, R5, RZ, PT ;  /* 0x000000ff0500720c */ /* 0x000fe40003f25270 */
[----:B------:R-:W-:Y:S02]  /*03e0*/  P2R R23, PR, RZ, 0x1 ;  /* 0x00000001ff177803 */ /* 0x000fe40000000000 */
[----:B--2---:R-:W-:-:S05]  /*03f0*/  @!P0 IADD3 R30, P2, PT, R14, R16, RZ ;  /* 0x000000100e1e8210 */ /* 0x004fca0007f5e0ff */
[----:B------:R-:W-:-:S05]  /*0400*/  @!P0 IMAD.X R31, R15, 0x1, R17, P2 ;  /* 0x000000010f1f8824 */ /* 0x000fca00010e0611 */
[----:B------:R0:W-:Y:S01]  /*0410*/  @!P0 ST.E.64 desc[UR8][R18.64+0x8], R30 ;  /* 0x0000081e12008985 */ /* 0x0001e2000c101b08 */
[----:B------:R-:W-:Y:S06]  /*0420*/  BAR.SYNC.DEFER_BLOCKING 0x0 ;  /* 0x0000000000007b1d */ /* 0x000fec0000010000 */
[----:B------:R-:W2:Y:S04]  /*0430*/  @!P1 LD.E.64 R16, desc[UR8][R18.64+0x8] ;  /* 0x0000080812109980 */ /* 0x000ea8000c101b00 */
[----:B------:R-:W2:Y:S01]  /*0440*/  @!P1 LD.E.64 R14, desc[UR8][R18.64+0x18] ;  /* 0x00001808120e9980 */ /* 0x000ea2000c101b00 */
[----:B------:R-:W-:-:S02]  /*0450*/  LOP3.LUT P4, RZ, R11, 0x7, RZ, 0xc0, !PT ;  /* 0x000000070bff7812 */ /* 0x000fc4000788c0ff */
[----:B--2---:R-:W-:-:S05]  /*0460*/  @!P1 IADD3 R32, P2, PT, R16, R14, RZ ;  /* 0x0000000e10209210 */ /* 0x004fca0007f5e0ff */
[----:B------:R-:W-:-:S05]  /*0470*/  @!P1 IMAD.X R33, R17, 0x1, R15, P2 ;  /* 0x0000000111219824 */ /* 0x000fca00010e060f */
[----:B-1----:R1:W-:Y:S01]  /*0480*/  @!P1 ST.E.64 desc[UR8][R18.64+0x18], R32 ;  /* 0x0000182012009985 */ /* 0x0023e2000c101b08 */
[----:B------:R-:W-:Y:S06]  /*0490*/  BAR.SYNC.DEFER_BLOCKING 0x0 ;  /* 0x0000000000007b1d */ /* 0x000fec0000010000 */
[----:B------:R-:W2:Y:S04]  /*04a0*/  @!P4 LD.E.64 R16, desc[UR8][R18.64+0x18] ;  /* 0x000018081210c980 */ /* 0x000ea8000c101b00 */
[----:B------:R-:W2:Y:S01]  /*04b0*/  @!P4 LD.E.64 R14, desc[UR8][R18.64+0x38] ;  /* 0x00003808120ec980 */ /* 0x000ea2000c101b00 */
[----:B------:R-:W-:-:S02]  /*04c0*/  LOP3.LUT P2, RZ, R11, 0xf, RZ, 0xc0, !PT ;  /* 0x0000000f0bff7812 */ /* 0x000fc4000784c0ff */
[----:B--2---:R-:W-:-:S05]  /*04d0*/  @!P4 IADD3 R38, P3, PT, R16, R14, RZ ;  /* 0x0000000e1026c210 */ /* 0x004fca0007f7e0ff */
[----:B------:R-:W-:-:S05]  /*04e0*/  @!P4 IMAD.X R39, R17, 0x1, R15, P3 ;  /* 0x000000011127c824 */ /* 0x000fca00018e060f */
[----:B------:R-:W-:Y:S01]  /*04f0*/  @!P4 ST.E.64 desc[UR8][R18.64+0x38], R38 ;  /* 0x000038261200c985 */ /* 0x000fe2000c101b08 */
[----:B------:R-:W-:Y:S06]  /*0500*/  BAR.SYNC.DEFER_BLOCKING 0x0 ;  /* 0x0000000000007b1d */ /* 0x000fec0000010000 */
[----:B------:R-:W2:Y:S04]  /*0510*/  @!P2 LD.E.64 R16, desc[UR8][R18.64+0x38] ;  /* 0x000038081210a980 */ /* 0x000ea8000c101b00 */
[----:B------:R-:W2:Y:S01]  /*0520*/  @!P2 LD.E.64 R14, desc[UR8][R18.64+0x78] ;  /* 0x00007808120ea980 */ /* 0x000ea2000c101b00 */
[----:B0-----:R-:W0:Y:S02]  /*0530*/  S2R R30, SR_TID.X ;  /* 0x00000000001e7919 */ /* 0x001e240000002100 */
[----:B0-----:R-:W-:-:S02]  /*0540*/  LOP3.LUT P3, RZ, R30, 0x1f, RZ, 0xc0, !PT ;  /* 0x0000001f1eff7812 */ /* 0x001fc4000786c0ff */
[----:B--2---:R-:W-:-:S05]  /*0550*/  @!P2 IADD3 R36, P4, PT, R16, R14, RZ ;  /* 0x0000000e1024a210 */ /* 0x004fca0007f9e0ff */
[----:B------:R-:W-:-:S05]  /*0560*/  @!P2 IMAD.X R37, R17, 0x1, R15, P4 ;  /* 0x000000011125a824 */ /* 0x000fca00020e060f */
[----:B------:R0:W-:Y:S01]  /*0570*/  @!P2 ST.E.64 desc[UR8][R18.64+0x78], R36 ;  /* 0x000078241200a985 */ /* 0x0001e2000c101b08 */
[----:B------:R-:W-:Y:S06]  /*0580*/  BAR.SYNC.DEFER_BLOCKING 0x0 ;  /* 0x0000000000007b1d */ /* 0x000fec0000010000 */
[----:B------:R-:W1:Y:S04]  /*0590*/  @!P3 LD.E.64 R14, desc[UR8][R18.64+0x78] ;  /* 0x00007808120eb980 */ /* 0x000e68000c101b00 */
[----:B------:R-:W1:Y:S01]  /*05a0*/  @!P3 LD.E.64 R16, desc[UR8][R18.64+0xf8] ;  /* 0x0000f8081210b980 */ /* 0x000e62000c101b00 */
[----:B------:R-:W-:-:S02]  /*05b0*/  LOP3.LUT P4, RZ, R30, 0x3f, RZ, 0xc0, !PT ;  /* 0x0000003f1eff7812 */ /* 0x000fc4000788c0ff */
[----:B-1----:R-:W-:-:S05]  /*05c0*/  @!P3 IADD3 R32, P5, PT, R14, R16, RZ ;  /* 0x000000100e20b210 */ /* 0x002fca0007fbe0ff */
[----:B------:R-:W-:-:S05]  /*05d0*/  @!P3 IMAD.X R33, R15, 0x1, R17, P5 ;  /* 0x000000010f21b824 */ /* 0x000fca00028e0611 */
[----:B------:R1:W-:Y:S01]  /*05e0*/  @!P3 ST.E.64 desc[UR8][R18.64+0xf8], R32 ;  /* 0x0000f8201200b985 */ /* 0x0003e2000c101b08 */
[----:B------:R-:W-:Y:S06]  /*05f0*/  BAR.SYNC.DEFER_BLOCKING 0x0 ;  /* 0x0000000000007b1d */ /* 0x000fec0000010000 */
[----:B------:R-:W0:Y:S04]  /*0600*/  @!P4 LD.E.64 R14, desc[UR8][R18.64+0xf8] ;  /* 0x0000f808120ec980 */ /* 0x000e28000c101b00 */
[----:B------:R-:W0:Y:S02]  /*0610*/  @!P4 LD.E.64 R16, desc[UR8][R18.64+0x1f8] ;  /* 0x0001f8081210c980 */ /* 0x000e24000c101b00 */
[----:B0-----:R-:W-:-:S05]  /*0620*/  @!P4 IADD3 R36, P5, PT, R14, R16, RZ ;  /* 0x000000100e24c210 */ /* 0x001fca0007fbe0ff */
[----:B------:R-:W-:Y:S01]  /*0630*/  @!P4 IMAD.X R37, R15, 0x1, R17, P5 ;  /* 0x000000010f25c824 */ /* 0x000fe200028e0611 */
[----:B------:R-:W-:-:S04]  /*0640*/  LOP3.LUT P5, RZ, R30, 0x7f, RZ, 0xc0, !PT ;  /* 0x0000007f1eff7812 */ /* 0x000fc800078ac0ff */
[----:B------:R0:W-:Y:S01]  /*0650*/  @!P4 ST.E.64 desc[UR8][R18.64+0x1f8], R36 ;  /* 0x0001f8241200c985 */ /* 0x0001e2000c101b08 */
[----:B------:R-:W-:Y:S08]  /*0660*/  BAR.SYNC.DEFER_BLOCKING 0x0 ;  /* 0x0000000000007b1d */ /* 0x000ff00000010000 */
[----:B------:R-:W1:Y:S04]  /*0670*/  @!P5 LD.E.64 R14, desc[UR8][R18.64+0x1f8] ;  /* 0x0001f808120ed980 */ /* 0x000e68000c101b00 */
[----:B------:R-:W1:Y:S02]  /*0680*/  @!P5 LD.E.64 R16, desc[UR8][R18.64+0x3f8] ;  /* 0x0003f8081210d980 */ /* 0x000e64000c101b00 */
[----:B-1----:R-:W-:-:S05]  /*0690*/  @!P5 IADD3 R32, P6, PT, R14, R16, RZ ;  /* 0x000000100e20d210 */ /* 0x002fca0007fde0ff */
[----:B------:R-:W-:Y:S01]  /*06a0*/  @!P5 IMAD.X R33, R15, 0x1, R17, P6 ;  /* 0x000000010f21d824 */ /* 0x000fe200030e0611 */
[----:B------:R-:W-:-:S04]  /*06b0*/  LOP3.LUT P6, RZ, R30, 0xff, RZ, 0xc0, !PT ;  /* 0x000000ff1eff7812 */ /* 0x000fc800078cc0ff */
[----:B------:R1:W-:Y:S01]  /*06c0*/  @!P5 ST.E.64 desc[UR8][R18.64+0x3f8], R32 ;  /* 0x0003f8201200d985 */ /* 0x0003e2000c101b08 */
[----:B------:R-:W-:Y:S08]  /*06d0*/  BAR.SYNC.DEFER_BLOCKING 0x0 ;  /* 0x0000000000007b1d */ /* 0x000ff00000010000 */
[----:B------:R-:W2:Y:S04]  /*06e0*/  @!P6 LD.E.64 R14, desc[UR8][R18.64+0x3f8] ;  /* 0x0003f808120ee980 */ /* 0x000ea8000c101b00 */
[----:B------:R-:W2:Y:S02]  /*06f0*/  @!P6 LD.E.64 R16, desc[UR8][R18.64+0x7f8] ;  /* 0x0007f8081210e980 */ /* 0x000ea4000c101b00 */
[----:B--2---:R-:W-:-:S05]  /*0700*/  @!P6 IADD3 R14, P0, PT, R14, R16, RZ ;  /* 0x000000100e0ee210 */ /* 0x004fca0007f1e0ff */
[----:B------:R-:W-:-:S05]  /*0710*/  @!P6 IMAD.X R15, R15, 0x1, R17, P0 ;  /* 0x000000010f0fe824 */ /* 0x000fca00000e0611 */
[----:B------:R2:W-:Y:S01]  /*0720*/  @!P6 ST.E.64 desc[UR8][R18.64+0x7f8], R14 ;  /* 0x0007f80e1200e985 */ /* 0x0005e2000c101b08 */
[----:B------:R-:W-:Y:S01]  /*0730*/  BAR.SYNC.DEFER_BLOCKING 0x0 ;  /* 0x0000000000007b1d */ /* 0x000fe20000010000 */
[----:B------:R-:W-:-:S05]  /*0740*/  ISETP.NE.AND P0, PT, R30, RZ, PT ;  /* 0x000000ff1e00720c */ /* 0x000fca0003f05270 */
[----:B0-----:R0:W5:Y:S02]  /*0750*/  LD.E R36, desc[UR8][R12.64+0x7f8] ;  /* 0x0007f8080c247980 */ /* 0x001164000c101900 */
[----:B------:R-:W-:Y:S06]  /*0760*/  BAR.SYNC.DEFER_BLOCKING 0x0 ;  /* 0x0000000000007b1d */ /* 0x000fec0000010000 */
[----:B------:R3:W-:Y:S02]  /*0770*/  @!P0 ST.E.64 desc[UR8][R12.64+0x7f8], RZ ;  /* 0x0007f8ff0c008985 */ /* 0x0007e4000c101b08 */
[----:B------:R-:W-:Y:S06]  /*0780*/  BAR.SYNC.DEFER_BLOCKING 0x0 ;  /* 0x0000000000007b1d */ /* 0x000fec0000010000 */
[----:B------:R-:W4:Y:S04]  /*0790*/  @!P6 LD.E.64 R16, desc[UR8][R18.64+0x3f8] ;  /* 0x0003f8081210e980 */ /* 0x000f28000c101b00 */
[----:B------:R-:W4:Y:S02]  /*07a0*/  @!P6 LD.E.64 R30, desc[UR8][R18.64+0x7f8] ;  /* 0x0007f808121ee980 */ /* 0x000f24000c101b00 */
[----:B----4-:R-:W-:-:S02]  /*07b0*/  @!P6 IADD3 R16, P0, PT, R16, R30, RZ ;  /* 0x0000001e1010e210 */ /* 0x010fc40007f1e0ff */
[----:B------:R4:W-:Y:S03]  /*07c0*/  @!P6 ST.E.64 desc[UR8][R18.64+0x3f8], R30 ;  /* 0x0003f81e1200e985 */ /* 0x0009e6000c101b08 */
[----:B------:R-:W-:Y:S01]  /*07d0*/  @!P6 IMAD.X R17, R17, 0x1, R31, P0 ;  /* 0x000000011111e824 */ /* 0x000fe200000e061f */
[----:B------:R-:W-:-:S04]  /*07e0*/  ISETP.NE.AND P0, PT, R23, RZ, PT ;  /* 0x000000ff1700720c */ /* 0x000fc80003f05270 */
[----:B------:R0:W-:Y:S01]  /*07f0*/  @!P6 ST.E.64 desc[UR8][R18.64+0x7f8], R16 ;  /* 0x0007f8101200e985 */ /* 0x0001e2000c101b08 */
[----:B------:R-:W-:Y:S06]  /*0800*/  BAR.SYNC.DEFER_BLOCKING 0x0 ;  /* 0x0000000000007b1d */ /* 0x000fec0000010000 */
[----:B-1----:R-:W3:Y:S04]  /*0810*/  @!P5 LD.E.64 R32, desc[UR8][R18.64+0x1f8] ;  /* 0x0001f8081220d980 */ /* 0x002ee8000c101b00 */
[----:B--2---:R-:W3:Y:S02]  /*0820*/  @!P5 LD.E.64 R14, desc[UR8][R18.64+0x3f8] ;  /* 0x0003f808120ed980 */ /* 0x004ee4000c101b00 */
[----:B---3--:R-:W-:-:S02]  /*0830*/  @!P5 IADD3 R38, P6, PT, R32, R14, RZ ;  /* 0x0000000e2026d210 */ /* 0x008fc40007fde0ff */
[----:B------:R1:W-:Y:S03]  /*0840*/  @!P5 ST.E.64 desc[UR8][R18.64+0x1f8], R14 ;  /* 0x0001f80e1200d985 */ /* 0x0003e6000c101b08 */
[----:B------:R-:W-:-:S05]  /*0850*/  @!P5 IMAD.X R39, R33, 0x1, R15, P6 ;  /* 0x000000012127d824 */ /* 0x000fca00030e060f */
[----:B------:R-:W-:Y:S01]  /*0860*/  @!P5 ST.E.64 desc[UR8][R18.64+0x3f8], R38 ;  /* 0x0003f8261200d985 */ /* 0x000fe2000c101b08 */
[----:B------:R-:W-:Y:S06]  /*0870*/  BAR.SYNC.DEFER_BLOCKING 0x0 ;  /* 0x0000000000007b1d */ /* 0x000fec0000010000 */
[----:B------:R-:W4:Y:S04]  /*0880*/  @!P4 LD.E.64 R32, desc[UR8][R18.64+0xf8] ;  /* 0x0000f8081220c980 */ /* 0x000f28000c101b00 */
[----:B------:R-:W4:Y:S02]  /*0890*/  @!P4 LD.E.64 R12, desc[UR8][R18.64+0x1f8] ;  /* 0x0001f808120cc980 */ /* 0x000f24000c101b00 */
[----:B----4-:R-:W-:-:S02]  /*08a0*/  @!P4 IADD3 R30, P5, PT, R32, R12, RZ ;  /* 0x0000000c201ec210 */ /* 0x010fc40007fbe0ff */
[----:B------:R2:W-:Y:S03]  /*08b0*/  @!P4 ST.E.64 desc[UR8][R18.64+0xf8], R12 ;  /* 0x0000f80c1200c985 */ /* 0x0005e6000c101b08 */
[----:B------:R-:W-:-:S05]  /*08c0*/  @!P4 IMAD.X R31, R33, 0x1, R13, P5 ;  /* 0x00000001211fc824 */ /* 0x000fca00028e060d */
[----:B------:R3:W-:Y:S01]  /*08d0*/  @!P4 ST.E.64 desc[UR8][R18.64+0x1f8], R30 ;  /* 0x0001f81e1200c985 */ /* 0x0007e2000c101b08 */
[----:B------:R-:W-:Y:S06]  /*08e0*/  BAR.SYNC.DEFER_BLOCKING 0x0 ;  /* 0x0000000000007b1d */ /* 0x000fec0000010000 */
[----:B0-----:R-:W4:Y:S04]  /*08f0*/  @!P3 LD.E.64 R16, desc[UR8][R18.64+0x78] ;  /* 0x000078081210b980 */ /* 0x001f28000c101b00 */
[----:B-1----:R-:W4:Y:S02]  /*0900*/  @!P3 LD.E.64 R14, desc[UR8][R18.64+0xf8] ;  /* 0x0000f808120eb980 */ /* 0x002f24000c101b00 */
[----:B----4-:R-:W-:-:S02]  /*0910*/  @!P3 IADD3 R32, P4, PT, R16, R14, RZ ;  /* 0x0000000e1020b210 */ /* 0x010fc40007f9e0ff */
[----:B------:R0:W-:Y:S03]  /*0920*/  @!P3 ST.E.64 desc[UR8][R18.64+0x78], R14 ;  /* 0x0000780e1200b985 */ /* 0x0001e6000c101b08 */
[----:B------:R-:W-:-:S05]  /*0930*/  @!P3 IMAD.X R33, R17, 0x1, R15, P4 ;  /* 0x000000011121b824 */ /* 0x000fca00020e060f */
[----:B------:R1:W-:Y:S01]  /*0940*/  @!P3 ST.E.64 desc[UR8][R18.64+0xf8], R32 ;  /* 0x0000f8201200b985 */ /* 0x0003e2000c101b08 */
[----:B------:R-:W-:Y:S06]  /*0950*/  BAR.SYNC.DEFER_BLOCKING 0x0 ;  /* 0x0000000000007b1d */ /* 0x000fec0000010000 */
[----:B------:R-:W3:Y:S04]  /*0960*/  @!P2 LD.E.64 R16, desc[UR8][R18.64+0x38] ;  /* 0x000038081210a980 */ /* 0x000ee8000c101b00 */
[----:B--2---:R-:W3:Y:S01]  /*0970*/  @!P2 LD.E.64 R12, desc[UR8][R18.64+0x78] ;  /* 0x00007808120ca980 */ /* 0x004ee2000c101b00 */
[----:B------:R-:W-:-:S02]  /*0980*/  LOP3.LUT P6, RZ, R11, 0x7, RZ, 0xc0, !PT ;  /* 0x000000070bff7812 */ /* 0x000fc400078cc0ff */
[----:B---3--:R-:W-:Y:S01]  /*0990*/  @!P2 IADD3 R30, P3, PT, R16, R12, RZ ;  /* 0x0000000c101ea210 */ /* 0x008fe20007f7e0ff */
[----:B------:R2:W-:Y:S04]  /*09a0*/  @!P2 ST.E.64 desc[UR8][R18.64+0x38], R12 ;  /* 0x0000380c1200a985 */ /* 0x0005e8000c101b08 */
[----:B------:R-:W-:-:S05]  /*09b0*/  @!P2 IMAD.X R31, R17, 0x1, R13, P3 ;  /* 0x00000001111fa824 */ /* 0x000fca00018e060d */
[----:B------:R3:W-:Y:S01]  /*09c0*/  @!P2 ST.E.64 desc[UR8][R18.64+0x78], R30 ;  /* 0x0000781e1200a985 */ /* 0x0007e2000c101b08 */
[----:B------:R-:W-:Y:S06]  /*09d0*/  BAR.SYNC.DEFER_BLOCKING 0x0 ;  /* 0x0000000000007b1d */ /* 0x000fec0000010000 */
[----:B------:R-:W1:Y:S04]  /*09e0*/  @!P6 LD.E.64 R16, desc[UR8][R18.64+0x18] ;  /* 0x000018081210e980 */ /* 0x000e68000c101b00 */
[----:B0-----:R-:W1:Y:S02]  /*09f0*/  @!P6 LD.E.64 R14, desc[UR8][R18.64+0x38] ;  /* 0x00003808120ee980 */ /* 0x001e64000c101b00 */
[----:B-1----:R-:W-:-:S02]  /*0a00*/  @!P6 IADD3 R32, P2, PT, R16, R14, RZ ;  /* 0x0000000e1020e210 */ /* 0x002fc40007f5e0ff */
[----:B------:R-:W-:Y:S03]  /*0a10*/  @!P6 ST.E.64 desc[UR8][R18.64+0x18], R14 ;  /* 0x0000180e1200e985 */ /* 0x000fe6000c101b08 */
[----:B------:R-:W-:-:S05]  /*0a20*/  @!P6 IMAD.X R33, R17, 0x1, R15, P2 ;  /* 0x000000011121e824 */ /* 0x000fca00010e060f */
[----:B------:R0:W-:Y:S01]  /*0a30*/  @!P6 ST.E.64 desc[UR8][R18.64+0x38], R32 ;  /* 0x000038201200e985 */ /* 0x0001e2000c101b08 */
        /* <DEDUP_REMOVED lines=8> */
[----:B--2---:R-:W0:Y:S04]  /*0ac0*/  @!P0 LD.E.64 R12, desc[UR8][R18.64] ;  /* 0x00000008120c8980 */ /* 0x004e28000c101b00 */
[----:B------:R-:W0:Y:S01]  /*0ad0*/  @!P0 LD.E.64 R38, desc[UR8][R18.64+0x8] ;  /* 0x0000080812268980 */ /* 0x000e22000c101b00 */
[----:B------:R-:W3:Y:S02]  /*0ae0*/  S2R R16, SR_TID.X ;  /* 0x0000000000107919 */ /* 0x000ee40000002100 */
[----:B---3--:R-:W-:-:S04]  /*0af0*/  LEA R30, P2, R16, R34, 0x4 ;  /* 0x00000022101e7211 */ /* 0x008fc800078420ff */
[----:B------:R-:W-:Y:S02]  /*0b00*/  LEA.HI.X R31, R16, R35, RZ, 0x4, P2 ;  /* 0x00000023101f7211 */ /* 0x000fe400010f24ff */
[----:B0-----:R-:W-:Y:S01]  /*0b10*/  @!P0 IADD3 R32, P1, PT, R12, R38, RZ ;  /* 0x000000260c208210 */ /* 0x001fe20007f3e0ff */
[----:B------:R1:W-:Y:S04]  /*0b20*/  @!P0 ST.E.64 desc[UR8][R18.64], R38 ;  /* 0x0000002612008985 */ /* 0x0003e8000c101b08 */
[----:B------:R-:W-:-:S05]  /*0b30*/  @!P0 IMAD.X R33, R13, 0x1, R39, P1 ;  /* 0x000000010d218824 */ /* 0x000fca00008e0627 */
[----:B------:R1:W-:Y:S01]  /*0b40*/  @!P0 ST.E.64 desc[UR8][R18.64+0x8], R32 ;  /* 0x0000082012008985 */ /* 0x0003e2000c101b08 */
[----:B------:R-:W-:Y:S08]  /*0b50*/  BAR.SYNC.DEFER_BLOCKING 0x0 ;  /* 0x0000000000007b1d */ /* 0x000ff00000010000 */
[----:B------:R-:W-:Y:S06]  /*0b60*/  BAR.SYNC.DEFER_BLOCKING 0x0 ;  /* 0x0000000000007b1d */ /* 0x000fec0000010000 */
[----:B------:R-:W2:Y:S01]  /*0b70*/  LD.E.64 R12, desc[UR8][R30.64] ;  /* 0x000000081e0c7980 */ /* 0x000ea2000c101b00 */
[----:B------:R-:W-:Y:S01]  /*0b80*/  UIADD3 UR4, UP0, UPT, UR4, 0x1, URZ ;  /* 0x0000000104047890 */ /* 0x000fe2000ff1e0ff */
[----:B------:R-:W-:Y:S02]  /*0b90*/  BSSY.RECONVERGENT B0, `(.L_x_97) ;  /* 0x000002f000007945 */ /* 0x000fe40003800200 */
[----:B------:R1:W5:Y:S01]  /*0ba0*/  LD.E.64 R14, desc[UR8][R30.64+0x8] ;  /* 0x000008081e0e7980 */ /* 0x000362000c101b00 */
[----:B------:R-:W-:-:S02]  /*0bb0*/  UIADD3.X UR5, UPT, UPT, URZ, UR5, URZ, UP0, !UPT ;  /* 0x00000005ff057290 */ /* 0x000fc400087fe4ff */
[----:B------:R-:W-:Y:S01]  /*0bc0*/  UISETP.NE.U32.AND UP0, UPT, UR4, 0x40, UPT ;  /* 0x000000400400788c */ /* 0x000fe2000bf05070 */
[----:B------:R1:W-:Y:S03]  /*0bd0*/  ST.E.64 desc[UR8][R30.64], RZ ;  /* 0x000000ff1e007985 */ /* 0x0003e6000c101b08 */
[----:B------:R-:W-:Y:S01]  /*0be0*/  UISETP.NE.AND.EX UP0, UPT, UR5, URZ, UPT, UP0 ;  /* 0x000000ff0500728c */ /* 0x000fe2000bf05300 */
[----:B------:R1:W-:Y:S01]  /*0bf0*/  ST.E.64 desc[UR8][R30.64+0x8], RZ ;  /* 0x000008ff1e007985 */ /* 0x0003e2000c101b08 */
[----:B------:R-:W-:Y:S01]  /*0c00*/  BAR.SYNC.DEFER_BLOCKING 0x0 ;  /* 0x0000000000007b1d */ /* 0x000fe20000010000 */
[----:B--2---:R-:W-:-:S04]  /*0c10*/  ISETP.NE.U32.AND P0, PT, R12, RZ, PT ;  /* 0x000000ff0c00720c */ /* 0x004fc80003f05070 */
[----:B------:R-:W-:-:S13]  /*0c20*/  ISETP.NE.AND.EX P0, PT, R13, RZ, PT, P0 ;  /* 0x000000ff0d00720c */ /* 0x000fda0003f05300 */
[----:B-1----:R-:W-:Y:S05]  /*0c30*/  @!P0 BRA `(.L_x_98) ;  /* 0x0000000000908947 */ /* 0x002fea0003800000 */
[----:B------:R-:W5:Y:S02]  /*0c40*/  LD.E.64 R18, desc[UR8][R18.64] ;  /* 0x0000000812127980 */ /* 0x000f64000c101b00 */
[----:B-----5:R-:W-:Y:S01]  /*0c50*/  SHF.R.S32.HI R37, RZ, 0x1f, R36 ;  /* 0x0000001fff257819 */ /* 0x020fe20000011424 */
[----:B------:R-:W-:Y:S03]  /*0c60*/  BSSY.RECONVERGENT B1, `(.L_x_99) ;  /* 0x0000019000017945 */ /* 0x000fe60003800200 */
[----:B------:R-:W-:-:S13]  /*0c70*/  ISETP.NE.U32.AND P0, PT, R37, RZ, PT ;  /* 0x000000ff2500720c */ /* 0x000fda0003f05070 */
[----:B------:R-:W-:Y:S05]  /*0c80*/  @P0 BRA `(.L_x_100) ;  /* 0x0000000000500947 */ /* 0x000fea0003800000 */
[----:B------:R-:W0:Y:S01]  /*0c90*/  I2F.U32.RP R11, R36 ;  /* 0x00000024000b7306 */ /* 0x000e220000209000 */
[----:B------:R-:W-:Y:S01]  /*0ca0*/  IMAD.MOV R17, RZ, RZ, -R36 ;  /* 0x000000ffff117224 */ /* 0x000fe200078e0a24 */
[----:B------:R-:W-:Y:S01]  /*0cb0*/  ISETP.NE.U32.AND P2, PT, R36, RZ, PT ;  /* 0x000000ff2400720c */ /* 0x000fe20003f45070 */
[----:B------:R-:W-:-:S05]  /*0cc0*/  IMAD.MOV.U32 R33, RZ, RZ, RZ ;  /* 0x000000ffff217224 */ /* 0x000fca00078e00ff */
[----:B0-----:R-:W0:Y:S02]  /*0cd0*/  MUFU.RCP R11, R11 ;  /* 0x0000000b000b7308 */ /* 0x001e240000001000 */
[----:B0-----:R-:W-:-:S06]  /*0ce0*/  VIADD R30, R11, 0xffffffe ;  /* 0x0ffffffe0b1e7836 */ /* 0x001fcc0000000000 */
[----:B------:R0:W1:Y:S02]  /*0cf0*/  F2I.FTZ.U32.TRUNC.NTZ R31, R30 ;  /* 0x0000001e001f7305 */ /* 0x000064000021f000 */
[----:B0-----:R-:W-:Y:S02]  /*0d00*/  IMAD.MOV.U32 R30, RZ, RZ, RZ ;  /* 0x000000ffff1e7224 */ /* 0x001fe400078e00ff */
[----:B-1----:R-:W-:-:S04]  /*0d10*/  IMAD R17, R17, R31, RZ ;  /* 0x0000001f11117224 */ /* 0x002fc800078e02ff */
[----:B------:R-:W-:-:S06]  /*0d20*/  IMAD.HI.U32 R31, R31, R17, R30 ;  /* 0x000000111f1f7227 */ /* 0x000fcc00078e001e */
[----:B------:R-:W-:-:S04]  /*0d30*/  IMAD.HI.U32 R32, R31, 0x100, RZ ;  /* 0x000001001f207827 */ /* 0x000fc800078e00ff */
[----:B------:R-:W-:-:S04]  /*0d40*/  IMAD.MOV R17, RZ, RZ, -R32 ;  /* 0x000000ffff117224 */ /* 0x000fc800078e0a20 */
[----:B------:R-:W-:-:S05]  /*0d50*/  IMAD R17, R36, R17, 0x100 ;  /* 0x0000010024117424 */ /* 0x000fca00078e0211 */
[----:B------:R-:W-:-:S13]  /*0d60*/  ISETP.GE.U32.AND P0, PT, R17, R36, PT ;  /* 0x000000241100720c */ /* 0x000fda0003f06070 */
[----:B------:R-:W-:Y:S02]  /*0d70*/  @P0 IMAD.IADD R17, R17, 0x1, -R36 ;  /* 0x0000000111110824 */ /* 0x000fe400078e0a24 */
[----:B------:R-:W-:-:S03]  /*0d80*/  @P0 VIADD R32, R32, 0x1 ;  /* 0x0000000120200836 */ /* 0x000fc60000000000 */
[----:B------:R-:W-:-:S13]  /*0d90*/  ISETP.GE.U32.AND P1, PT, R17, R36, PT ;  /* 0x000000241100720c */ /* 0x000fda0003f26070 */
[----:B------:R-:W-:Y:S01]  /*0da0*/  @P1 VIADD R32, R32, 0x1 ;  /* 0x0000000120201836 */ /* 0x000fe20000000000 */
[----:B------:R-:W-:Y:S01]  /*0db0*/  @!P2 LOP3.LUT R32, RZ, R36, RZ, 0x33, !PT ;  /* 0x00000024ff20a212 */ /* 0x000fe200078e33ff */
[----:B------:R-:W-:Y:S06]  /*0dc0*/  BRA `(.L_x_101) ;  /* 0x0000000000087947 */ /* 0x000fec0003800000 */
.L_x_100:
[----:B------:R-:W-:-:S07]  /*0dd0*/  MOV R38, 0xdf0 ;  /* 0x00000df000267802 */ /* 0x000fce0000000f00 */
[----:B------:R-:W-:Y:S05]  /*0de0*/  CALL.REL.NOINC `($__internal_0_$__cuda_sm20_div_u64) ;  /* 0x0000005000607944 */ /* 0x000fea0003c00000 */
.L_x_101:
[----:B------:R-:W-:Y:S05]  /*0df0*/  BSYNC.RECONVERGENT B1 ;  /* 0x0000000000017941 */ /* 0x000fea0003800200 */
.L_x_99:
[-C--:B------:R-:W-:Y:S02]  /*0e00*/  IMAD R11, R33, R18.reuse, RZ ;  /* 0x00000012210b7224 */ /* 0x080fe400078e02ff */
[----:B------:R-:W-:-:S04]  /*0e10*/  IMAD.WIDE.U32 R30, R32, R18, RZ ;  /* 0x00000012201e7225 */ /* 0x000fc800078e00ff */
[----:B------:R-:W-:Y:S01]  /*0e20*/  IMAD R11, R19, R32, R11 ;  /* 0x00000020130b7224 */ /* 0x000fe200078e020b */
[----:B------:R-:W-:-:S03]  /*0e30*/  LEA R18, P0, R30, R34, 0x4 ;  /* 0x000000221e127211 */ /* 0x000fc600078020ff */
[----:B------:R-:W-:-:S05]  /*0e40*/  IMAD.IADD R11, R31, 0x1, R11 ;  /* 0x000000011f0b7824 */ /* 0x000fca00078e020b */
[----:B------:R-:W-:-:S05]  /*0e50*/  LEA.HI.X R19, R30, R35, R11, 0x4, P0 ;  /* 0x000000231e137211 */ /* 0x000fca00000f240b */
[----:B------:R0:W-:Y:S04]  /*0e60*/  ST.E.64 desc[UR8][R18.64], R12 ;  /* 0x0000000c12007985 */ /* 0x0001e8000c101b08 */
[----:B------:R0:W-:Y:S02]  /*0e70*/  ST.E.64 desc[UR8][R18.64+0x8], R14 ;  /* 0x0000080e12007985 */ /* 0x0001e4000c101b08 */
.L_x_98:
[----:B------:R-:W-:Y:S05]  /*0e80*/  BSYNC.RECONVERGENT B0 ;  /* 0x0000000000007941 */ /* 0x000fea0003800200 */
.L_x_97:
[----:B------:R-:W-:Y:S06]  /*0e90*/  BAR.SYNC.DEFER_BLOCKING 0x0 ;  /* 0x0000000000007b1d */ /* 0x000fec0000010000 */
[----:B------:R-:W2:Y:S04]  /*0ea0*/  LD.E.64 R30, desc[UR8][R24.64] ;  /* 0x00000008181e7980 */ /* 0x000ea8000c101b00 */
[----:B0-----:R-:W3:Y:S04]  /*0eb0*/  LD.E.64 R12, desc[UR8][R24.64+0x10] ;  /* 0x00001008180c7980 */ /* 0x001ee8000c101b00 */
[----:B-----5:R-:W4:Y:S04]  /*0ec0*/  LD.E.64 R14, desc[UR8][R24.64+0x20] ;  /* 0x00002008180e7980 */ /* 0x020f28000c101b00 */
[----:B------:R-:W4:Y:S01]  /*0ed0*/  LD.E.64 R18, desc[UR8][R24.64+0x30] ;  /* 0x0000300818127980 */ /* 0x000f22000c101b00 */
[----:B--2---:R-:W-:-:S02]  /*0ee0*/  ISETP.NE.U32.AND P0, PT, R30, RZ, PT ;  /* 0x000000ff1e00720c */ /* 0x004fc40003f05070 */
[----:B---3--:R-:W-:Y:S02]  /*0ef0*/  ISETP.NE.U32.AND P3, PT, R12, RZ, PT ;  /* 0x000000ff0c00720c */ /* 0x008fe40003f65070 */
[----:B------:R-:W-:Y:S02]  /*0f00*/  ISETP.NE.AND.EX P0, PT, R31, RZ, PT, P0 ;  /* 0x000000ff1f00720c */ /* 0x000fe40003f05300 */
[----:B------:R-:W-:Y:S02]  /*0f10*/  CS2R R30, SRZ ;  /* 0x00000000001e7805 */ /* 0x000fe4000001ff00 */
[----:B----4-:R-:W-:Y:S02]  /*0f20*/  ISETP.NE.U32.AND P1, PT, R14, RZ, PT ;  /* 0x000000ff0e00720c */ /* 0x010fe40003f25070 */
[----:B------:R-:W-:Y:S02]  /*0f30*/  ISETP.NE.AND.EX P3, PT, R13, RZ, PT, P3 ;  /* 0x000000ff0d00720c */ /* 0x000fe40003f65330 */
[----:B------:R-:W-:-:S02]  /*0f40*/  ISETP.NE.U32.AND P2, PT, R18, RZ, PT ;  /* 0x000000ff1200720c */ /* 0x000fc40003f45070 */
[----:B------:R-:W-:Y:S02]  /*0f50*/  ISETP.NE.AND.EX P1, PT, R15, RZ, PT, P1 ;  /* 0x000000ff0f00720c */ /* 0x000fe40003f25310 */
[----:B------:R-:W-:Y:S02]  /*0f60*/  ISETP.NE.AND.EX P2, PT, R19, RZ, PT, P2 ;  /* 0x000000ff1300720c */ /* 0x000fe40003f45320 */
[----:B------:R-:W-:Y:S02]  /*0f70*/  SEL R14, RZ, 0x1, !P0 ;  /* 0x00000001ff0e7807 */ /* 0x000fe40004000000 */
[----:B------:R-:W-:Y:S02]  /*0f80*/  SEL R13, RZ, 0x1, !P3 ;  /* 0x00000001ff0d7807 */ /* 0x000fe40005800000 */
[----:B------:R-:W-:Y:S02]  /*0f90*/  SEL R12, RZ, 0x1, !P1 ;  /* 0x00000001ff0c7807 */ /* 0x000fe40004800000 */
[----:B------:R-:W-:-:S02]  /*0fa0*/  SEL R11, RZ, 0x1, !P2 ;  /* 0x00000001ff0b7807 */ /* 0x000fc40005000000 */
[----:B------:R-:W-:-:S04]  /*0fb0*/  IADD3 R12, P0, P3, R12, R14, R13 ;  /* 0x0000000e0c0c7210 */ /* 0x000fc80007b1e00d */
[----:B------:R-:W-:Y:S02]  /*0fc0*/  IADD3 R11, P4, PT, R11, R12, RZ ;  /* 0x0000000c0b0b7210 */ /* 0x000fe40007f9e0ff */
[----:B------:R-:W-:Y:S02]  /*0fd0*/  IADD3.X R17, PT, PT, RZ, RZ, RZ, P0, P3 ;  /* 0x000000ffff117210 */ /* 0x000fe400007e64ff */
[----:B------:R-:W-:Y:S02]  /*0fe0*/  ISETP.NE.U32.AND P0, PT, R11, 0x1, PT ;  /* 0x000000010b00780c */ /* 0x000fe40003f05070 */
[----:B------:R-:W-:Y:S01]  /*0ff0*/  SEL R11, R13, 0x2, !P1 ;  /* 0x000000020d0b7807 */ /* 0x000fe20004800000 */
[----:B------:R-:W-:Y:S01]  /*1000*/  IMAD.X R17, RZ, RZ, R17, P4 ;  /* 0x000000ffff117224 */ /* 0x000fe200020e0611 */
[----:B------:R-:W-:Y:S02]  /*1010*/  CS2R R12, SRZ ;  /* 0x00000000000c7805 */ /* 0x000fe4000001ff00 */
[----:B------:R-:W-:-:S02]  /*1020*/  SEL R11, R11, 0x3, !P2 ;  /* 0x000000030b0b7807 */ /* 0x000fc40005000000 */
[----:B------:R-:W-:-:S13]  /*1030*/  ISETP.NE.AND.EX P3, PT, R17, RZ, PT, P0 ;  /* 0x000000ff1100720c */ /* 0x000fda0003f65300 */
[----:B------:R-:W-:-:S04]  /*1040*/  @!P3 LEA R32, P1, R11, R24, 0x4 ;  /* 0x000000180b20b211 */ /* 0x000fc800078220ff */
[----:B------:R-:W-:-:S05]  /*1050*/  @!P3 LEA.HI.X R33, R11, R25, RZ, 0x4, P1 ;  /* 0x000000190b21b211 */ /* 0x000fca00008f24ff */
[----:B------:R-:W2:Y:S04]  /*1060*/  @!P3 LD.E.64 R12, desc[UR8][R32.64] ;  /* 0x00000008200cb980 */ /* 0x000ea8000c101b00 */
[----:B------:R0:W2:Y:S01]  /*1070*/  @!P3 LD.E.64 R30, desc[UR8][R32.64+0x8] ;  /* 0x00000808201eb980 */ /* 0x0000a2000c101b00 */
[C---:B------:R-:W-:Y:S01]  /*1080*/  ISETP.GE.U32.AND P1, PT, R5.reuse, 0x2, PT ;  /* 0x000000020500780c */ /* 0x040fe20003f26070 */
[----:B------:R-:W-:Y:S01]  /*1090*/  IMAD.SHL.U32 R14, R16, 0x10, RZ ;  /* 0x00000010100e7824 */ /* 0x000fe200078e00ff */
[----:B------:R-:W-:Y:S01]  /*10a0*/  ISETP.NE.U32.AND P2, PT, R5, R11, PT ;  /* 0x0000000b0500720c */ /* 0x000fe20003f45070 */
[----:B------:R-:W-:Y:S01]  /*10b0*/  BSSY.RECONVERGENT B0, `(.L_x_102) ;  /* 0x000008c000007945 */ /* 0x000fe20003800200 */
[----:B------:R-:W-:Y:S02]  /*10c0*/  ISETP.GE.U32.AND.EX P1, PT, RZ, RZ, PT, P1 ;  /* 0x000000ffff00720c */ /* 0x000fe40003f26110 */
[----:B------:R-:W-:-:S02]  /*10d0*/  CS2R R34, SRZ ;  /* 0x0000000000227805 */ /* 0x000fc4000001ff00 */
[----:B------:R-:W-:Y:S02]  /*10e0*/  LOP3.LUT R11, R14, 0x30, RZ, 0xc0, !PT ;  /* 0x000000300e0b7812 */ /* 0x000fe400078ec0ff */
[----:B------:R-:W-:Y:S01]  /*10f0*/  ISETP.NE.AND.EX P2, PT, RZ, RZ, PT, P2 ;  /* 0x000000ffff00720c */ /* 0x000fe20003f45320 */
[----:B0-----:R-:W-:Y:S01]  /*1100*/  IMAD.MOV.U32 R32, RZ, RZ, RZ ;  /* 0x000000ffff207224 */ /* 0x001fe200078e00ff */
[----:B------:R-:W-:Y:S02]  /*1110*/  IADD3 R18, P3, PT, R11, R24, RZ ;  /* 0x000000180b127210 */ /* 0x000fe40007f7e0ff */
[----:B------:R-:W-:-:S03]  /*1120*/  ISETP.NE.OR.EX P2, PT, R17, RZ, P2, P0 ;  /* 0x000000ff1100720c */ /* 0x000fc60001745700 */
[----:B------:R-:W-:Y:S01]  /*1130*/  IMAD.X R19, RZ, RZ, R25, P3 ;  /* 0x000000ffff137224 */ /* 0x000fe200018e0619 */
[----:B------:R-:W-:-:S09]  /*1140*/  NOP ;  /* 0x0000000000007918 */ /* 0x000fd20000000000 */
[----:B------:R0:W-:Y:S04]  /*1150*/  @!P2 ST.E.64 desc[UR8][R18.64], RZ ;  /* 0x000000ff1200a985 */ /* 0x0001e8000c101b08 */
[----:B------:R0:W-:Y:S01]  /*1160*/  @!P2 ST.E.64 desc[UR8][R18.64+0x8], RZ ;  /* 0x000008ff1200a985 */ /* 0x0001e2000c101b08 */
[----:B--2---:R-:W-:Y:S02]  /*1170*/  SEL R15, R13, R31, !P1 ;  /* 0x0000001f0d0f7207 */ /* 0x004fe40004800000 */
[----:B------:R-:W-:Y:S02]  /*1180*/  SEL R13, R31, R13, !P1 ;  /* 0x0000000d1f0d7207 */ /* 0x000fe40004800000 */
[----:B------:R-:W-:Y:S02]  /*1190*/  LOP3.LUT R14, R15, 0xffff0000, RZ, 0xc0, !PT ;  /* 0xffff00000f0e7812 */ /* 0x000fe400078ec0ff */
[----:B------:R-:W-:-:S02]  /*11a0*/  LOP3.LUT R23, R13, 0xffff0000, RZ, 0xc0, !PT ;  /* 0xffff00000d177812 */ /* 0x000fc400078ec0ff */
[----:B------:R-:W-:Y:S02]  /*11b0*/  ISETP.NE.AND.EX P3, PT, R14, 0x10000, PT, !PT ;  /* 0x000100000e00780c */ /* 0x000fe40003f653f0 */
[----:B------:R-:W-:Y:S02]  /*11c0*/  ISETP.NE.AND.EX P4, PT, R23, 0x10000, PT, !PT ;  /* 0x000100001700780c */ /* 0x000fe40003f853f0 */
[----:B------:R-:W-:Y:S02]  /*11d0*/  SEL R14, R12, R30, !P1 ;  /* 0x0000001e0c0e7207 */ /* 0x000fe40004800000 */
[----:B------:R-:W-:Y:S01]  /*11e0*/  SEL R12, R30, R12, !P1 ;  /* 0x0000000c1e0c7207 */ /* 0x000fe20004800000 */
[----:B------:R-:W-:Y:S02]  /*11f0*/  IMAD.MOV.U32 R30, RZ, RZ, RZ ;  /* 0x000000ffff1e7224 */ /* 0x000fe400078e00ff */
[----:B------:R0:W-:Y:S04]  /*1200*/  STL.64 [R1], R14 ;  /* 0x0000000e01007387 */ /* 0x0001e80000100a00 */
[----:B------:R-:W-:Y:S01]  /*1210*/  @!P3 LOP3.LUT R23, R13, 0xf0000000, RZ, 0xc0, !PT ;  /* 0xf00000000d17b812 */ /* 0x000fe200078ec0ff */
[----:B------:R0:W-:Y:S01]  /*1220*/  STL.64 [R1+0x8], R12 ;  /* 0x0000080c01007387 */ /* 0x0001e20000100a00 */
[----:B------:R-:W-:-:S02]  /*1230*/  @!P4 LOP3.LUT R17, R15, 0xf0000000, RZ, 0xc0, !PT ;  /* 0xf00000000f11c812 */ /* 0x000fc400078ec0ff */
[----:B------:R-:W-:Y:S02]  /*1240*/  @!P3 ISETP.NE.AND.EX P2, PT, R23, 0x10000000, PT, !PT ;  /* 0x100000001700b80c */ /* 0x000fe40003f453f0 */
[----:B------:R-:W-:Y:S02]  /*1250*/  @!P4 ISETP.NE.AND.EX P5, PT, R17, 0x10000000, PT, !PT ;  /* 0x100000001100c80c */ /* 0x000fe40003fa53f0 */
[C---:B------:R-:W-:Y:S02]  /*1260*/  @!P4 IADD3 R17, P0, PT, R0.reuse, 0x8, RZ ;  /* 0x000000080011c810 */ /* 0x040fe40007f1e0ff */
[----:B------:R-:W-:Y:S02]  /*1270*/  @!P3 SEL R30, R0, RZ, !P2 ;  /* 0x000000ff001eb207 */ /* 0x000fe40005000000 */
[----:B------:R-:W-:Y:S01]  /*1280*/  @!P3 SEL R32, R3, RZ, !P2 ;  /* 0x000000ff0320b207 */ /* 0x000fe20005000000 */
[----:B------:R-:W-:Y:S01]  /*1290*/  @!P4 IMAD.X R23, RZ, RZ, R3, P0 ;  /* 0x000000ffff17c224 */ /* 0x000fe200000e0603 */
[----:B------:R-:W-:Y:S01]  /*12a0*/  @!P4 SEL R30, R17, R30, !P5 ;  /* 0x0000001e111ec207 */ /* 0x000fe20006800000 */
[----:B------:R-:W-:Y:S01]  /*12b0*/  IMAD.MOV.U32 R17, RZ, RZ, RZ ;  /* 0x000000ffff117224 */ /* 0x000fe200078e00ff */
[----:B------:R-:W-:-:S02]  /*12c0*/  @!P3 SEL R17, R1, RZ, !P2 ;  /* 0x000000ff0111b207 */ /* 0x000fc40005000000 */
[----:B------:R-:W-:Y:S02]  /*12d0*/  @!P4 SEL R32, R23, R32, !P5 ;  /* 0x000000201720c207 */ /* 0x000fe40006800000 */
[----:B------:R-:W-:Y:S02]  /*12e0*/  ISETP.NE.U32.AND P1, PT, R30, RZ, PT ;  /* 0x000000ff1e00720c */ /* 0x000fe40003f25070 */
[----:B------:R-:W-:Y:S02]  /*12f0*/  PLOP3.LUT P0, PT, PT, PT, PT, 0x80, 0x8 ;  /* 0x000000000008781c */ /* 0x000fe40003f0f070 */
[----:B------:R-:W-:Y:S02]  /*1300*/  ISETP.NE.AND.EX P1, PT, R32, RZ, PT, P1 ;  /* 0x000000ff2000720c */ /* 0x000fe40003f25310 */
[----:B------:R-:W-:-:S11]  /*1310*/  @!P4 SEL R17, R2, R17, !P5 ;  /* 0x000000110211c207 */ /* 0x000fd60006800000 */
[----:B0-----:R-:W-:Y:S05]  /*1320*/  @!P1 BRA `(.L_x_103) ;  /* 0x0000000400909947 */ /* 0x001fea0003800000 */
[----:B------:R-:W0:Y:S01]  /*1330*/  LDC.64 R14, c[0x0][0x388] ;  /* 0x0000e200ff0e7b82 */ /* 0x000e220000000a00 */
[----:B------:R-:W2:Y:S04]  /*1340*/  LDL.64 R12, [R17] ;  /* 0x00000000110c7983 */ /* 0x000ea80000100a00 */
[----:B0-----:R-:W3:Y:S01]  /*1350*/  LDG.E.64 R14, desc[UR8][R14.64] ;  /* 0x000000080e0e7981 */ /* 0x001ee2000c1e1b00 */
        /* <DEDUP_REMOVED lines=20> */
[----:B------:R-:W-:-:S07]  /*14a0*/  CS2R R36, SRZ ;  /* 0x0000000000247805 */ /* 0x000fce000001ff00 */
.L_x_116:
[C---:B------:R-:W-:Y:S01]  /*14b0*/  IMAD.SHL.U32 R23, R37.reuse, 0x4, RZ ;  /* 0x0000000425177824 */ /* 0x040fe200078e00ff */
[----:B------:R-:W-:Y:S01]  /*14c0*/  SHF.L.U64.HI R14, R37, 0x2, R36 ;  /* 0x00000002250e7819 */ /* 0x000fe20000010224 */
[----:B------:R-:W-:Y:S03]  /*14d0*/  BSSY.RECONVERGENT B2, `(.L_x_105) ;  /* 0x000003d000027945 */ /* 0x000fe60003800200 */
[----:B------:R-:W-:-:S04]  /*14e0*/  LOP3.LUT R23, R23, 0x3, R16, 0xf8, !PT ;  /* 0x0000000317177812 */ /* 0x000fc800078ef810 */
[----:B------:R-:W-:-:S04]  /*14f0*/  ISETP.GE.U32.AND P1, PT, R23, R12, PT ;  /* 0x0000000c1700720c */ /* 0x000fc80003f26070 */
[----:B------:R-:W-:-:S13]  /*1500*/  ISETP.GE.U32.AND.EX P1, PT, R14, R13, PT, P1 ;  /* 0x0000000d0e00720c */ /* 0x000fda0003f26110 */
[----:B------:R-:W-:Y:S05]  /*1510*/  @P1 BRA `(.L_x_106) ;  /* 0x0000000000e01947 */ /* 0x000fea0003800000 */
[----:B------:R-:W0:Y:S01]  /*1520*/  LDC.64 R34, c[0x0][0x380] ;  /* 0x0000e000ff227b82 */ /* 0x000e220000000a00 */
[----:B------:R-:W-:Y:S01]  /*1530*/  BSSY.RECONVERGENT B3, `(.L_x_107) ;  /* 0x0000031000037945 */ /* 0x000fe20003800200 */
.L_x_115:
[----:B0-----:R-:W2:Y:S01]  /*1540*/  LDG.E.64 R32, desc[UR8][R34.64+0x18] ;  /* 0x0000180822207981 */ /* 0x001ea2000c1e1b00 */
[----:B------:R-:W-:Y:S01]  /*1550*/  IMAD.SHL.U32 R13, R4, 0x4, RZ ;  /* 0x00000004040d7824 */ /* 0x000fe200078e00ff */
[----:B------:R-:W-:Y:S05]  /*1560*/  YIELD ;  /* 0x0000000000007946 */ /* 0x000fea0003800000 */
[----:B------:R-:W-:Y:S01]  /*1570*/  LOP3.LUT R40, R13, 0x3, R16, 0xf8, !PT ;  /* 0x000000030d287812 */ /* 0x000fe200078ef810 */
[----:B------:R-:W-:Y:S01]  /*1580*/  IMAD.MOV.U32 R14, RZ, RZ, -0x3 ;  /* 0xfffffffdff0e7424 */ /* 0x000fe200078e00ff */
[----:B------:R-:W-:Y:S01]  /*1590*/  CS2R R12, SRZ ;  /* 0x00000000000c7805 */ /* 0x000fe2000001ff00 */
[----:B------:R-:W-:-:S02]  /*15a0*/  IMAD.MOV.U32 R15, RZ, RZ, -0x1 ;  /* 0xffffffffff0f7424 */ /* 0x000fc400078e00ff */
[----:B-1----:R-:W-:-:S05]  /*15b0*/  IMAD.SHL.U32 R39, R40, 0x10, RZ ;  /* 0x0000001028277824 */ /* 0x002fca00078e00ff */
[----:B------:R-:W-:-:S04]  /*15c0*/  LOP3.LUT R39, R39, 0xfffffff0, RZ, 0xc0, !PT ;  /* 0xfffffff027277812 */ /* 0x000fc800078ec0ff */
[----:B--2---:R-:W-:-:S05]  /*15d0*/  IADD3 R38, P1, PT, R32, R39, RZ ;  /* 0x0000002720267210 */ /* 0x004fca0007f3e0ff */
[----:B------:R-:W-:-:S07]  /*15e0*/  IMAD.X R39, RZ, RZ, R33, P1 ;  /* 0x000000ffff277224 */ /* 0x000fce00008e0621 */
[----:B------:R0:W5:Y:S01]  /*15f0*/  ATOM.E.CAS.64.STRONG.GPU P1, R32, [R38], R12, R14 ;  /* 0x0000000c2620738b */ /* 0x000162000012e50e */
[----:B------:R-:W-:Y:S04]  /*1600*/  BSSY.RECONVERGENT B4, `(.L_x_108) ;  /* 0x0000008000047945 */ /* 0x000fe80003800200 */
[----:B0-----:R-:W-:Y:S05]  /*1610*/  @P1 BRA `(.L_x_109) ;  /* 0x0000000000181947 */ /* 0x001fea0003800000 */
[----:B-----5:R-:W2:Y:S02]  /*1620*/  LD.E.64 R32, [R38] ;  /* 0x0000000026207980 */ /* 0x020ea40000100b00 */
[----:B--2---:R-:W-:-:S04]  /*1630*/  ISETP.EQ.U32.AND P1, PT, R32, RZ, PT ;  /* 0x000000ff2000720c */ /* 0x004fc80003f22070 */
[----:B------:R-:W-:-:S04]  /*1640*/  ISETP.NE.U32.OR.EX P1, PT, R33, RZ, !PT, !P1 ;  /* 0x000000ff2100720c */ /* 0x000fc80007f25590 */
[----:B------:R-:W-:Y:S02]  /*1650*/  SEL R12, R32, 0xfffffffd, P1 ;  /* 0xfffffffd200c7807 */ /* 0x000fe40000800000 */
[----:B------:R-:W-:-:S05]  /*1660*/  SEL R13, R33, 0xffffffff, P1 ;  /* 0xffffffff210d7807 */ /* 0x000fca0000800000 */
[----:B------:R0:W-:Y:S02]  /*1670*/  ST.E.64 [R38], R12 ;  /* 0x0000000026007385 */ /* 0x0001e40000100b0c */
.L_x_109:
[----:B------:R-:W-:Y:S05]  /*1680*/  BSYNC.RECONVERGENT B4 ;  /* 0x0000000000047941 */ /* 0x000fea0003800200 */
.L_x_108:
[----:B-----5:R-:W-:Y:S01]  /*1690*/  ISETP.NE.U32.AND P1, PT, R32, RZ, PT ;  /* 0x000000ff2000720c */ /* 0x020fe20003f25070 */
[----:B------:R-:W-:Y:S01]  /*16a0*/  BSSY.RELIABLE B4, `(.L_x_110) ;  /* 0x0000016000047945 */ /* 0x000fe20003800100 */
[----:B------:R-:W-:Y:S02]  /*16b0*/  LOP3.LUT R40, R40, 0xfffffff, RZ, 0xc0, !PT ;  /* 0x0fffffff28287812 */ /* 0x000fe400078ec0ff */
[----:B------:R-:W-:-:S13]  /*16c0*/  ISETP.NE.AND.EX P1, PT, R33, RZ, PT, P1 ;  /* 0x000000ff2100720c */ /* 0x000fda0003f25310 */
[----:B------:R-:W-:Y:S05]  /*16d0*/  @P1 BRA `(.L_x_111) ;  /* 0x0000000000481947 */ /* 0x000fea0003800000 */
[----:B0-----:R-:W-:Y:S01]  /*16e0*/  CS2R R12, SRZ ;  /* 0x00000000000c7805 */ /* 0x001fe2000001ff00 */
[----:B------:R-:W-:Y:S02]  /*16f0*/  IMAD.MOV.U32 R14, RZ, RZ, -0x3 ;  /* 0xfffffffdff0e7424 */ /* 0x000fe400078e00ff */
[----:B------:R-:W-:-:S05]  /*1700*/  IMAD.MOV.U32 R15, RZ, RZ, -0x1 ;  /* 0xffffffffff0f7424 */ /* 0x000fca00078e00ff */
[----:B------:R0:W5:Y:S01]  /*1710*/  ATOM.E.CAS.64.STRONG.GPU P1, R32, [R38+0x8], R12, R14 ;  /* 0x0000080c2620738b */ /* 0x000162000012e50e */
[----:B------:R-:W-:Y:S04]  /*1720*/  BSSY.RECONVERGENT B5, `(.L_x_112) ;  /* 0x0000008000057945 */ /* 0x000fe80003800200 */
[----:B0-----:R-:W-:Y:S05]  /*1730*/  @P1 BRA `(.L_x_113) ;  /* 0x0000000000181947 */ /* 0x001fea0003800000 */
[----:B-----5:R-:W2:Y:S02]  /*1740*/  LD.E.64 R32, [R38+0x8] ;  /* 0x0000000826207980 */ /* 0x020ea40000100b00 */
[----:B--2---:R-:W-:-:S04]  /*1750*/  ISETP.EQ.U32.AND P1, PT, R32, RZ, PT ;  /* 0x000000ff2000720c */ /* 0x004fc80003f22070 */
[----:B------:R-:W-:-:S04]  /*1760*/  ISETP.NE.U32.OR.EX P1, PT, R33, RZ, !PT, !P1 ;  /* 0x000000ff2100720c */ /* 0x000fc80007f25590 */
[----:B------:R-:W-:Y:S02]  /*1770*/  SEL R12, R32, 0xfffffffd, P1 ;  /* 0xfffffffd200c7807 */ /* 0x000fe40000800000 */
[----:B------:R-:W-:-:S05]  /*1780*/  SEL R13, R33, 0xffffffff, P1 ;  /* 0xffffffff210d7807 */ /* 0x000fca0000800000 */
[----:B------:R0:W-:Y:S02]  /*1790*/  ST.E.64 [R38+0x8], R12 ;  /* 0x0000000826007385 */ /* 0x0001e40000100b0c */
.L_x_113:
[----:B------:R-:W-:Y:S05]  /*17a0*/  BSYNC.RECONVERGENT B5 ;  /* 0x0000000000057941 */ /* 0x000fea0003800200 */
.L_x_112:
[----:B-----5:R-:W-:-:S04]  /*17b0*/  ISETP.NE.U32.AND P1, PT, R32, RZ, PT ;  /* 0x000000ff2000720c */ /* 0x020fc80003f25070 */
[----:B------:R-:W-:-:S13]  /*17c0*/  ISETP.NE.AND.EX P1, PT, R33, RZ, PT, P1 ;  /* 0x000000ff2100720c */ /* 0x000fda0003f25310 */
[----:B------:R-:W-:Y:S05]  /*17d0*/  @!P1 BREAK.RELIABLE B4 ;  /* 0x0000000000049942 */ /* 0x000fea0003800100 */
[----:B------:R-:W-:Y:S05]  /*17e0*/  @!P1 BRA `(.L_x_114) ;  /* 0x0000000000149947 */ /* 0x000fea0003800000 */
[----:B------:R1:W-:Y:S02]  /*17f0*/  ST.E.64 desc[UR8][R38.64], RZ ;  /* 0x000000ff26007985 */ /* 0x0003e4000c101b08 */
.L_x_111:
[----:B------:R-:W-:Y:S05]  /*1800*/  BSYNC.RELIABLE B4 ;  /* 0x0000000000047941 */ /* 0x000fea0003800100 */
.L_x_110:
[----:B------:R-:W-:-:S05]  /*1810*/  VIADD R4, R4, 0x1 ;  /* 0x0000000104047836 */ /* 0x000fca0000000000 */
[----:B------:R-:W-:Y:S01]  /*1820*/  LOP3.LUT R4, R4, 0xfffffff, RZ, 0xc0, !PT ;  /* 0x0fffffff04047812 */ /* 0x000fe200078ec0ff */
[----:B------:R-:W-:Y:S06]  /*1830*/  BRA `(.L_x_115) ;  /* 0xfffffffc00407947 */ /* 0x000fec000383ffff */
.L_x_114:
[----:B------:R-:W-:Y:S05]  /*1840*/  BSYNC.RECONVERGENT B3 ;  /* 0x0000000000037941 */ /* 0x000fea0003800200 */
.L_x_107:
[----:B------:R-:W-:Y:S02]  /*1850*/  IMAD R23, R23, 0x8, R10 ;  /* 0x0000000817177824 */ /* 0x000fe400078e020a */
[----:B------:R-:W-:Y:S02]  /*1860*/  IMAD.MOV.U32 R14, RZ, RZ, R40 ;  /* 0x000000ffff0e7224 */ /* 0x000fe400078e0028 */
[----:B------:R-:W-:-:S05]  /*1870*/  IMAD.MOV.U32 R15, RZ, RZ, RZ ;  /* 0x000000ffff0f7224 */ /* 0x000fca00078e00ff */
[----:B------:R1:W-:Y:S04]  /*1880*/  STS.64 [R23], R14 ;  /* 0x0000000e17007388 */ /* 0x0003e80000000a00 */
[----:B0-----:R1:W5:Y:S02]  /*1890*/  LD.E.64 R12, desc[UR8][R30.64+0x18] ;  /* 0x000018081e0c7980 */ /* 0x001364000c101b00 */
.L_x_106:
[----:B------:R-:W-:Y:S05]  /*18a0*/  BSYNC.RECONVERGENT B2 ;  /* 0x0000000000027941 */ /* 0x000fea0003800200 */
.L_x_105:
[----:B-1---5:R-:W-:-:S05]  /*18b0*/  IADD3 R14, P1, PT, R12, 0x3, RZ ;  /* 0x000000030c0e7810 */ /* 0x022fca0007f3e0ff */
        /* <DEDUP_REMOVED lines=9> */
.L_x_104:
[----:B------:R-:W-:Y:S02]  /*1950*/  IMAD.MOV.U32 R34, RZ, RZ, R30 ;  /* 0x000000ffff227224 */ /* 0x000fe400078e001e */
[----:B------:R-:W-:-:S07]  /*1960*/  IMAD.MOV.U32 R35, RZ, RZ, R31 ;  /* 0x000000ffff237224 */ /* 0x000fce00078e001f */
.L_x_103:
[----:B------:R-:W-:Y:S05]  /*1970*/  BSYNC.RECONVERGENT B0 ;  /* 0x0000000000007941 */ /* 0x000fea0003800200 */
.L_x_102:
[----:B------:R-:W-:-:S03]  /*1980*/  UMOV UR6, 0xffffffff ;  /* 0xffffffff00067882 */ /* 0x000fc60000000000 */
[----:B------:R-:W-:Y:S05]  /*1990*/  BRA.DIV UR6, `(.L_x_117) ;  /* 0x0000004206e87947 */ /* 0x000fea000b800000 */
[----:B------:R-:W-:Y:S01]  /*19a0*/  NOP ;  /* 0x0000000000007918 */ /* 0x000fe20000000000 */
.L_x_292:
[----:B------:R-:W-:Y:S04]  /*19b0*/  BSSY B2, `(.L_x_118) ;  /* 0x00000e4000027945 */ /* 0x000fe80003800000 */
[----:B------:R-:W-:Y:S05]  /*19c0*/  @P0 BRA `(.L_x_119) ;  /* 0x0000000c00880947 */ /* 0x000fea0003800000 */
[----:B------:R-:W2:Y:S01]  /*19d0*/  LD.E.64 R12, desc[UR8][R34.64+0x18] ;  /* 0x00001808220c7980 */ /* 0x000ea2000c101b00 */
[----:B------:R-:W-:Y:S01]  /*19e0*/  BSSY B1, `(.L_x_120) ;  /* 0x0000082000017945 */ /* 0x000fe20003800000 */
[----:B--2---:R-:W-:-:S04]  /*19f0*/  IADD3 R14, P2, PT, R12, 0x3, RZ ;  /* 0x000000030c0e7810 */ /* 0x004fc80007f5e0ff */
[----:B------:R-:W-:Y:S01]  /*1a00*/  ISETP.GE.U32.AND P1, PT, R14, 0x4, PT ;  /* 0x000000040e00780c */ /* 0x000fe20003f26070 */
[----:B------:R-:W-:-:S05]  /*1a10*/  IMAD.X R14, RZ, RZ, R13, P2 ;  /* 0x000000ffff0e7224 */ /* 0x000fca00010e060d */
[----:B------:R-:W-:-:S13]  /*1a20*/  ISETP.GE.U32.AND.EX P1, PT, R14, RZ, PT, P1 ;  /* 0x000000ff0e00720c */ /* 0x000fda0003f26110 */
[----:B------:R-:W-:Y:S05]  /*1a30*/  @!P1 BRA `(.L_x_121) ;  /* 0x0000000400f09947 */ /* 0x000fea0003800000 */
[----:B------:R-:W-:Y:S02]  /*1a40*/  IMAD.MOV.U32 R23, RZ, RZ, RZ ;  /* 0x000000ffff177224 */ /* 0x000fe400078e00ff */
[----:B------:R-:W-:-:S07]  /*1a50*/  IMAD.MOV.U32 R32, RZ, RZ, RZ ;  /* 0x000000ffff207224 */ /* 0x000fce00078e00ff */
.L_x_140:
[C---:B------:R-:W-:Y:S01]  /*1a60*/  IMAD.SHL.U32 R15, R23.reuse, 0x4, RZ ;  /* 0x00000004170f7824 */ /* 0x040fe200078e00ff */
[----:B------:R-:W-:Y:S01]  /*1a70*/  SHF.L.U64.HI R14, R23, 0x2, R32 ;  /* 0x00000002170e7819 */ /* 0x000fe20000010220 */
[----:B------:R-:W-:Y:S03]  /*1a80*/  BSSY B0, `(.L_x_122) ;  /* 0x000006e000007945 */ /* 0x000fe60003800000 */
[----:B------:R-:W-:-:S04]  /*1a90*/  LOP3.LUT R15, R15, 0x3, R16, 0xf8, !PT ;  /* 0x000000030f0f7812 */ /* 0x000fc800078ef810 */
[----:B------:R-:W-:-:S04]  /*1aa0*/  ISETP.GE.U32.AND P1, PT, R15, R12, PT ;  /* 0x0000000c0f00720c */ /* 0x000fc80003f26070 */
[----:B------:R-:W-:-:S13]  /*1ab0*/  ISETP.GE.U32.AND.EX P1, PT, R14, R13, PT, P1 ;  /* 0x0000000d0e00720c */ /* 0x000fda0003f26110 */
[----:B0-----:R-:W-:Y:S05]  /*1ac0*/  @P1 BRA `(.L_x_123) ;  /* 0x0000000400a41947 */ /* 0x001fea0003800000 */
[----:B------:R-:W2:Y:S01]  /*1ad0*/  LD.E.64 R12, desc[UR8][R34.64+0x20] ;  /* 0x00002008220c7980 */ /* 0x000ea2000c101b00 */
[----:B------:R-:W0:Y:S03]  /*1ae0*/  LDC.64 R30, c[0x0][0x380] ;  /* 0x0000e000ff1e7b82 */ /* 0x000e260000000a00 */
[----:B0-----:R-:W3:Y:S01]  /*1af0*/  LDG.E.64 R30, desc[UR8][R30.64+0x18] ;  /* 0x000018081e1e7981 */ /* 0x001ee2000c1e1b00 */
[----:B--2---:R-:W-:-:S04]  /*1b00*/  LEA R40, P1, R15, R12, 0x4 ;  /* 0x0000000c0f287211 */ /* 0x004fc800078220ff */
[----:B------:R-:W-:-:S05]  /*1b10*/  LEA.HI.X R41, R15, R13, R14, 0x4, P1 ;  /* 0x0000000d0f297211 */ /* 0x000fca00008f240e */
[----:B------:R-:W2:Y:S04]  /*1b20*/  LD.E.64 R12, desc[UR8][R40.64] ;  /* 0x00000008280c7980 */ /* 0x000ea8000c101b00 */
[----:B------:R0:W5:Y:S01]  /*1b30*/  LD.E.64 R36, desc[UR8][R40.64+0x8] ;  /* 0x0000080828247980 */ /* 0x000162000c101b00 */
[----:B------:R-:W-:-:S05]  /*1b40*/  IMAD R33, R15, 0x8, R10 ;  /* 0x000000080f217824 */ /* 0x000fca00078e020a */
[----:B------:R-:W3:Y:S01]  /*1b50*/  LDS.64 R14, [R33] ;  /* 0x00000000210e7984 */ /* 0x000ee20000000a00 */
[----:B------:R-:W-:Y:S04]  /*1b60*/  BSSY.RECONVERGENT B3, `(.L_x_124) ;  /* 0x0000019000037945 */ /* 0x000fe80003800200 */
[----:B------:R-:W-:Y:S01]  /*1b70*/  BSSY.RELIABLE B4, `(.L_x_125) ;  /* 0x0000015000047945 */ /* 0x000fe20003800100 */
[----:B---3--:R-:W-:Y:S02]  /*1b80*/  LEA R38, P2, R14, R30, 0x4 ;  /* 0x0000001e0e267211 */ /* 0x008fe400078420ff */
[----:B--2---:R-:W-:-:S04]  /*1b90*/  LOP3.LUT R39, R13, 0xf0000000, RZ, 0xc0, !PT ;  /* 0xf00000000d277812 */ /* 0x004fc800078ec0ff */
[----:B------:R-:W-:Y:S02]  /*1ba0*/  ISETP.NE.AND.EX P1, PT, R39, 0x10000000, PT, !PT ;  /* 0x100000002700780c */ /* 0x000fe40003f253f0 */
[----:B------:R-:W-:-:S11]  /*1bb0*/  LEA.HI.X R39, R14, R31, R15, 0x4, P2 ;  /* 0x0000001f0e277211 */ /* 0x000fd600010f240f */
[----:B0-----:R-:W-:Y:S05]  /*1bc0*/  @!P1 BRA `(.L_x_126) ;  /* 0x00000000003c9947 */ /* 0x001fea0003800000 */
        /* <DEDUP_REMOVED lines=15> */
.L_x_126:
[----:B------:R-:W-:Y:S05]  /*1cc0*/  BSYNC.RELIABLE B4 ;  /* 0x0000000000047941 */ /* 0x000fea0003800100 */
.L_x_125:
[----:B------:R-:W-:-:S06]  /*1cd0*/  IMAD R14, R12, 0x8, R10 ;  /* 0x000000080c0e7824 */ /* 0x000fcc00078e020a */
[----:B------:R-:W0:Y:S02]  /*1ce0*/  LDS.64 R14, [R14] ;  /* 0x000000000e0e7984 */ /* 0x000e240000000a00 */
.L_x_127:
[----:B------:R-:W-:Y:S05]  /*1cf0*/  BSYNC.RECONVERGENT B3 ;  /* 0x0000000000037941 */ /* 0x000fea0003800200 */
.L_x_124:
[----:B0-----:R-:W-:Y:S01]  /*1d00*/  LOP3.LUT R12, R15, 0xffff, RZ, 0xc0, !PT ;  /* 0x0000ffff0f0c7812 */ /* 0x001fe200078ec0ff */
[----:B------:R-:W-:Y:S03]  /*1d10*/  BSSY B3, `(.L_x_128) ;  /* 0x0000012000037945 */ /* 0x000fe60003800000 */
[----:B------:R-:W-:-:S07]  /*1d20*/  LOP3.LUT R15, R12, 0xffff0000, R13, 0xf8, !PT ;  /* 0xffff00000c0f7812 */ /* 0x000fce00078ef80d */
.L_x_131:
[----:B0-----:R-:W-:Y:S01]  /*1d30*/  IMAD.MOV.U32 R12, RZ, RZ, -0x3 ;  /* 0xfffffffdff0c7424 */ /* 0x001fe200078e00ff */
[----:B------:R-:W-:Y:S05]  /*1d40*/  YIELD ;  /* 0x0000000000007946 */ /* 0x000fea0003800000 */
[----:B------:R-:W-:-:S05]  /*1d50*/  IMAD.MOV.U32 R13, RZ, RZ, -0x1 ;  /* 0xffffffffff0d7424 */ /* 0x000fca00078e00ff */
[----:B-----5:R0:W5:Y:S01]  /*1d60*/  ATOM.E.CAS.64.STRONG.GPU P1, R30, [R38], R12, R14 ;  /* 0x0000000c261e738b */ /* 0x020162000012e50e */
[----:B------:R-:W-:Y:S04]  /*1d70*/  BSSY.RECONVERGENT B4, `(.L_x_129) ;  /* 0x0000008000047945 */ /* 0x000fe80003800200 */
[----:B0-----:R-:W-:Y:S05]  /*1d80*/  @P1 BRA `(.L_x_130) ;  /* 0x0000000000181947 */ /* 0x001fea0003800000 */
[----:B-----5:R-:W2:Y:S02]  /*1d90*/  LD.E.64 R30, [R38] ;  /* 0x00000000261e7980 */ /* 0x020ea40000100b00 */
[----:B--2---:R-:W-:-:S04]  /*1da0*/  ISETP.EQ.U32.AND P1, PT, R30, -0x3, PT ;  /* 0xfffffffd1e00780c */ /* 0x004fc80003f22070 */
[----:B------:R-:W-:-:S04]  /*1db0*/  ISETP.EQ.U32.AND.EX P1, PT, R31, -0x1, PT, P1 ;  /* 0xffffffff1f00780c */ /* 0x000fc80003f22110 */
[----:B------:R-:W-:Y:S02]  /*1dc0*/  SEL R12, R14, R30, P1 ;  /* 0x0000001e0e0c7207 */ /* 0x000fe40000800000 */
[----:B------:R-:W-:-:S05]  /*1dd0*/  SEL R13, R15, R31, P1 ;  /* 0x0000001f0f0d7207 */ /* 0x000fca0000800000 */
[----:B------:R0:W-:Y:S02]  /*1de0*/  ST.E.64 [R38], R12 ;  /* 0x0000000026007385 */ /* 0x0001e40000100b0c */
.L_x_130:
[----:B------:R-:W-:Y:S05]  /*1df0*/  BSYNC.RECONVERGENT B4 ;  /* 0x0000000000047941 */ /* 0x000fea0003800200 */
.L_x_129:
[----:B-----5:R-:W-:-:S04]  /*1e00*/  ISETP.NE.U32.AND P1, PT, R30, -0x3, PT ;  /* 0xfffffffd1e00780c */ /* 0x020fc80003f25070 */
[----:B------:R-:W-:-:S13]  /*1e10*/  ISETP.NE.AND.EX P1, PT, R31, -0x1, PT, P1 ;  /* 0xffffffff1f00780c */ /* 0x000fda0003f25310 */
[----:B------:R-:W-:Y:S05]  /*1e20*/  @P1 BRA `(.L_x_131) ;  /* 0xfffffffc00c01947 */ /* 0x000fea000383ffff */
[----:B------:R-:W-:Y:S05]  /*1e30*/  BSYNC B3 ;  /* 0x0000000000037941 */ /* 0x000fea0003800000 */
.L_x_128:
[----:B0-----:R-:W0:Y:S01]  /*1e40*/  LDC.64 R12, c[0x0][0x380] ;  /* 0x0000e000ff0c7b82 */ /* 0x001e220000000a00 */
[----:B------:R-:W1:Y:S04]  /*1e50*/  LDS.64 R14, [R33] ;  /* 0x00000000210e7984 */ /* 0x000e680000000a00 */
[----:B0-----:R-:W1:Y:S01]  /*1e60*/  LDG.E.64 R12, desc[UR8][R12.64+0x18] ;  /* 0x000018080c0c7981 */ /* 0x001e62000c1e1b00 */
[----:B------:R-:W-:Y:S01]  /*1e70*/  LOP3.LUT R30, R37, 0xf0000000, RZ, 0xc0, !PT ;  /* 0xf0000000251e7812 */ /* 0x000fe200078ec0ff */
[----:B------:R-:W-:Y:S04]  /*1e80*/  BSSY.RECONVERGENT B3, `(.L_x_132) ;  /* 0x0000018000037945 */ /* 0x000fe80003800200 */
[----:B------:R-:W-:Y:S01]  /*1e90*/  BSSY.RELIABLE B4, `(.L_x_133) ;  /* 0x0000014000047945 */ /* 0x000fe20003800100 */
[----:B------:R-:W-:-:S02]  /*1ea0*/  ISETP.NE.AND.EX P1, PT, R30, 0x10000000, PT, !PT ;  /* 0x100000001e00780c */ /* 0x000fc40003f253f0 */
[----:B-1----:R-:W-:-:S04]  /*1eb0*/  LEA R38, P2, R14, R12, 0x4 ;  /* 0x0000000c0e267211 */ /* 0x002fc800078420ff */
        /* <DEDUP_REMOVED lines=17> */
.L_x_134:
[----:B------:R-:W-:Y:S05]  /*1fd0*/  BSYNC.RELIABLE B4 ;  /* 0x0000000000047941 */ /* 0x000fea0003800100 */
.L_x_133:
[----:B------:R-:W-:-:S06]  /*1fe0*/  IMAD R14, R36, 0x8, R10 ;  /* 0x00000008240e7824 */ /* 0x000fcc00078e020a */
[----:B------:R-:W0:Y:S02]  /*1ff0*/  LDS.64 R14, [R14] ;  /* 0x000000000e0e7984 */ /* 0x000e240000000a00 */
.L_x_135:
[----:B------:R-:W-:Y:S05]  /*2000*/  BSYNC.RECONVERGENT B3 ;  /* 0x0000000000037941 */ /* 0x000fea0003800200 */
.L_x_132:
[----:B0-----:R-:W-:Y:S01]  /*2010*/  LOP3.LUT R13, R15, 0xffff, RZ, 0xc0, !PT ;  /* 0x0000ffff0f0d7812 */ /* 0x001fe200078ec0ff */
[----:B------:R-:W-:Y:S03]  /*2020*/  BSSY B3, `(.L_x_136) ;  /* 0x0000012000037945 */ /* 0x000fe60003800000 */
[----:B------:R-:W-:-:S07]  /*2030*/  LOP3.LUT R15, R13, 0xffff0000, R37, 0xf8, !PT ;  /* 0xffff00000d0f7812 */ /* 0x000fce00078ef825 */
.L_x_139:
[----:B0-----:R-:W-:Y:S01]  /*2040*/  IMAD.MOV.U32 R12, RZ, RZ, -0x3 ;  /* 0xfffffffdff0c7424 */ /* 0x001fe200078e00ff */
[----:B------:R-:W-:Y:S05]  /*2050*/  YIELD ;  /* 0x0000000000007946 */ /* 0x000fea0003800000 */
[----:B------:R-:W-:-:S05]  /*2060*/  IMAD.MOV.U32 R13, RZ, RZ, -0x1 ;  /* 0xffffffffff0d7424 */ /* 0x000fca00078e00ff */
[----:B------:R0:W5:Y:S01]  /*2070*/  ATOM.E.CAS.64.STRONG.GPU P1, R30, [R38+0x8], R12, R14 ;  /* 0x0000080c261e738b */ /* 0x000162000012e50e */
[----:B------:R-:W-:Y:S04]  /*2080*/  BSSY.RECONVERGENT B4, `(.L_x_137) ;  /* 0x0000008000047945 */ /* 0x000fe80003800200 */
[----:B0-----:R-:W-:Y:S05]  /*2090*/  @P1 BRA `(.L_x_138) ;  /* 0x0000000000181947 */ /* 0x001fea0003800000 */
[----:B-----5:R-:W2:Y:S02]  /*20a0*/  LD.E.64 R30, [R38+0x8] ;  /* 0x00000008261e7980 */ /* 0x020ea40000100b00 */
[----:B--2---:R-:W-:-:S04]  /*20b0*/  ISETP.EQ.U32.AND P1, PT, R30, -0x3, PT ;  /* 0xfffffffd1e00780c */ /* 0x004fc80003f22070 */
[----:B------:R-:W-:-:S04]  /*20c0*/  ISETP.EQ.U32.AND.EX P1, PT, R31, -0x1, PT, P1 ;  /* 0xffffffff1f00780c */ /* 0x000fc80003f22110 */
[----:B------:R-:W-:Y:S02]  /*20d0*/  SEL R12, R14, R30, P1 ;  /* 0x0000001e0e0c7207 */ /* 0x000fe40000800000 */
[----:B------:R-:W-:-:S05]  /*20e0*/  SEL R13, R15, R31, P1 ;  /* 0x0000001f0f0d7207 */ /* 0x000fca0000800000 */
[----:B------:R0:W-:Y:S02]  /*20f0*/  ST.E.64 [R38+0x8], R12 ;  /* 0x0000000826007385 */ /* 0x0001e40000100b0c */
.L_x_138:
[----:B------:R-:W-:Y:S05]  /*2100*/  BSYNC.RECONVERGENT B4 ;  /* 0x0000000000047941 */ /* 0x000fea0003800200 */
.L_x_137:
[----:B-----5:R-:W-:-:S04]  /*2110*/  ISETP.NE.U32.AND P1, PT, R30, -0x3, PT ;  /* 0xfffffffd1e00780c */ /* 0x020fc80003f25070 */
[----:B------:R-:W-:-:S13]  /*2120*/  ISETP.NE.AND.EX P1, PT, R31, -0x1, PT, P1 ;  /* 0xffffffff1f00780c */ /* 0x000fda0003f25310 */
[----:B------:R-:W-:Y:S05]  /*2130*/  @P1 BRA `(.L_x_139) ;  /* 0xfffffffc00c01947 */ /* 0x000fea000383ffff */
[----:B------:R-:W-:Y:S05]  /*2140*/  BSYNC B3 ;  /* 0x0000000000037941 */ /* 0x000fea0003800000 */
.L_x_136:
[----:B0-----:R0:W5:Y:S02]  /*2150*/  LD.E.64 R12, desc[UR8][R34.64+0x18] ;  /* 0x00001808220c7980 */ /* 0x001164000c101b00 */
.L_x_123:
[----:B------:R-:W-:Y:S05]  /*2160*/  BSYNC B0 ;  /* 0x0000000000007941 */ /* 0x000fea0003800000 */
.L_x_122:
        /* <DEDUP_REMOVED lines=9> */
.L_x_121:
[----:B------:R-:W-:Y:S05]  /*2200*/  BSYNC B1 ;  /* 0x0000000000017941 */ /* 0x000fea0003800000 */
.L_x_120:
        /* <DEDUP_REMOVED lines=30> */
.L_x_145:
[----:B------:R-:W-:Y:S05]  /*23f0*/  BSYNC.RELIABLE B3 ;  /* 0x0000000000037941 */ /* 0x000fea0003800100 */
.L_x_144:
[----:B------:R-:W-:-:S06]  /*2400*/  IMAD R12, R14, 0x8, R10 ;  /* 0x000000080e0c7824 */ /* 0x000fcc00078e020a */
[----:B------:R-:W1:Y:S02]  /*2410*/  LDS.64 R12, [R12] ;  /* 0x000000000c0c7984 */ /* 0x000e640000000a00 */
.L_x_146:
[----:B------:R-:W-:Y:S05]  /*2420*/  BSYNC.RECONVERGENT B1 ;  /* 0x0000000000017941 */ /* 0x000fea0003800200 */
.L_x_143:
[----:B-----5:R-:W-:Y:S01]  /*2430*/  LOP3.LUT R14, R31, 0xf0000000, RZ, 0xc0, !PT ;  /* 0xf00000001f0e7812 */ /* 0x020fe200078ec0ff */
[----:B------:R-:W-:Y:S01]  /*2440*/  BSSY.RECONVERGENT B1, `(.L_x_147) ;  /* 0x0000018000017945 */ /* 0x000fe20003800200 */
[----:B-1----:R-:W-:-:S03]  /*2450*/  LOP3.LUT R13, R13, 0xffff, RZ, 0xc0, !PT ;  /* 0x0000ffff0d0d7812 */ /* 0x002fc600078ec0ff */
        /* <DEDUP_REMOVED lines=19> */
.L_x_149:
[----:B------:R-:W-:Y:S05]  /*2590*/  BSYNC.RELIABLE B3 ;  /* 0x0000000000037941 */ /* 0x000fea0003800100 */
.L_x_148:
[----:B------:R-:W-:-:S06]  /*25a0*/  IMAD R14, R30, 0x8, R10 ;  /* 0x000000081e0e7824 */ /* 0x000fcc00078e020a */
[----:B------:R-:W1:Y:S02]  /*25b0*/  LDS.64 R14, [R14] ;  /* 0x000000000e0e7984 */ /* 0x000e640000000a00 */
.L_x_150:
[----:B------:R-:W-:Y:S05]  /*25c0*/  BSYNC.RECONVERGENT B1 ;  /* 0x0000000000017941 */ /* 0x000fea0003800200 */
.L_x_147:
[----:B-1----:R-:W-:Y:S01]  /*25d0*/  LOP3.LUT R15, R15, 0xffff, RZ, 0xc0, !PT ;  /* 0x0000ffff0f0f7812 */ /* 0x002fe200078ec0ff */
[----:B------:R-:W-:-:S03]  /*25e0*/  IMAD.MOV.U32 R13, RZ, RZ, R23 ;  /* 0x000000ffff0d7224 */ /* 0x000fc600078e0017 */
[----:B------:R-:W-:Y:S02]  /*25f0*/  LOP3.LUT R15, R15, 0xffff0000, R31, 0xf8, !PT ;  /* 0xffff00000f0f7812 */ /* 0x000fe400078ef81f */
[----:B------:R1:W-:Y:S04]  /*2600*/  ST.E.64 desc[UR8][R18.64], R12 ;  /* 0x0000000c12007985 */ /* 0x0003e8000c101b08 */
[----:B------:R1:W-:Y:S02]  /*2610*/  ST.E.64 desc[UR8][R18.64+0x8], R14 ;  /* 0x0000080e12007985 */ /* 0x0003e4000c101b08 */
.L_x_142:
[----:B------:R-:W-:Y:S05]  /*2620*/  BSYNC.RECONVERGENT B0 ;  /* 0x0000000000007941 */ /* 0x000fea0003800200 */
.L_x_141:
[----:B-1----:R-:W2:Y:S01]  /*2630*/  LD.E.64 R14, desc[UR8][R34.64] ;  /* 0x00000008220e7980 */ /* 0x002ea2000c101b00 */
        /* <DEDUP_REMOVED lines=20> */
.L_x_153:
[----:B------:R-:W-:Y:S05]  /*2780*/  BSYNC.RELIABLE B1 ;  /* 0x0000000000017941 */ /* 0x000fea0003800100 */
.L_x_152:
[----:B------:R-:W-:-:S06]  /*2790*/  IMAD R12, R14, 0x8, R10 ;  /* 0x000000080e0c7824 */ /* 0x000fcc00078e020a */
[----:B------:R-:W1:Y:S02]  /*27a0*/  LDS.64 R12, [R12] ;  /* 0x000000000c0c7984 */ /* 0x000e640000000a00 */
.L_x_154:
[----:B------:R-:W-:Y:S05]  /*27b0*/  BSYNC.RECONVERGENT B0 ;  /* 0x0000000000007941 */ /* 0x000fea0003800200 */
.L_x_151:
[----:B-1----:R-:W-:-:S04]  /*27c0*/  LOP3.LUT R13, R13, 0xffff, RZ, 0xc0, !PT ;  /* 0x0000ffff0d0d7812 */ /* 0x002fc800078ec0ff */
[----:B------:R-:W-:-:S05]  /*27d0*/  LOP3.LUT R13, R13, 0xffff0000, R15, 0xf8, !PT ;  /* 0xffff00000d0d7812 */ /* 0x000fca00078ef80f */
[----:B------:R1:W-:Y:S02]  /*27e0*/  STL.64 [R17], R12 ;  /* 0x0000000c11007387 */ /* 0x0003e40000100a00 */
.L_x_119:
[----:B------:R-:W-:Y:S05]  /*27f0*/  BSYNC B2 ;  /* 0x0000000000027941 */ /* 0x000fea0003800000 */
.L_x_118:
[----:B------:R-:W-:-:S03]  /*2800*/  UMOV UR6, 0xffffffff ;  /* 0xffffffff00067882 */ /* 0x000fc60000000000 */
[----:B------:R-:W-:Y:S05]  /*2810*/  BRA.DIV UR6, `(.L_x_155) ;  /* 0x0000003606647947 */ /* 0x000fea000b800000 */
[----:B------:R-:W-:Y:S01]  /*2820*/  NOP ;  /* 0x0000000000007918 */ /* 0x000fe20000000000 */
.L_x_295:
[----:B------:R-:W-:Y:S01]  /*2830*/  PLOP3.LUT P1, PT, PT, PT, PT, 0x8, 0x80 ;  /* 0x000000000080781c */ /* 0x000fe20003f2e170 */
[----:B------:R-:W-:Y:S03]  /*2840*/  BSSY.RECONVERGENT B0, `(.L_x_156) ;  /* 0x0000039000007945 */ /* 0x000fe60003800200 */
[----:B------:R-:W-:Y:S01]  /*2850*/  P2R R23, PR, RZ, 0x2 ;  /* 0x00000002ff177803 */ /* 0x000fe20000000000 */
[----:B------:R-:W-:Y:S08]  /*2860*/  @P0 BRA `(.L_x_157) ;  /* 0x0000000000d80947 */ /* 0x000ff00003800000 */
[----:B------:R-:W-:Y:S01]  /*2870*/  ISETP.NE.U32.AND P0, PT, R5, RZ, PT ;  /* 0x000000ff0500720c */ /* 0x000fe20003f05070 */
[----:B------:R-:W-:Y:S03]  /*2880*/  BSSY.RECONVERGENT B1, `(.L_x_158) ;  /* 0x0000030000017945 */ /* 0x000fe60003800200 */
[----:B------:R-:W-:-:S13]  /*2890*/  ISETP.NE.AND.EX P0, PT, RZ, RZ, PT, P0 ;  /* 0x000000ffff00720c */ /* 0x000fda0003f05300 */
[----:B------:R-:W-:Y:S05]  /*28a0*/  @P0 BRA `(.L_x_159) ;  /* 0x0000000000b40947 */ /* 0x000fea0003800000 */
[----:B-1----:R-:W2:Y:S02]  /*28b0*/  LDL.64 R12, [R17] ;  /* 0x00000000110c7983 */ /* 0x002ea40000100a00 */
[----:B--2---:R-:W-:-:S04]  /*28c0*/  SHF.R.U32.HI R14, RZ, 0x10, R13 ;  /* 0x00000010ff0e7819 */ /* 0x004fc8000001160d */
[----:B------:R-:W-:-:S13]  /*28d0*/  ISETP.GT.U32.AND P0, PT, R14, 0x8, PT ;  /* 0x000000080e00780c */ /* 0x000fda0003f04070 */
[----:B------:R-:W-:Y:S05]  /*28e0*/  @P0 BRA `(.L_x_159) ;  /* 0x0000000000a40947 */ /* 0x000fea0003800000 */
[C---:B------:R-:W-:Y:S01]  /*28f0*/  ISETP.GT.U32.AND P0, PT, R14.reuse, 0xffff, PT ;  /* 0x0000ffff0e00780c */ /* 0x040fe20003f04070 */
[----:B------:R-:W-:Y:S01]  /*2900*/  IMAD.MOV.U32 R15, RZ, RZ, 0x1 ;  /* 0x00000001ff0f7424 */ /* 0x000fe200078e00ff */
[----:B------:R-:W1:Y:S01]  /*2910*/  LDCU.64 UR6, c[0x0][0x380] ;  /* 0x00007000ff0677ac */ /* 0x000e620008000a00 */
[----:B------:R-:W-:Y:S01]  /*2920*/  BSSY.RELIABLE B2, `(.L_x_160) ;  /* 0x0000022000027945 */ /* 0x000fe20003800100 */
[----:B------:R-:W-:-:S04]  /*2930*/  SEL R14, R14, 0xffff, !P0 ;  /* 0x0000ffff0e0e7807 */ /* 0x000fc80004000000 */
[----:B------:R-:W-:-:S04]  /*2940*/  LOP3.LUT R14, R14, 0xffff, RZ, 0xc0, !PT ;  /* 0x0000ffff0e0e7812 */ /* 0x000fc800078ec0ff */
[----:B------:R-:W-:-:S04]  /*2950*/  SHF.L.U32 R14, R15, R14, RZ ;  /* 0x0000000e0f0e7219 */ /* 0x000fc800000006ff */
[----:B------:R-:W-:Y:S01]  /*2960*/  LOP3.LUT P0, RZ, R14, 0x48, RZ, 0xc0, !PT ;  /* 0x000000480eff7812 */ /* 0x000fe2000780c0ff */
[----:B-1----:R-:W-:Y:S02]  /*2970*/  IMAD.U32 R17, RZ, RZ, UR6 ;  /* 0x00000006ff117e24 */ /* 0x002fe4000f8e00ff */
[----:B------:R-:W-:-:S10]  /*2980*/  IMAD.U32 R18, RZ, RZ, UR7 ;  /* 0x00000007ff127e24 */ /* 0x000fd4000f8e00ff */
[----:B------:R-:W-:Y:S05]  /*2990*/  @P0 BRA `(.L_x_161) ;  /* 0x0000000000580947 */ /* 0x000fea0003800000 */
[----:B------:R-:W-:-:S13]  /*29a0*/  LOP3.LUT P0, RZ, R14, 0x90, RZ, 0xc0, !PT ;  /* 0x000000900eff7812 */ /* 0x000fda000780c0ff */
[----:B------:R-:W-:Y:S05]  /*29b0*/  @P0 BRA `(.L_x_162) ;  /* 0x0000000000300947 */ /* 0x000fea0003800000 */
[----:B------:R-:W-:-:S13]  /*29c0*/  LOP3.LUT P0, RZ, R14, 0x120, RZ, 0xc0, !PT ;  /* 0x000001200eff7812 */ /* 0x000fda000780c0ff */
[----:B------:R-:W-:Y:S05]  /*29d0*/  @!P0 BREAK.RELIABLE B2 ;  /* 0x0000000000028942 */ /* 0x000fea0003800100 */
[----:B------:R-:W-:Y:S05]  /*29e0*/  @!P0 BRA `(.L_x_159) ;  /* 0x0000000000648947 */ /* 0x000fea0003800000 */
[----:B------:R-:W1:Y:S02]  /*29f0*/  LDC.64 R14, c[0x0][0x380] ;  /* 0x0000e000ff0e7b82 */ /* 0x000e640000000a00 */
[----:B-1----:R-:W2:Y:S01]  /*2a00*/  LDG.E.64 R14, desc[UR8][R14.64+0x18] ;  /* 0x000018080e0e7981 */ /* 0x002ea2000c1e1b00 */
[C---:B------:R-:W-:Y:S01]  /*2a10*/  IMAD.SHL.U32 R17, R12.reuse, 0x10, RZ ;  /* 0x000000100c117824 */ /* 0x040fe200078e00ff */
[----:B------:R-:W-:-:S04]  /*2a20*/  SHF.L.U64.HI R13, R12, 0x4, R13 ;  /* 0x000000040c0d7819 */ /* 0x000fc8000001020d */
[----:B------:R-:W-:Y:S02]  /*2a30*/  LOP3.LUT R17, R17, 0xfffffff0, RZ, 0xc0, !PT ;  /* 0xfffffff011117812 */ /* 0x000fe400078ec0ff */
[----:B------:R-:W-:Y:S02]  /*2a40*/  LOP3.LUT R13, R13, 0xfffff, RZ, 0xc0, !PT ;  /* 0x000fffff0d0d7812 */ /* 0x000fe400078ec0ff */
[----:B--2---:R-:W-:-:S04]  /*2a50*/  IADD3 R17, P0, P1, R14, 0x8, R17 ;  /* 0x000000080e117810 */ /* 0x004fc8000791e011 */
[----:B------:R-:W-:Y:S01]  /*2a60*/  IADD3.X R18, PT, PT, R15, RZ, R13, P0, P1 ;  /* 0x000000ff0f127210 */ /* 0x000fe200007e240d */
[----:B------:R-:W-:Y:S08]  /*2a70*/  BRA `(.L_x_163) ;  /* 0x0000000000307947 */ /* 0x000ff00003800000 */
.L_x_162:
[----:B------:R-:W1:Y:S02]  /*2a80*/  LDC.64 R14, c[0x0][0x380] ;  /* 0x0000e000ff0e7b82 */ /* 0x000e640000000a00 */
[----:B-1----:R-:W2:Y:S01]  /*2a90*/  LDG.E.64 R14, desc[UR8][R14.64+0x18] ;  /* 0x000018080e0e7981 */ /* 0x002ea2000c1e1b00 */
[C---:B------:R-:W-:Y:S01]  /*2aa0*/  IMAD.SHL.U32 R17, R12.reuse, 0x10, RZ ;  /* 0x000000100c117824 */ /* 0x040fe200078e00ff */
[----:B------:R-:W-:-:S04]  /*2ab0*/  SHF.L.U64.HI R12, R12, 0x4, R13 ;  /* 0x000000040c0c7819 */ /* 0x000fc8000001020d */
[----:B------:R-:W-:Y:S02]  /*2ac0*/  LOP3.LUT R17, R17, 0xfffffff0, RZ, 0xc0, !PT ;  /* 0xfffffff011117812 */ /* 0x000fe400078ec0ff */
[----:B------:R-:W-:Y:S02]  /*2ad0*/  LOP3.LUT R13, R12, 0xfffff, RZ, 0xc0, !PT ;  /* 0x000fffff0c0d7812 */ /* 0x000fe400078ec0ff */
[----:B--2---:R-:W-:-:S05]  /*2ae0*/  IADD3 R17, P0, PT, R14, R17, RZ ;  /* 0x000000110e117210 */ /* 0x004fca0007f1e0ff */
[----:B------:R-:W-:-:S08]  /*2af0*/  IMAD.X R18, R15, 0x1, R13, P0 ;  /* 0x000000010f127824 */ /* 0x000fd000000e060d */
.L_x_161:
[----:B------:R-:W-:-:S04]  /*2b00*/  ISETP.NE.U32.AND P0, PT, R17, RZ, PT ;  /* 0x000000ff1100720c */ /* 0x000fc80003f05070 */
[----:B------:R-:W-:-:S13]  /*2b10*/  ISETP.NE.AND.EX P0, PT, R18, RZ, PT, P0 ;  /* 0x000000ff1200720c */ /* 0x000fda0003f05300 */
[----:B------:R-:W-:Y:S05]  /*2b20*/  @!P0 BREAK.RELIABLE B2 ;  /* 0x0000000000028942 */ /* 0x000fea0003800100 */
[----:B------:R-:W-:Y:S05]  /*2b30*/  @!P0 BRA `(.L_x_159) ;  /* 0x0000000000108947 */ /* 0x000fea0003800000 */
.L_x_163:
[----:B------:R-:W-:Y:S05]  /*2b40*/  BSYNC.RELIABLE B2 ;  /* 0x0000000000027941 */ /* 0x000fea0003800100 */
.L_x_160:
[----:B------:R-:W-:Y:S02]  /*2b50*/  IMAD.MOV.U32 R12, RZ, RZ, R17 ;  /* 0x000000ffff0c7224 */ /* 0x000fe400078e0011 */
[----:B------:R-:W-:-:S05]  /*2b60*/  IMAD.MOV.U32 R13, RZ, RZ, R18 ;  /* 0x000000ffff0d7224 */ /* 0x000fca00078e0012 */
[----:B------:R2:W-:Y:S02]  /*2b70*/  ST.E.64 desc[UR8][R12.64], RZ ;  /* 0x000000ff0c007985 */ /* 0x0005e4000c101b08 */
.L_x_159:
[----:B------:R-:W-:Y:S05]  /*2b80*/  BSYNC.RECONVERGENT B1 ;  /* 0x0000000000017941 */ /* 0x000fea0003800200 */
.L_x_158:
[----:B0-----:R-:W3:Y:S02]  /*2b90*/  LD.E.64 R34, desc[UR8][R34.64+0x8] ;  /* 0x0000080822227980 */ /* 0x001ee4000c101b00 */
[----:B---3--:R-:W-:-:S04]  /*2ba0*/  ISETP.NE.U32.AND P0, PT, R34, RZ, PT ;  /* 0x000000ff2200720c */ /* 0x008fc80003f05070 */
[----:B------:R-:W-:-:S04]  /*2bb0*/  ISETP.NE.AND.EX P0, PT, R35, RZ, PT, P0 ;  /* 0x000000ff2300720c */ /* 0x000fc80003f05300 */
[----:B------:R-:W-:-:S09]  /*2bc0*/  P2R R23, PR, RZ, 0x1 ;  /* 0x00000001ff177803 */ /* 0x000fd20000000000 */
.L_x_157:
[----:B------:R-:W-:Y:S05]  /*2bd0*/  BSYNC.RECONVERGENT B0 ;  /* 0x0000000000007941 */ /* 0x000fea0003800200 */
.L_x_156:
[----:B------:R-:W3:Y:S01]  /*2be0*/  LDL.64 R14, [R1] ;  /* 0x00000000010e7983 */ /* 0x000ee20000100a00 */
[----:B------:R-:W-:-:S03]  /*2bf0*/  ISETP.NE.AND P2, PT, R23, RZ, PT ;  /* 0x000000ff1700720c */ /* 0x000fc60003f45270 */
[----:B-12---:R-:W2:Y:S01]  /*2c00*/  LDL.64 R12, [R1+0x8] ;  /* 0x00000800010c7983 */ /* 0x006ea20000100a00 */
[----:B------:R-:W-:Y:S01]  /*2c10*/  PLOP3.LUT P5, PT, PT, PT, PT, 0x8, 0x80 ;  /* 0x000000000080781c */ /* 0x000fe20003fae170 */
[----:B------:R-:W-:Y:S01]  /*2c20*/  BSSY.RECONVERGENT B0, `(.L_x_164) ;  /* 0x0000037000007945 */ /* 0x000fe20003800200 */
[----:B------:R-:W-:Y:S02]  /*2c30*/  PLOP3.LUT P4, PT, PT, PT, PT, 0x8, 0x80 ;  /* 0x000000000080781c */ /* 0x000fe40003f8e170 */
[----:B------:R-:W-:Y:S02]  /*2c40*/  PLOP3.LUT P3, PT, PT, PT, PT, 0x8, 0x80 ;  /* 0x000000000080781c */ /* 0x000fe40003f6e170 */
[----:B------:R-:W-:Y:S02]  /*2c50*/  P2R R18, PR, RZ, 0x20 ;  /* 0x00000020ff127803 */ /* 0x000fe40000000000 */
[----:B------:R-:W-:Y:S02]  /*2c60*/  LOP3.LUT R19, R16, 0x1, RZ, 0xc0, !PT ;  /* 0x0000000110137812 */ /* 0x000fe400078ec0ff */
[----:B---3--:R-:W-:-:S02]  /*2c70*/  ISETP.EQ.U32.AND P0, PT, R14, RZ, PT ;  /* 0x000000ff0e00720c */ /* 0x008fc40003f02070 */
[----:B--2---:R-:W-:Y:S02]  /*2c80*/  ISETP.EQ.U32.AND P1, PT, R12, RZ, PT ;  /* 0x000000ff0c00720c */ /* 0x004fe40003f22070 */
[----:B------:R-:W-:-:S04]  /*2c90*/  ISETP.EQ.OR.EX P0, PT, R15, RZ, P2, P0 ;  /* 0x000000ff0f00720c */ /* 0x000fc80001702700 */
[----:B------:R-:W-:Y:S02]  /*2ca0*/  ISETP.EQ.OR.EX P1, PT, R13, RZ, P0, P1 ;  /* 0x000000ff0d00720c */ /* 0x000fe40000722710 */
[----:B------:R-:W-:Y:S02]  /*2cb0*/  PLOP3.LUT P2, PT, PT, PT, PT, 0x8, 0x80 ;  /* 0x000000000080781c */ /* 0x000fe40003f4e170 */
[----:B------:R-:W-:-:S09]  /*2cc0*/  PLOP3.LUT P0, PT, PT, PT, PT, 0x8, 0x80 ;  /* 0x000000000080781c */ /* 0x000fd20003f0e170 */
[----:B------:R-:W-:Y:S05]  /*2cd0*/  @P1 BRA `(.L_x_165) ;  /* 0x0000000000ac1947 */ /* 0x000fea0003800000 */
[----:B------:R-:W-:Y:S01]  /*2ce0*/  LEA.HI R17, R15, 0xfffffffa, RZ, 0x10 ;  /* 0xfffffffa0f117811 */ /* 0x000fe200078f80ff */
[----:B------:R-:W-:Y:S01]  /*2cf0*/  BSSY.RECONVERGENT B1, `(.L_x_166) ;  /* 0x0000017000017945 */ /* 0x000fe20003800200 */
[----:B------:R-:W-:Y:S02]  /*2d00*/  LOP3.LUT R33, R13, 0xf0000000, RZ, 0xc0, !PT ;  /* 0xf00000000d217812 */ /* 0x000fe400078ec0ff */
[----:B------:R-:W-:Y:S02]  /*2d10*/  LOP3.LUT R17, R17, 0xffff, RZ, 0xc0, !PT ;  /* 0x0000ffff11117812 */ /* 0x000fe400078ec0ff */
[----:B------:R-:W-:Y:S02]  /*2d20*/  LOP3.LUT R31, R15, 0xf0000000, RZ, 0xc0, !PT ;  /* 0xf00000000f1f7812 */ /* 0x000fe400078ec0ff */
[----:B------:R-:W-:Y:S02]  /*2d30*/  ISETP.NE.AND.EX P5, PT, R33, 0x10000000, PT, !PT ;  /* 0x100000002100780c */ /* 0x000fe40003fa53f0 */
[----:B------:R-:W-:-:S02]  /*2d40*/  ISETP.GE.U32.AND P0, PT, R17, 0xfffd, PT ;  /* 0x0000fffd1100780c */ /* 0x000fc40003f06070 */
[----:B------:R-:W-:Y:S02]  /*2d50*/  ISETP.NE.OR.EX P2, PT, R31, 0x10000000, P5, !PT ;  /* 0x100000001f00780c */ /* 0x000fe40002f457f0 */
[----:B------:R-:W-:-:S04]  /*2d60*/  PLOP3.LUT P3, PT, PT, PT, PT, 0x8, 0x80 ;  /* 0x000000000080781c */ /* 0x000fc80003f6e170 */
[----:B------:R-:W-:-:S07]  /*2d70*/  P2R R18, PR, RZ, 0x8 ;  /* 0x00000008ff127803 */ /* 0x000fce0000000000 */
[----:B------:R-:W-:Y:S02]  /*2d80*/  @!P2 LOP3.LUT R17, R12, R14, RZ, 0x3c, !PT ;  /* 0x0000000e0c11a212 */ /* 0x000fe400078e3cff */
[----:B------:R-:W-:Y:S01]  /*2d90*/  @!P2 LOP3.LUT R30, R13, R15, RZ, 0x3c, !PT ;  /* 0x0000000f0d1ea212 */ /* 0x000fe200078e3cff */
[----:B------:R-:W-:Y:S06]  /*2da0*/  @!P0 BRA `(.L_x_167) ;  /* 0x00000000002c8947 */ /* 0x000fec0003800000 */
[C---:B------:R-:W-:Y:S02]  /*2db0*/  LOP3.LUT R18, R13.reuse, 0xf0000000, RZ, 0xc0, !PT ;  /* 0xf00000000d127812 */ /* 0x040fe400078ec0ff */
[----:B------:R-:W-:Y:S02]  /*2dc0*/  LOP3.LUT R32, R13, 0xffff0000, RZ, 0xc0, !PT ;  /* 0xffff00000d207812 */ /* 0x000fe400078ec0ff */
[----:B------:R-:W-:Y:S02]  /*2dd0*/  ISETP.NE.AND.EX P0, PT, R18, 0x10000000, PT, !PT ;  /* 0x100000001200780c */ /* 0x000fe40003f053f0 */
[C---:B------:R-:W-:Y:S02]  /*2de0*/  ISETP.NE.AND.EX P3, PT, R32.reuse, 0x10000, PT, !PT ;  /* 0x000100002000780c */ /* 0x040fe40003f653f0 */
[----:B------:R-:W-:-:S04]  /*2df0*/  ISETP.NE.AND.EX P4, PT, R32, 0x20000, PT, !PT ;  /* 0x000200002000780c */ /* 0x000fc80003f853f0 */
[----:B------:R-:W-:Y:S02]  /*2e00*/  PLOP3.LUT P0, PT, P0, P3, P4, 0x7f, 0x0 ;  /* 0x000000000000781c */ /* 0x000fe40000706f47 */
[----:B------:R-:W-:-:S04]  /*2e10*/  ISETP.NE.U32.AND P3, PT, R19, RZ, PT ;  /* 0x000000ff1300720c */ /* 0x000fc80003f65070 */
[----:B------:R-:W-:-:S04]  /*2e20*/  ISETP.NE.AND.EX P3, PT, RZ, RZ, PT, P3 ;  /* 0x000000ffff00720c */ /* 0x000fc80003f65330 */
[----:B------:R-:W-:-:S03]  /*2e30*/  PLOP3.LUT P6, PT, P3, PT, PT, 0x8, 0x80 ;  /* 0x000000000080781c */ /* 0x000fc60001fce170 */
[----:B------:R-:W-:-:S04]  /*2e40*/  @!P0 ISETP.EQ.AND.EX P6, PT, R32, 0x1000000, !P3, PT ;  /* 0x010000002000880c */ /* 0x000fc80005fc2370 */
[----:B------:R-:W-:-:S09]  /*2e50*/  P2R R18, PR, RZ, 0x40 ;  /* 0x00000040ff127803 */ /* 0x000fd20000000000 */
.L_x_167:
[----:B------:R-:W-:Y:S05]  /*2e60*/  BSYNC.RECONVERGENT B1 ;  /* 0x0000000000017941 */ /* 0x000fea0003800200 */
.L_x_166:
[----:B------:R-:W-:Y:S02]  /*2e70*/  ISETP.NE.AND.EX P6, PT, R31, 0x10000000, PT, !PT ;  /* 0x100000001f00780c */ /* 0x000fe40003fc53f0 */
[----:B------:R-:W-:Y:S02]  /*2e80*/  @!P2 ISETP.GE.U32.AND P0, PT, R17, RZ, PT ;  /* 0x000000ff1100a20c */ /* 0x000fe40003f06070 */
[----:B------:R-:W-:Y:S02]  /*2e90*/  ISETP.NE.AND.EX P3, PT, R33, 0x10000000, PT, !PT ;  /* 0x100000002100780c */ /* 0x000fe40003f653f0 */
[----:B------:R-:W-:Y:S02]  /*2ea0*/  @!P2 ISETP.GE.U32.AND.EX P0, PT, R30, 0x10000, PT, P0 ;  /* 0x000100001e00a80c */ /* 0x000fe40003f06100 */
[----:B------:R-:W-:Y:S02]  /*2eb0*/  LOP3.LUT R17, R15, 0xffff0000, RZ, 0xc0, !PT ;  /* 0xffff00000f117812 */ /* 0x000fe400078ec0ff */
[----:B------:R-:W-:-:S02]  /*2ec0*/  PLOP3.LUT P4, PT, PT, PT, PT, 0x8, 0x80 ;  /* 0x000000000080781c */ /* 0x000fc40003f8e170 */
[----:B------:R-:W-:Y:S02]  /*2ed0*/  @!P2 PLOP3.LUT P4, PT, P0, PT, PT, 0x8, 0x80 ;  /* 0x000000000080a81c */ /* 0x000fe4000078e170 */
[----:B------:R-:W-:Y:S02]  /*2ee0*/  ISETP.EQ.AND.EX P3, PT, R17, 0x20000, !P3, PT ;  /* 0x000200001100780c */ /* 0x000fe40005f62370 */
[----:B------:R-:W-:Y:S02]  /*2ef0*/  PLOP3.LUT P0, PT, PT, PT, PT, 0x8, 0x80 ;  /* 0x000000000080781c */ /* 0x000fe40003f0e170 */
[----:B------:R-:W-:Y:S01]  /*2f00*/  PLOP3.LUT P2, PT, PT, PT, PT, 0x8, 0x80 ;  /* 0x000000000080781c */ /* 0x000fe20003f4e170 */
[----:B------:R-:W-:-:S12]  /*2f10*/  @P6 BRA `(.L_x_165) ;  /* 0x00000000001c6947 */ /* 0x000fd80003800000 */
[----:B------:R-:W-:Y:S02]  /*2f20*/  @!P5 LOP3.LUT R17, R12, R14, RZ, 0x3c, !PT ;  /* 0x0000000e0c11d212 */ /* 0x000fe400078e3cff */
[----:B------:R-:W-:Y:S02]  /*2f30*/  @!P5 LOP3.LUT R30, R13, R15, RZ, 0x3c, !PT ;  /* 0x0000000f0d1ed212 */ /* 0x000fe400078e3cff */
[----:B------:R-:W-:Y:S02]  /*2f40*/  @!P5 ISETP.GT.U32.AND P2, PT, R17, -0x1, PT ;  /* 0xffffffff1100d80c */ /* 0x000fe40003f44070 */
[----:B------:R-:W-:Y:S02]  /*2f50*/  LOP3.LUT R17, R13, 0xffff0000, RZ, 0xc0, !PT ;  /* 0xffff00000d117812 */ /* 0x000fe400078ec0ff */
[----:B------:R-:W-:Y:S02]  /*2f60*/  @!P5 ISETP.GT.U32.AND.EX P0, PT, R30, 0xffff, PT, P2 ;  /* 0x0000ffff1e00d80c */ /* 0x000fe40003f04120 */
[----:B------:R-:W-:-:S04]  /*2f70*/  ISETP.NE.AND.EX P2, PT, R17, 0x20000, PT, !PT ;  /* 0x000200001100780c */ /* 0x000fc80003f453f0 */
[----:B------:R-:W-:-:S13]  /*2f80*/  PLOP3.LUT P2, PT, P2, PT, PT, 0x8, 0x80 ;  /* 0x000000000080781c */ /* 0x000fda000174e170 */
.L_x_165:
[----:B------:R-:W-:Y:S05]  /*2f90*/  BSYNC.RECONVERGENT B0 ;  /* 0x0000000000007941 */ /* 0x000fea0003800200 */
.L_x_164:
[----:B------:R-:W-:Y:S01]  /*2fa0*/  ISETP.NE.AND P6, PT, R23, RZ, PT ;  /* 0x000000ff1700720c */ /* 0x000fe20003fc5270 */
[----:B------:R-:W-:Y:S01]  /*2fb0*/  BSSY B0, `(.L_x_168) ;  /* 0x0000030000007945 */ /* 0x000fe20003800000 */
[----:B------:R-:W-:-:S04]  /*2fc0*/  ISETP.NE.U32.AND P5, PT, R5, 0x3, PT ;  /* 0x000000030500780c */ /* 0x000fc80003fa5070 */
[----:B------:R-:W-:-:S13]  /*2fd0*/  ISETP.NE.OR.EX P5, PT, RZ, RZ, !P6, P5 ;  /* 0x000000ffff00720c */ /* 0x000fda00077a5750 */
[----:B------:R1:W-:Y:S04]  /*2fe0*/  @!P5 ST.E.64 desc[UR8][R24.64+0x30], R14 ;  /* 0x0000300e1800d985 */ /* 0x0003e8000c101b08 */
[----:B------:R1:W-:Y:S01]  /*2ff0*/  @!P5 ST.E.64 desc[UR8][R24.64+0x38], R12 ;  /* 0x0000380c1800d985 */ /* 0x0003e2000c101b08 */
[----:B------:R-:W-:-:S04]  /*3000*/  ISETP.EQ.U32.AND P5, PT, R5, RZ, PT ;  /* 0x000000ff0500720c */ /* 0x000fc80003fa2070 */
[----:B------:R-:W-:-:S04]  /*3010*/  ISETP.EQ.AND.EX P5, PT, RZ, RZ, !P1, P5 ;  /* 0x000000ffff00720c */ /* 0x000fc80004fa2350 */
[----:B------:R-:W-:-:S04]  /*3020*/  SEL R17, RZ, 0x1, !P5 ;  /* 0x00000001ff117807 */ /* 0x000fc80006800000 */
[----:B------:R-:W-:-:S05]  /*3030*/  IADD3 R6, P5, PT, R6, R17, RZ ;  /* 0x0000001106067210 */ /* 0x000fca0007fbe0ff */
[----:B------:R-:W-:Y:S01]  /*3040*/  IMAD.X R7, RZ, RZ, R7, P5 ;  /* 0x000000ffff077224 */ /* 0x000fe200028e0607 */
[----:B------:R-:W-:-:S04]  /*3050*/  PLOP3.LUT P5, PT, P0, P2, P4, 0xfe, 0x0 ;  /* 0x000000000000781c */ /* 0x000fc800007a5f46 */
[----:B------:R-:W-:-:S13]  /*3060*/  PLOP3.LUT P5, PT, P1, P5, PT, 0x8, 0x80 ;  /* 0x000000000080781c */ /* 0x000fda0000faa170 */
[----:B-1----:R-:W-:Y:S05]  /*3070*/  @!P5 BRA `(.L_x_169) ;  /* 0x00000000008cd947 */ /* 0x002fea0003800000 */
[----:B------:R-:W1:Y:S02]  /*3080*/  LDC.64 R30, c[0x0][0x380] ;  /* 0x0000e000ff1e7b82 */ /* 0x000e640000000a00 */
[----:B-1----:R-:W2:Y:S01]  /*3090*/  LDG.E.64 R8, desc[UR8][R30.64+0x18] ;  /* 0x000018081e087981 */ /* 0x002ea2000c1e1b00 */
[C---:B------:R-:W-:Y:S01]  /*30a0*/  IMAD.SHL.U32 R13, R14.reuse, 0x10, RZ ;  /* 0x000000100e0d7824 */ /* 0x040fe200078e00ff */
[----:B------:R-:W-:Y:S01]  /*30b0*/  SHF.L.U64.HI R15, R14, 0x4, R15 ;  /* 0x000000040e0f7819 */ /* 0x000fe2000001020f */
[----:B------:R-:W-:-:S03]  /*30c0*/  IMAD.MOV.U32 R12, RZ, RZ, -0x1 ;  /* 0xffffffffff0c7424 */ /* 0x000fc600078e00ff */
[----:B------:R-:W-:Y:S02]  /*30d0*/  LOP3.LUT R13, R13, 0xfffffff0, RZ, 0xc0, !PT ;  /* 0xfffffff00d0d7812 */ /* 0x000fe400078ec0ff */
[----:B------:R-:W-:Y:S02]  /*30e0*/  LOP3.LUT R15, R15, 0xfffff, RZ, 0xc0, !PT ;  /* 0x000fffff0f0f7812 */ /* 0x000fe400078ec0ff */
[----:B--2---:R-:W-:Y:S01]  /*30f0*/  IADD3 R28, P5, PT, R8, R13, RZ ;  /* 0x0000000d081c7210 */ /* 0x004fe20007fbe0ff */
[----:B------:R-:W-:-:S04]  /*3100*/  IMAD.MOV.U32 R13, RZ, RZ, -0x1 ;  /* 0xffffffffff0d7424 */ /* 0x000fc800078e00ff */
[----:B------:R-:W-:Y:S01]  /*3110*/  IMAD.X R8, R9, 0x1, R15, P5 ;  /* 0x0000000109087824 */ /* 0x000fe200028e060f */
[----:B------:R-:W-:-:S04]  /*3120*/  LEA R28, P5, R19, R28, 0x3 ;  /* 0x0000001c131c7211 */ /* 0x000fc800078a18ff */
[----:B------:R-:W-:-:S08]  /*3130*/  LEA.HI.X R29, R19, R8, RZ, 0x3, P5 ;  /* 0x00000008131d7211 */ /* 0x000fd000028f1cff */
[----:B------:R1:W5:Y:S01]  /*3140*/  ATOM.E.EXCH.64.STRONG.GPU P5, R8, desc[UR8][R28.64], R12 ;  /* 0x8000000c1c08798a */ /* 0x000362000c1af508 */
[----:B------:R-:W-:Y:S04]  /*3150*/  BSSY.RECONVERGENT B1, `(.L_x_170) ;  /* 0x0000004000017945 */ /* 0x000fe80003800200 */
[----:B-1----:R-:W-:Y:S05]  /*3160*/  @P5 BRA `(.L_x_171) ;  /* 0x0000000000085947 */ /* 0x002fea0003800000 */
[----:B-----5:R1:W5:Y:S04]  /*3170*/  LD.E.64 R8, desc[UR8][R28.64] ;  /* 0x000000081c087980 */ /* 0x020368000c101b00 */
[----:B------:R1:W-:Y:S02]  /*3180*/  ST.E.64 desc[UR8][R28.64], R12 ;  /* 0x0000000c1c007985 */ /* 0x0003e4000c101b08 */
.L_x_171:
[----:B------:R-:W-:Y:S05]  /*3190*/  BSYNC.RECONVERGENT B1 ;  /* 0x0000000000017941 */ /* 0x000fea0003800200 */
.L_x_170:
[----:B-----5:R-:W-:-:S04]  /*31a0*/  ISETP.NE.U32.AND P5, PT, R8, -0x1, PT ;  /* 0xffffffff0800780c */ /* 0x020fc80003fa5070 */
[----:B------:R-:W-:-:S13]  /*31b0*/  ISETP.NE.AND.EX P5, PT, R9, -0x1, PT, P5 ;  /* 0xffffffff0900780c */ /* 0x000fda0003fa5350 */
[----:B------:R-:W-:Y:S05]  /*31c0*/  @P5 BRA `(.L_x_169) ;  /* 0x0000000000385947 */ /* 0x000fea0003800000 */
[----:B------:R-:W-:Y:S01]  /*31d0*/  BSSY B1, `(.L_x_169) ;  /* 0x000000d000017945 */ /* 0x000fe20003800000 */
.L_x_174:
[----:B-1----:R-:W-:Y:S01]  /*31e0*/  IMAD.MOV.U32 R12, RZ, RZ, -0x1 ;  /* 0xffffffffff0c7424 */ /* 0x002fe200078e00ff */
[----:B------:R-:W-:Y:S05]  /*31f0*/  YIELD ;  /* 0x0000000000007946 */ /* 0x000fea0003800000 */
[----:B------:R-:W-:-:S05]  /*3200*/  IMAD.MOV.U32 R13, RZ, RZ, -0x1 ;  /* 0xffffffffff0d7424 */ /* 0x000fca00078e00ff */
[----:B------:R1:W5:Y:S01]  /*3210*/  ATOM.E.EXCH.64.STRONG.GPU P5, R8, desc[UR8][R28.64], R12 ;  /* 0x8000000c1c08798a */ /* 0x000362000c1af508 */
[----:B------:R-:W-:Y:S04]  /*3220*/  BSSY.RECONVERGENT B2, `(.L_x_172) ;  /* 0x0000004000027945 */ /* 0x000fe80003800200 */
[----:B-1----:R-:W-:Y:S05]  /*3230*/  @P5 BRA `(.L_x_173) ;  /* 0x0000000000085947 */ /* 0x002fea0003800000 */
[----:B-----5:R1:W5:Y:S04]  /*3240*/  LD.E.64 R8, desc[UR8][R28.64] ;  /* 0x000000081c087980 */ /* 0x020368000c101b00 */
[----:B------:R1:W-:Y:S02]  /*3250*/  ST.E.64 desc[UR8][R28.64], R12 ;  /* 0x0000000c1c007985 */ /* 0x0003e4000c101b08 */
.L_x_173:
[----:B------:R-:W-:Y:S05]  /*3260*/  BSYNC.RECONVERGENT B2 ;  /* 0x0000000000027941 */ /* 0x000fea0003800200 */
.L_x_172:
[----:B-----5:R-:W-:-:S04]  /*3270*/  ISETP.NE.U32.AND P5, PT, R8, -0x1, PT ;  /* 0xffffffff0800780c */ /* 0x020fc80003fa5070 */
[----:B------:R-:W-:-:S13]  /*3280*/  ISETP.NE.AND.EX P5, PT, R9, -0x1, PT, P5 ;  /* 0xffffffff0900780c */ /* 0x000fda0003fa5350 */
[----:B------:R-:W-:Y:S05]  /*3290*/  @!P5 BRA `(.L_x_174) ;  /* 0xfffffffc00d0d947 */ /* 0x000fea000383ffff */
[----:B------:R-:W-:Y:S05]  /*32a0*/  BSYNC B1 ;  /* 0x0000000000017941 */ /* 0x000fea0003800000 */
.L_x_169:
[----:B------:R-:W-:Y:S05]  /*32b0*/  BSYNC B0 ;  /* 0x0000000000007941 */ /* 0x000fea0003800000 */
.L_x_168:
[----:B------:R-:W-:-:S04]  /*32c0*/  PLOP3.LUT P5, PT, P0, P3, P4, 0xfe, 0x0 ;  /* 0x000000000000781c */ /* 0x000fc800007a7f46 */
[----:B------:R-:W-:-:S13]  /*32d0*/  PLOP3.LUT P6, PT, P1, P5, PT, 0x8, 0x80 ;  /* 0x000000000080781c */ /* 0x000fda0000fca170 */
[----:B------:R-:W1:Y:S01]  /*32e0*/  @P6 LDC.64 R30, c[0x0][0x380] ;  /* 0x0000e000ff1e6b82 */ /* 0x000e620000000a00 */
[----:B------:R-:W2:Y:S01]  /*32f0*/  @P6 LDL.64 R14, [R1+0x8] ;  /* 0x00000800010e6983 */ /* 0x000ea20000100a00 */
[----:B------:R-:W-:Y:S02]  /*3300*/  @P6 SEL R21, R21, RZ, !P3 ;  /* 0x000000ff15156207 */ /* 0x000fe40005800000 */
[----:B------:R-:W-:Y:S01]  /*3310*/  @P6 SEL R22, R22, 0x20000, !P3 ;  /* 0x0002000016166807 */ /* 0x000fe20005800000 */
[----:B-1----:R-:W3:Y:S01]  /*3320*/  @P6 LDG.E.64 R12, desc[UR8][R30.64+0x18] ;  /* 0x000018081e0c6981 */ /* 0x002ee2000c1e1b00 */
[----:B------:R-:W-:Y:S01]  /*3330*/  BSSY.RECONVERGENT B0, `(.L_x_175) ;  /* 0x000004a000007945 */ /* 0x000fe20003800200 */
[C---:B--2---:R-:W-:Y:S01]  /*3340*/  @P6 IMAD.SHL.U32 R17, R14.reuse, 0x10, RZ ;  /* 0x000000100e116824 */ /* 0x044fe200078e00ff */
[----:B------:R-:W-:-:S04]  /*3350*/  @P6 SHF.L.U64.HI R14, R14, 0x4, R15 ;  /* 0x000000040e0e6819 */ /* 0x000fc8000001020f */
[----:B------:R-:W-:Y:S02]  /*3360*/  @P6 LOP3.LUT R15, R17, 0xfffffff0, RZ, 0xc0, !PT ;  /* 0xfffffff0110f6812 */ /* 0x000fe400078ec0ff */
[----:B------:R-:W-:Y:S02]  /*3370*/  @P6 LOP3.LUT R17, R14, 0xfffff, RZ, 0xc0, !PT ;  /* 0x000fffff0e116812 */ /* 0x000fe400078ec0ff */
[----:B---3--:R-:W-:-:S05]  /*3380*/  @P6 IADD3 R12, P3, PT, R12, R15, RZ ;  /* 0x0000000f0c0c6210 */ /* 0x008fca0007f7e0ff */
[----:B------:R-:W-:Y:S01]  /*3390*/  @P6 IMAD.X R14, R13, 0x1, R17, P3 ;  /* 0x000000010d0e6824 */ /* 0x000fe200018e0611 */
[----:B------:R-:W-:Y:S02]  /*33a0*/  @P6 LEA R26, P3, R19, R12, 0x3 ;  /* 0x0000000c131a6211 */ /* 0x000fe400078618ff */
[----:B------:R-:W-:-:S04]  /*33b0*/  @P4 LEA.HI R12, R9, 0xfffffffa, RZ, 0x10 ;  /* 0xfffffffa090c4811 */ /* 0x000fc800078f80ff */
[----:B------:R-:W-:Y:S02]  /*33c0*/  @P4 LOP3.LUT R12, R12, 0xffff, RZ, 0xc0, !PT ;  /* 0x0000ffff0c0c4812 */ /* 0x000fe400078ec0ff */
[----:B------:R-:W-:Y:S02]  /*33d0*/  @P6 LEA.HI.X R27, R19, R14, RZ, 0x3, P3 ;  /* 0x0000000e131b6211 */ /* 0x000fe400018f1cff */
[----:B------:R-:W-:-:S04]  /*33e0*/  @P4 ISETP.GE.U32.AND P3, PT, R12, 0xfffd, PT ;  /* 0x0000fffd0c00480c */ /* 0x000fc80003f66070 */
[----:B------:R-:W-:Y:S02]  /*33f0*/  @P4 SEL R12, RZ, 0x30000, !P3 ;  /* 0x00030000ff0c4807 */ /* 0x000fe40005800000 */
[----:B------:R-:W-:-:S05]  /*3400*/  @P4 IADD3 R21, P3, PT, RZ, R8, RZ ;  /* 0x00000008ff154210 */ /* 0x000fca0007f7e0ff */
[----:B------:R-:W-:Y:S01]  /*3410*/  @P4 IMAD.X R22, R12, 0x1, R9, P3 ;  /* 0x000000010c164824 */ /* 0x000fe200018e0609 */
[----:B------:R-:W-:Y:S07]  /*3420*/  @!P0 BRA `(.L_x_176) ;  /* 0x0000000000e88947 */ /* 0x000fee0003800000 */
[----:B------:R1:W5:Y:S01]  /*3430*/  LDL R17, [R1+0x4] ;  /* 0x0000040001117983 */ /* 0x0003620000100800 */
[----:B------:R-:W2:Y:S01]  /*3440*/  LDC.64 R22, c[0x0][0x380] ;  /* 0x0000e000ff167b82 */ /* 0x000ea20000000a00 */
[----:B------:R-:W-:Y:S01]  /*3450*/  BSSY.RECONVERGENT B1, `(.L_x_177) ;  /* 0x0000031000017945 */ /* 0x000fe20003800200 */
.L_x_185:
[----:B--2---:R-:W2:Y:S01]  /*3460*/  LDG.E.64 R20, desc[UR8][R22.64+0x18] ;  /* 0x0000180816147981 */ /* 0x004ea2000c1e1b00 */
[----:B------:R-:W-:Y:S01]  /*3470*/  IMAD.SHL.U32 R13, R4, 0x4, RZ ;  /* 0x00000004040d7824 */ /* 0x000fe200078e00ff */
[----:B------:R-:W-:Y:S05]  /*3480*/  YIELD ;  /* 0x0000000000007946 */ /* 0x000fea0003800000 */
[----:B------:R-:W-:Y:S01]  /*3490*/  LOP3.LUT R32, R13, 0x3, R16, 0xf8, !PT ;  /* 0x000000030d207812 */ /* 0x000fe200078ef810 */
[----:B------:R-:W-:Y:S02]  /*34a0*/  IMAD.MOV.U32 R14, RZ, RZ, -0x3 ;  /* 0xfffffffdff0e7424 */ /* 0x000fe400078e00ff */
[----:B------:R-:W-:-:S02]  /*34b0*/  IMAD.MOV.U32 R15, RZ, RZ, -0x1 ;  /* 0xffffffffff0f7424 */ /* 0x000fc400078e00ff */
[----:B------:R-:W-:-:S05]  /*34c0*/  IMAD.SHL.U32 R12, R32, 0x10, RZ ;  /* 0x00000010200c7824 */ /* 0x000fca00078e00ff */
[----:B---3--:R-:W-:Y:S02]  /*34d0*/  LOP3.LUT R31, R12, 0xfffffff0, RZ, 0xc0, !PT ;  /* 0xfffffff00c1f7812 */ /* 0x008fe400078ec0ff */
[----:B------:R-:W-:Y:S02]  /*34e0*/  CS2R R12, SRZ ;  /* 0x00000000000c7805 */ /* 0x000fe4000001ff00 */
[----:B--2---:R-:W-:-:S05]  /*34f0*/  IADD3 R30, P3, PT, R20, R31, RZ ;  /* 0x0000001f141e7210 */ /* 0x004fca0007f7e0ff */
[----:B------:R-:W-:-:S07]  /*3500*/  IMAD.X R31, RZ, RZ, R21, P3 ;  /* 0x000000ffff1f7224 */ /* 0x000fce00018e0615 */
[----:B-----5:R2:W5:Y:S01]  /*3510*/  ATOM.E.CAS.64.STRONG.GPU P3, R20, [R30], R12, R14 ;  /* 0x0000000c1e14738b */ /* 0x020562000016e50e */
[----:B------:R-:W-:Y:S04]  /*3520*/  BSSY.RECONVERGENT B2, `(.L_x_178) ;  /* 0x0000008000027945 */ /* 0x000fe80003800200 */
[----:B--2---:R-:W-:Y:S05]  /*3530*/  @P3 BRA `(.L_x_179) ;  /* 0x0000000000183947 */ /* 0x004fea0003800000 */
[----:B-----5:R-:W2:Y:S02]  /*3540*/  LD.E.64 R20, [R30] ;  /* 0x000000001e147980 */ /* 0x020ea40000100b00 */
[----:B--2---:R-:W-:-:S04]  /*3550*/  ISETP.EQ.U32.AND P3, PT, R20, RZ, PT ;  /* 0x000000ff1400720c */ /* 0x004fc80003f62070 */
[----:B------:R-:W-:-:S04]  /*3560*/  ISETP.NE.U32.OR.EX P3, PT, R21, RZ, !PT, !P3 ;  /* 0x000000ff1500720c */ /* 0x000fc80007f655b0 */
[----:B------:R-:W-:Y:S02]  /*3570*/  SEL R12, R20, 0xfffffffd, P3 ;  /* 0xfffffffd140c7807 */ /* 0x000fe40001800000 */
[----:B------:R-:W-:-:S05]  /*3580*/  SEL R13, R21, 0xffffffff, P3 ;  /* 0xffffffff150d7807 */ /* 0x000fca0001800000 */
[----:B------:R2:W-:Y:S02]  /*3590*/  ST.E.64 [R30], R12 ;  /* 0x000000001e007385 */ /* 0x0005e40000100b0c */
.L_x_179:
[----:B------:R-:W-:Y:S05]  /*35a0*/  BSYNC.RECONVERGENT B2 ;  /* 0x0000000000027941 */ /* 0x000fea0003800200 */
.L_x_178:
[----:B-----5:R-:W-:Y:S01]  /*35b0*/  ISETP.NE.U32.AND P3, PT, R20, RZ, PT ;  /* 0x000000ff1400720c */ /* 0x020fe20003f65070 */
[----:B------:R-:W-:Y:S01]  /*35c0*/  BSSY.RELIABLE B2, `(.L_x_180) ;  /* 0x0000016000027945 */ /* 0x000fe20003800100 */
[----:B------:R-:W-:Y:S02]  /*35d0*/  LOP3.LUT R20, R32, 0xfffffff, RZ, 0xc0, !PT ;  /* 0x0fffffff20147812 */ /* 0x000fe400078ec0ff */
[----:B------:R-:W-:-:S13]  /*35e0*/  ISETP.NE.AND.EX P3, PT, R21, RZ, PT, P3 ;  /* 0x000000ff1500720c */ /* 0x000fda0003f65330 */
[----:B------:R-:W-:Y:S05]  /*35f0*/  @P3 BRA `(.L_x_181) ;  /* 0x0000000000483947 */ /* 0x000fea0003800000 */
[----:B--2---:R-:W-:Y:S01]  /*3600*/  CS2R R12, SRZ ;  /* 0x00000000000c7805 */ /* 0x004fe2000001ff00 */
[----:B------:R-:W-:Y:S02]  /*3610*/  IMAD.MOV.U32 R14, RZ, RZ, -0x3 ;  /* 0xfffffffdff0e7424 */ /* 0x000fe400078e00ff */
[----:B------:R-:W-:-:S05]  /*3620*/  IMAD.MOV.U32 R15, RZ, RZ, -0x1 ;  /* 0xffffffffff0f7424 */ /* 0x000fca00078e00ff */
[----:B------:R2:W5:Y:S01]  /*3630*/  ATOM.E.CAS.64.STRONG.GPU P3, R32, [R30+0x8], R12, R14 ;  /* 0x0000080c1e20738b */ /* 0x000562000016e50e */
[----:B------:R-:W-:Y:S04]  /*3640*/  BSSY.RECONVERGENT B3, `(.L_x_182) ;  /* 0x0000008000037945 */ /* 0x000fe80003800200 */
[----:B--2---:R-:W-:Y:S05]  /*3650*/  @P3 BRA `(.L_x_183) ;  /* 0x0000000000183947 */ /* 0x004fea0003800000 */
[----:B-----5:R-:W2:Y:S02]  /*3660*/  LD.E.64 R32, [R30+0x8] ;  /* 0x000000081e207980 */ /* 0x020ea40000100b00 */
[----:B--2---:R-:W-:-:S04]  /*3670*/  ISETP.EQ.U32.AND P3, PT, R32, RZ, PT ;  /* 0x000000ff2000720c */ /* 0x004fc80003f62070 */
[----:B------:R-:W-:-:S04]  /*3680*/  ISETP.NE.U32.OR.EX P3, PT, R33, RZ, !PT, !P3 ;  /* 0x000000ff2100720c */ /* 0x000fc80007f655b0 */
[----:B------:R-:W-:Y:S02]  /*3690*/  SEL R12, R32, 0xfffffffd, P3 ;  /* 0xfffffffd200c7807 */ /* 0x000fe40001800000 */
[----:B------:R-:W-:-:S05]  /*36a0*/  SEL R13, R33, 0xffffffff, P3 ;  /* 0xffffffff210d7807 */ /* 0x000fca0001800000 */
[----:B------:R2:W-:Y:S02]  /*36b0*/  ST.E.64 [R30+0x8], R12 ;  /* 0x000000081e007385 */ /* 0x0005e40000100b0c */
.L_x_183:
[----:B------:R-:W-:Y:S05]  /*36c0*/  BSYNC.RECONVERGENT B3 ;  /* 0x0000000000037941 */ /* 0x000fea0003800200 */
.L_x_182:
[----:B-----5:R-:W-:-:S04]  /*36d0*/  ISETP.NE.U32.AND P3, PT, R32, RZ, PT ;  /* 0x000000ff2000720c */ /* 0x020fc80003f65070 */
[----:B------:R-:W-:-:S13]  /*36e0*/  ISETP.NE.AND.EX P3, PT, R33, RZ, PT, P3 ;  /* 0x000000ff2100720c */ /* 0x000fda0003f65330 */
[----:B------:R-:W-:Y:S05]  /*36f0*/  @!P3 BREAK.RELIABLE B2 ;  /* 0x000000000002b942 */ /* 0x000fea0003800100 */
[----:B------:R-:W-:Y:S05]  /*3700*/  @!P3 BRA `(.L_x_184) ;  /* 0x000000000014b947 */ /* 0x000fea0003800000 */
[----:B------:R3:W-:Y:S02]  /*3710*/  ST.E.64 desc[UR8][R30.64], RZ ;  /* 0x000000ff1e007985 */ /* 0x0007e4000c101b08 */
.L_x_181:
[----:B------:R-:W-:Y:S05]  /*3720*/  BSYNC.RELIABLE B2 ;  /* 0x0000000000027941 */ /* 0x000fea0003800100 */
.L_x_180:
[----:B------:R-:W-:-:S05]  /*3730*/  VIADD R4, R4, 0x1 ;  /* 0x0000000104047836 */ /* 0x000fca0000000000 */
[----:B------:R-:W-:Y:S01]  /*3740*/  LOP3.LUT R4, R4, 0xfffffff, RZ, 0xc0, !PT ;  /* 0x0fffffff04047812 */ /* 0x000fe200078ec0ff */
[----:B------:R-:W-:Y:S06]  /*3750*/  BRA `(.L_x_185) ;  /* 0xfffffffc00407947 */ /* 0x000fec000383ffff */
.L_x_184:
[----:B------:R-:W-:Y:S05]  /*3760*/  BSYNC.RECONVERGENT B1 ;  /* 0x0000000000017941 */ /* 0x000fea0003800200 */
.L_x_177:
[----:B------:R-:W-:Y:S01]  /*3770*/  IMAD R15, R5, 0x8, R10 ;  /* 0x00000008050f7824 */ /* 0x000fe200078e020a */
[----:B------:R-:W-:Y:S01]  /*3780*/  LOP3.LUT R22, R17, 0xffff0000, RZ, 0xc0, !PT ;  /* 0xffff000011167812 */ /* 0x000fe200078ec0ff */
[--C-:B--2---:R-:W-:Y:S02]  /*3790*/  IMAD.MOV.U32 R12, RZ, RZ, R20.reuse ;  /* 0x000000ffff0c7224 */ /* 0x104fe400078e0014 */
[----:B------:R-:W-:Y:S02]  /*37a0*/  IMAD.MOV.U32 R13, RZ, RZ, RZ ;  /* 0x000000ffff0d7224 */ /* 0x000fe400078e00ff */
[----:B------:R-:W-:-:S03]  /*37b0*/  IMAD.MOV.U32 R21, RZ, RZ, R20 ;  /* 0x000000ffff157224 */ /* 0x000fc600078e0014 */
[----:B------:R2:W-:Y:S04]  /*37c0*/  STS.64 [R15], R12 ;  /* 0x0000000c0f007388 */ /* 0x0005e80000000a00 */
.L_x_176:
[----:B------:R-:W-:Y:S05]  /*37d0*/  BSYNC.RECONVERGENT B0 ;  /* 0x0000000000007941 */ /* 0x000fea0003800200 */
.L_x_175:
[----:B------:R-:W-:-:S03]  /*37e0*/  UMOV UR6, 0xffffffff ;  /* 0xffffffff00067882 */ /* 0x000fc60000000000 */
[----:B------:R-:W-:Y:S05]  /*37f0*/  BRA.DIV UR6, `(.L_x_186) ;  /* 0x0000002606887947 */ /* 0x000fea000b800000 */
[----:B------:R-:W-:Y:S01]  /*3800*/  NOP ;  /* 0x0000000000007918 */ /* 0x000fe20000000000 */
.L_x_298:
[----:B------:R-:W-:Y:S04]  /*3810*/  BSSY B0, `(.L_x_187) ;  /* 0x000003c000007945 */ /* 0x000fe80003800000 */
[----:B------:R-:W-:Y:S05]  /*3820*/  @!P0 BRA `(.L_x_188) ;  /* 0x0000000000e88947 */ /* 0x000fea0003800000 */
[----:B--2---:R-:W2:Y:S02]  /*3830*/  LDC.64 R12, c[0x0][0x380] ;  /* 0x0000e000ff0c7b82 */ /* 0x004ea40000000a00 */
[----:B--2---:R-:W2:Y:S01]  /*3840*/  LDG.E.64 R12, desc[UR8][R12.64+0x18] ;  /* 0x000018080c0c7981 */ /* 0x004ea2000c1e1b00 */
[----:B------:R-:W-:Y:S01]  /*3850*/  ISETP.GE.U32.AND P3, PT, R5, 0x2, PT ;  /* 0x000000020500780c */ /* 0x000fe20003f66070 */
[C---:B0-----:R-:W-:Y:S01]  /*3860*/  VIADD R34, R10.reuse, 0x10 ;  /* 0x000000100a227836 */ /* 0x041fe20000000000 */
[----:B------:R-:W-:Y:S01]  /*3870*/  BSSY B1, `(.L_x_189) ;  /* 0x000001e000017945 */ /* 0x000fe20003800000 */
[----:B------:R-:W-:Y:S01]  /*3880*/  VIADD R16, R10, 0x8 ;  /* 0x000000080a107836 */ /* 0x000fe20000000000 */
[----:B------:R-:W-:-:S13]  /*3890*/  ISETP.GE.U32.AND.EX P3, PT, RZ, RZ, PT, P3 ;  /* 0x000000ffff00720c */ /* 0x000fda0003f66130 */
[----:B------:R-:W-:Y:S01]  /*38a0*/  @P3 IMAD.MOV R34, RZ, RZ, R10 ;  /* 0x000000ffff223224 */ /* 0x000fe200078e020a */
[----:B------:R-:W-:-:S04]  /*38b0*/  ISETP.GT.U32.AND P3, PT, R5, 0x1, PT ;  /* 0x000000010500780c */ /* 0x000fc80003f64070 */
[----:B------:R-:W-:Y:S01]  /*38c0*/  ISETP.GT.U32.AND.EX P3, PT, RZ, RZ, PT, P3 ;  /* 0x000000ffff00720c */ /* 0x000fe20003f64130 */
[----:B------:R-:W0:-:S12]  /*38d0*/  LDS.64 R34, [R34] ;  /* 0x0000000022227984 */ /* 0x000e180000000a00 */
[----:B------:R-:W-:-:S06]  /*38e0*/  @!P3 VIADD R16, R10, 0x18 ;  /* 0x000000180a10b836 */ /* 0x000fcc0000000000 */
[----:B------:R-:W3:Y:S01]  /*38f0*/  LDS.64 R16, [R16] ;  /* 0x0000000010107984 */ /* 0x000ee20000000a00 */
[C---:B--2---:R-:W-:Y:S02]  /*3900*/  LEA R30, P3, R20.reuse, R12, 0x4 ;  /* 0x0000000c141e7211 */ /* 0x044fe400078620ff */
[----:B0-----:R-:W-:Y:S02]  /*3910*/  PRMT R12, R35, 0x5410, R19 ;  /* 0x00005410230c7816 */ /* 0x001fe40000000013 */
[----:B------:R-:W-:Y:S02]  /*3920*/  LEA.HI.X R31, R20, R13, RZ, 0x4, P3 ;  /* 0x0000000d141f7211 */ /* 0x000fe400018f24ff */
[----:B---3--:R-:W-:-:S07]  /*3930*/  LOP3.LUT R15, R12, 0x40000, RZ, 0xfc, !PT ;  /* 0x000400000c0f7812 */ /* 0x008fce00078efcff */
.L_x_192:
[----:B0-----:R-:W-:Y:S01]  /*3940*/  IMAD.MOV.U32 R12, RZ, RZ, -0x3 ;  /* 0xfffffffdff0c7424 */ /* 0x001fe200078e00ff */
[----:B------:R-:W-:Y:S05]  /*3950*/  YIELD ;  /* 0x0000000000007946 */ /* 0x000fea0003800000 */
[----:B------:R-:W-:Y:S02]  /*3960*/  IMAD.MOV.U32 R13, RZ, RZ, -0x1 ;  /* 0xffffffffff0d7424 */ /* 0x000fe400078e00ff */
[----:B------:R-:W-:-:S05]  /*3970*/  IMAD.MOV.U32 R14, RZ, RZ, R34 ;  /* 0x000000ffff0e7224 */ /* 0x000fca00078e0022 */
[----:B------:R0:W5:Y:S01]  /*3980*/  ATOM.E.CAS.64.STRONG.GPU P3, R32, [R30], R12, R14 ;  /* 0x0000000c1e20738b */ /* 0x000162000016e50e */
        /* <DEDUP_REMOVED lines=8> */
.L_x_191:
[----:B------:R-:W-:Y:S05]  /*3a10*/  BSYNC.RECONVERGENT B2 ;  /* 0x0000000000027941 */ /* 0x000fea0003800200 */
.L_x_190:
[----:B-----5:R-:W-:-:S04]  /*3a20*/  ISETP.NE.U32.AND P3, PT, R32, -0x3, PT ;  /* 0xfffffffd2000780c */ /* 0x020fc80003f65070 */
[----:B------:R-:W-:-:S13]  /*3a30*/  ISETP.NE.AND.EX P3, PT, R33, -0x1, PT, P3 ;  /* 0xffffffff2100780c */ /* 0x000fda0003f65330 */
[----:B------:R-:W-:Y:S05]  /*3a40*/  @P3 BRA `(.L_x_192) ;  /* 0xfffffffc00bc3947 */ /* 0x000fea000383ffff */
[----:B------:R-:W-:Y:S05]  /*3a50*/  BSYNC B1 ;  /* 0x0000000000017941 */ /* 0x000fea0003800000 */
.L_x_189:
[----:B0-----:R-:W0:Y:S02]  /*3a60*/  LDC.64 R12, c[0x0][0x380] ;  /* 0x0000e000ff0c7b82 */ /* 0x001e240000000a00 */
[----:B0-----:R-:W2:Y:S01]  /*3a70*/  LDG.E.64 R12, desc[UR8][R12.64+0x18] ;  /* 0x000018080c0c7981 */ /* 0x001ea2000c1e1b00 */
[----:B------:R-:W-:-:S04]  /*3a80*/  PRMT R14, R17, 0x5410, R19 ;  /* 0x00005410110e7816 */ /* 0x000fc80000000013 */
[----:B------:R-:W-:Y:S02]  /*3a90*/  LOP3.LUT R15, R14, 0x40000, RZ, 0xfc, !PT ;  /* 0x000400000e0f7812 */ /* 0x000fe400078efcff */
[----:B--2---:R-:W-:-:S04]  /*3aa0*/  LEA R30, P3, R20, R12, 0x4 ;  /* 0x0000000c141e7211 */ /* 0x004fc800078620ff */
[----:B------:R-:W-:-:S09]  /*3ab0*/  LEA.HI.X R31, R20, R13, RZ, 0x4, P3 ;  /* 0x0000000d141f7211 */ /* 0x000fd200018f24ff */
.L_x_195:
[----:B0-----:R-:W-:Y:S01]  /*3ac0*/  IMAD.MOV.U32 R12, RZ, RZ, -0x3 ;  /* 0xfffffffdff0c7424 */ /* 0x001fe200078e00ff */
[----:B------:R-:W-:Y:S05]  /*3ad0*/  YIELD ;  /* 0x0000000000007946 */ /* 0x000fea0003800000 */
[----:B------:R-:W-:Y:S02]  /*3ae0*/  IMAD.MOV.U32 R13, RZ, RZ, -0x1 ;  /* 0xffffffffff0d7424 */ /* 0x000fe400078e00ff */
[----:B------:R-:W-:-:S05]  /*3af0*/  IMAD.MOV.U32 R14, RZ, RZ, R16 ;  /* 0x000000ffff0e7224 */ /* 0x000fca00078e0010 */
        /* <DEDUP_REMOVED lines=9> */
.L_x_194:
[----:B------:R-:W-:Y:S05]  /*3b90*/  BSYNC.RECONVERGENT B1 ;  /* 0x0000000000017941 */ /* 0x000fea0003800200 */
.L_x_193:
[----:B-----5:R-:W-:-:S04]  /*3ba0*/  ISETP.NE.U32.AND P3, PT, R32, -0x3, PT ;  /* 0xfffffffd2000780c */ /* 0x020fc80003f65070 */
[----:B------:R-:W-:-:S13]  /*3bb0*/  ISETP.NE.AND.EX P3, PT, R33, -0x1, PT, P3 ;  /* 0xffffffff2100780c */ /* 0x000fda0003f65330 */
[----:B------:R-:W-:Y:S05]  /*3bc0*/  @P3 BRA `(.L_x_195) ;  /* 0xfffffffc00bc3947 */ /* 0x000fea000383ffff */
.L_x_188:
[----:B------:R-:W-:Y:S05]  /*3bd0*/  BSYNC B0 ;  /* 0x0000000000007941 */ /* 0x000fea0003800000 */
.L_x_187:
[----:B------:R-:W-:-:S03]  /*3be0*/  UMOV UR6, 0xffffffff ;  /* 0xffffffff00067882 */ /* 0x000fc60000000000 */
[----:B------:R-:W-:Y:S05]  /*3bf0*/  BRA.DIV UR6, `(.L_x_196) ;  /* 0x0000002206a47947 */ /* 0x000fea000b800000 */
[----:B------:R-:W-:Y:S01]  /*3c00*/  NOP ;  /* 0x0000000000007918 */ /* 0x000fe20000000000 */
.L_x_301:
[----:B------:R-:W-:Y:S04]  /*3c10*/  BSSY B0, `(.L_x_197) ;  /* 0x0000202000007945 */ /* 0x000fe80003800000 */
[----:B------:R-:W-:Y:S05]  /*3c20*/  @P1 BRA `(.L_x_198) ;  /* 0x0000002000001947 */ /* 0x000fea0003800000 */
[----:B------:R-:W-:Y:S04]  /*3c30*/  BSSY B1, `(.L_x_199) ;  /* 0x0000016000017945 */ /* 0x000fe80003800000 */
[----:B------:R-:W-:Y:S05]  /*3c40*/  @!P5 BRA `(.L_x_200) ;  /* 0x000000000050d947 */ /* 0x000fea0003800000 */
.L_x_203:
[----:B0-2---:R-:W-:Y:S01]  /*3c50*/  IMAD.MOV.U32 R12, RZ, RZ, -0x1 ;  /* 0xffffffffff0c7424 */ /* 0x005fe200078e00ff */
[----:B------:R-:W-:Y:S05]  /*3c60*/  YIELD ;  /* 0x0000000000007946 */ /* 0x000fea0003800000 */
[----:B------:R-:W-:Y:S02]  /*3c70*/  IMAD.MOV.U32 R13, RZ, RZ, -0x1 ;  /* 0xffffffffff0d7424 */ /* 0x000fe400078e00ff */
[----:B------:R-:W-:Y:S02]  /*3c80*/  IMAD.MOV.U32 R14, RZ, RZ, R21 ;  /* 0x000000ffff0e7224 */ /* 0x000fe400078e0015 */
[----:B------:R-:W-:-:S05]  /*3c90*/  IMAD.MOV.U32 R15, RZ, RZ, R22 ;  /* 0x000000ffff0f7224 */ /* 0x000fca00078e0016 */
[----:B------:R0:W2:Y:S01]  /*3ca0*/  ATOM.E.CAS.64.STRONG.GPU P1, R12, [R26], R12, R14 ;  /* 0x0000000c1a0c738b */ /* 0x0000a2000012e50e */
[----:B------:R-:W-:Y:S01]  /*3cb0*/  BSSY.RECONVERGENT B2, `(.L_x_201) ;  /* 0x000000a000027945 */ /* 0x000fe20003800200 */
[----:B--2---:R-:W-:Y:S02]  /*3cc0*/  IMAD.MOV.U32 R16, RZ, RZ, R12 ;  /* 0x000000ffff107224 */ /* 0x004fe400078e000c */
[----:B------:R-:W-:Y:S01]  /*3cd0*/  IMAD.MOV.U32 R17, RZ, RZ, R13 ;  /* 0x000000ffff117224 */ /* 0x000fe200078e000d */
[----:B0-----:R-:W-:Y:S06]  /*3ce0*/  @P1 BRA `(.L_x_202) ;  /* 0x0000000000181947 */ /* 0x001fec0003800000 */
[----:B------:R-:W2:Y:S02]  /*3cf0*/  LD.E.64 R16, [R26] ;  /* 0x000000001a107980 */ /* 0x000ea40000100b00 */
[----:B--2---:R-:W-:-:S04]  /*3d00*/  ISETP.EQ.U32.AND P1, PT, R16, -0x1, PT ;  /* 0xffffffff1000780c */ /* 0x004fc80003f22070 */
[----:B------:R-:W-:-:S04]  /*3d10*/  ISETP.EQ.U32.AND.EX P1, PT, R17, -0x1, PT, P1 ;  /* 0xffffffff1100780c */ /* 0x000fc80003f22110 */
[----:B------:R-:W-:Y:S02]  /*3d20*/  SEL R12, R21, R16, P1 ;  /* 0x00000010150c7207 */ /* 0x000fe40000800000 */
[----:B------:R-:W-:-:S05]  /*3d30*/  SEL R13, R22, R17, P1 ;  /* 0x00000011160d7207 */ /* 0x000fca0000800000 */
[----:B------:R0:W-:Y:S02]  /*3d40*/  ST.E.64 [R26], R12 ;  /* 0x000000001a007385 */ /* 0x0001e40000100b0c */
.L_x_202:
[----:B------:R-:W-:Y:S05]  /*3d50*/  BSYNC.RECONVERGENT B2 ;  /* 0x0000000000027941 */ /* 0x000fea0003800200 */
.L_x_201:
[----:B------:R-:W-:-:S04]  /*3d60*/  ISETP.NE.U32.AND P1, PT, R16, -0x1, PT ;  /* 0xffffffff1000780c */ /* 0x000fc80003f25070 */
[----:B------:R-:W-:-:S13]  /*3d70*/  ISETP.NE.AND.EX P1, PT, R17, -0x1, PT, P1 ;  /* 0xffffffff1100780c */ /* 0x000fda0003f25310 */
[----:B------:R-:W-:Y:S05]  /*3d80*/  @P1 BRA `(.L_x_203) ;  /* 0xfffffffc00b01947 */ /* 0x000fea000383ffff */
.L_x_200:
[----:B------:R-:W-:Y:S05]  /*3d90*/  BSYNC B1 ;  /* 0x0000000000017941 */ /* 0x000fea0003800000 */
.L_x_199:
[----:B------:R-:W-:Y:S01]  /*3da0*/  ISETP.NE.AND P3, PT, R18, RZ, PT ;  /* 0x000000ff1200720c */ /* 0x000fe20003f65270 */
[----:B------:R-:W-:Y:S01]  /*3db0*/  BSSY.RECONVERGENT B1, `(.L_x_204) ;  /* 0x0000030000017945 */ /* 0x000fe20003800200 */
[----:B------:R-:W-:-:S04]  /*3dc0*/  ISETP.NE.U32.AND P1, PT, R19, RZ, PT ;  /* 0x000000ff1300720c */ /* 0x000fc80003f25070 */
[----:B------:R-:W-:-:S13]  /*3dd0*/  ISETP.NE.OR.EX P1, PT, RZ, RZ, !P3, P1 ;  /* 0x000000ffff00720c */ /* 0x000fda0005f25710 */
[----:B------:R-:W-:Y:S05]  /*3de0*/  @P1 BRA `(.L_x_205) ;  /* 0x0000000000b01947 */ /* 0x000fea0003800000 */
[----:B--2---:R-:W0:Y:S01]  /*3df0*/  LDL.64 R14, [R1] ;  /* 0x00000000010e7983 */ /* 0x004e220000100a00 */
[----:B------:R-:W-:Y:S01]  /*3e00*/  BSSY.RECONVERGENT B2, `(.L_x_206) ;  /* 0x0000025000027945 */ /* 0x000fe20003800200 */
[----:B0-----:R-:W-:-:S04]  /*3e10*/  SHF.R.U32.HI R12, RZ, 0x10, R15 ;  /* 0x00000010ff0c7819 */ /* 0x001fc8000001160f */
[----:B------:R-:W-:-:S13]  /*3e20*/  ISETP.GT.U32.AND P1, PT, R12, 0x8, PT ;  /* 0x000000080c00780c */ /* 0x000fda0003f24070 */
[----:B------:R-:W-:Y:S05]  /*3e30*/  @P1 BRA `(.L_x_207) ;  /* 0x00000000005c1947 */ /* 0x000fea0003800000 */
[C---:B------:R-:W-:Y:S01]  /*3e40*/  ISETP.GT.U32.AND P1, PT, R12.reuse, 0xffff, PT ;  /* 0x0000ffff0c00780c */ /* 0x040fe20003f24070 */
[----:B------:R-:W-:Y:S01]  /*3e50*/  IMAD.MOV.U32 R13, RZ, RZ, 0x1 ;  /* 0x00000001ff0d7424 */ /* 0x000fe200078e00ff */
[----:B------:R-:W0:Y:S02]  /*3e60*/  LDCU.64 UR6, c[0x0][0x380] ;  /* 0x00007000ff0677ac */ /* 0x000e240008000a00 */
[----:B------:R-:W-:-:S04]  /*3e70*/  SEL R12, R12, 0xffff, !P1 ;  /* 0x0000ffff0c0c7807 */ /* 0x000fc80004800000 */
[----:B------:R-:W-:-:S04]  /*3e80*/  LOP3.LUT R12, R12, 0xffff, RZ, 0xc0, !PT ;  /* 0x0000ffff0c0c7812 */ /* 0x000fc800078ec0ff */
[----:B------:R-:W-:-:S04]  /*3e90*/  SHF.L.U32 R12, R13, R12, RZ ;  /* 0x0000000c0d0c7219 */ /* 0x000fc800000006ff */
[----:B------:R-:W-:Y:S01]  /*3ea0*/  LOP3.LUT P1, RZ, R12, 0x48, RZ, 0xc0, !PT ;  /* 0x000000480cff7812 */ /* 0x000fe2000782c0ff */
[----:B0-----:R-:W-:Y:S02]  /*3eb0*/  IMAD.U32 R17, RZ, RZ, UR6 ;  /* 0x00000006ff117e24 */ /* 0x001fe4000f8e00ff */
[----:B------:R-:W-:-:S10]  /*3ec0*/  IMAD.U32 R16, RZ, RZ, UR7 ;  /* 0x00000007ff107e24 */ /* 0x000fd4000f8e00ff */
[----:B------:R-:W-:Y:S05]  /*3ed0*/  @P1 BRA `(.L_x_208) ;  /* 0x00000000005c1947 */ /* 0x000fea0003800000 */
[----:B------:R-:W-:-:S13]  /*3ee0*/  LOP3.LUT P1, RZ, R12, 0x90, RZ, 0xc0, !PT ;  /* 0x000000900cff7812 */ /* 0x000fda000782c0ff */
[----:B------:R-:W-:Y:S05]  /*3ef0*/  @!P1 BRA `(.L_x_209) ;  /* 0x0000000000249947 */ /* 0x000fea0003800000 */
[----:B------:R-:W0:Y:S02]  /*3f00*/  LDC.64 R12, c[0x0][0x380] ;  /* 0x0000e000ff0c7b82 */ /* 0x000e240000000a00 */
[----:B0-----:R-:W2:Y:S01]  /*3f10*/  LDG.E.64 R12, desc[UR8][R12.64+0x18] ;  /* 0x000018080c0c7981 */ /* 0x001ea2000c1e1b00 */
[C---:B------:R-:W-:Y:S01]  /*3f20*/  IMAD.SHL.U32 R17, R14.reuse, 0x10, RZ ;  /* 0x000000100e117824 */ /* 0x040fe200078e00ff */
[----:B------:R-:W-:-:S04]  /*3f30*/  SHF.L.U64.HI R15, R14, 0x4, R15 ;  /* 0x000000040e0f7819 */ /* 0x000fc8000001020f */
[----:B------:R-:W-:Y:S02]  /*3f40*/  LOP3.LUT R17, R17, 0xfffffff0, RZ, 0xc0, !PT ;  /* 0xfffffff011117812 */ /* 0x000fe400078ec0ff */
[----:B------:R-:W-:Y:S02]  /*3f50*/  LOP3.LUT R15, R15, 0xfffff, RZ, 0xc0, !PT ;  /* 0x000fffff0f0f7812 */ /* 0x000fe400078ec0ff */
[----:B--2---:R-:W-:-:S05]  /*3f60*/  IADD3 R17, P1, PT, R12, R17, RZ ;  /* 0x000000110c117210 */ /* 0x004fca0007f3e0ff */
[----:B------:R-:W-:Y:S01]  /*3f70*/  IMAD.X R16, R13, 0x1, R15, P1 ;  /* 0x000000010d107824 */ /* 0x000fe200008e060f */
[----:B------:R-:W-:Y:S07]  /*3f80*/  BRA `(.L_x_208) ;  /* 0x0000000000307947 */ /* 0x000fee0003800000 */
.L_x_209:
[----:B------:R-:W-:-:S13]  /*3f90*/  LOP3.LUT P1, RZ, R12, 0x120, RZ, 0xc0, !PT ;  /* 0x000001200cff7812 */ /* 0x000fda000782c0ff */
[----:B------:R-:W-:Y:S05]  /*3fa0*/  @P1 BRA `(.L_x_210) ;  /* 0x0000000000081947 */ /* 0x000fea0003800000 */
.L_x_207:
[----:B------:R-:W-:Y:S01]  /*3fb0*/  CS2R R16, SRZ ;  /* 0x0000000000107805 */ /* 0x000fe2000001ff00 */
[----:B------:R-:W-:Y:S06]  /*3fc0*/  BRA `(.L_x_208) ;  /* 0x0000000000207947 */ /* 0x000fec0003800000 */
.L_x_210:
[----:B------:R-:W0:Y:S02]  /*3fd0*/  LDC.64 R12, c[0x0][0x380] ;  /* 0x0000e000ff0c7b82 */ /* 0x000e240000000a00 */
[----:B0-----:R-:W2:Y:S01]  /*3fe0*/  LDG.E.64 R12, desc[UR8][R12.64+0x18] ;  /* 0x000018080c0c7981 */ /* 0x001ea2000c1e1b00 */
[C---:B------:R-:W-:Y:S01]  /*3ff0*/  IMAD.SHL.U32 R16, R14.reuse, 0x10, RZ ;  /* 0x000000100e107824 */ /* 0x040fe200078e00ff */
[----:B------:R-:W-:-:S04]  /*4000*/  SHF.L.U64.HI R14, R14, 0x4, R15 ;  /* 0x000000040e0e7819 */ /* 0x000fc8000001020f */
[----:B------:R-:W-:Y:S02]  /*4010*/  LOP3.LUT R17, R16, 0xfffffff0, RZ, 0xc0, !PT ;  /* 0xfffffff010117812 */ /* 0x000fe400078ec0ff */
[----:B------:R-:W-:Y:S02]  /*4020*/  LOP3.LUT R15, R14, 0xfffff, RZ, 0xc0, !PT ;  /* 0x000fffff0e0f7812 */ /* 0x000fe400078ec0ff */
[----:B--2---:R-:W-:-:S04]  /*4030*/  IADD3 R17, P1, P3, R12, 0x8, R17 ;  /* 0x000000080c117810 */ /* 0x004fc80007b3e011 */
[----:B------:R-:W-:-:S09]  /*4040*/  IADD3.X R16, PT, PT, R13, RZ, R15, P1, P3 ;  /* 0x000000ff0d107210 */ /* 0x000fd20000fe640f */
.L_x_208:
[----:B------:R-:W-:Y:S05]  /*4050*/  BSYNC.RECONVERGENT B2 ;  /* 0x0000000000027941 */ /* 0x000fea0003800200 */
.L_x_206:
[----:B------:R-:W2:Y:S01]  /*4060*/  LDL.64 R12, [R1+0x8] ;  /* 0x00000800010c7983 */ /* 0x000ea20000100a00 */
[----:B------:R-:W-:Y:S02]  /*4070*/  IMAD.MOV.U32 R14, RZ, RZ, R17 ;  /* 0x000000ffff0e7224 */ /* 0x000fe400078e0011 */
[----:B------:R-:W-:-:S05]  /*4080*/  IMAD.MOV.U32 R15, RZ, RZ, R16 ;  /* 0x000000ffff0f7224 */ /* 0x000fca00078e0010 */
[----:B--2---:R0:W-:Y:S04]  /*4090*/  ATOM.E.EXCH.64.STRONG.GPU P1, RZ, desc[UR8][R14.64], R12 ;  /* 0x8000000c0eff798a */ /* 0x0041e8000c12f508 */
[----:B0-----:R3:W-:Y:S02]  /*40a0*/  @!P1 ST.E.64 desc[UR8][R14.64], R12 ;  /* 0x0000000c0e009985 */ /* 0x0017e4000c101b08 */
.L_x_205:
[----:B------:R-:W-:Y:S05]  /*40b0*/  BSYNC.RECONVERGENT B1 ;  /* 0x0000000000017941 */ /* 0x000fea0003800200 */
.L_x_204:
[----:B------:R-:W-:Y:S04]  /*40c0*/  BSSY.RELIABLE B2, `(.L_x_211) ;  /* 0x0000023000027945 */ /* 0x000fe80003800100 */
[----:B------:R-:W-:Y:S05]  /*40d0*/  @!P4 BRA `(.L_x_212) ;  /* 0x000000000024c947 */ /* 0x000fea0003800000 */
[----:B0-23--:R-:W-:-:S04]  /*40e0*/  LOP3.LUT R12, R9, 0xf0000000, RZ, 0xc0, !PT ;  /* 0xf0000000090c7812 */ /* 0x00dfc800078ec0ff */
[----:B------:R-:W-:-:S13]  /*40f0*/  ISETP.NE.AND.EX P1, PT, R12, 0x10000000, PT, !PT ;  /* 0x100000000c00780c */ /* 0x000fda0003f253f0 */
[----:B------:R-:W-:Y:S05]  /*4100*/  @!P1 BRA `(.L_x_213) ;  /* 0x0000000000489947 */ /* 0x000fea0003800000 */
[----:B------:R-:W-:-:S04]  /*4110*/  LOP3.LUT R12, R9, 0xffff0000, RZ, 0xc0, !PT ;  /* 0xffff0000090c7812 */ /* 0x000fc800078ec0ff */
[C---:B------:R-:W-:Y:S02]  /*4120*/  ISETP.NE.AND.EX P1, PT, R12.reuse, 0x10000, PT, !PT ;  /* 0x000100000c00780c */ /* 0x040fe40003f253f0 */
[C---:B------:R-:W-:Y:S02]  /*4130*/  ISETP.NE.AND.EX P3, PT, R12.reuse, 0x20000, PT, !PT ;  /* 0x000200000c00780c */ /* 0x040fe40003f653f0 */
[----:B------:R-:W-:-:S04]  /*4140*/  ISETP.NE.AND.EX P5, PT, R12, 0x1000000, PT, !PT ;  /* 0x010000000c00780c */ /* 0x000fc80003fa53f0 */
[----:B------:R-:W-:-:S13]  /*4150*/  PLOP3.LUT P1, PT, P1, P3, P5, 0x7f, 0x0 ;  /* 0x000000000000781c */ /* 0x000fda0000f26f57 */
[----:B------:R-:W-:Y:S05]  /*4160*/  @P1 BRA `(.L_x_213) ;  /* 0x0000000000301947 */ /* 0x000fea0003800000 */
.L_x_212:
[----:B0-23--:R-:W-:Y:S01]  /*4170*/  SHF.R.U32.HI R13, RZ, 0x10, R9 ;  /* 0x00000010ff0d7819 */ /* 0x00dfe20000011609 */
[----:B------:R-:W-:Y:S04]  /*4180*/  BSSY.RELIABLE B1, `(.L_x_214) ;  /* 0x0000009000017945 */ /* 0x000fe80003800100 */
[----:B------:R-:W-:-:S05]  /*4190*/  VIADD R12, R13, 0xfffffffa ;  /* 0xfffffffa0d0c7836 */ /* 0x000fca0000000000 */
[----:B------:R-:W-:-:S04]  /*41a0*/  LOP3.LUT R12, R12, 0xffff, RZ, 0xc0, !PT ;  /* 0x0000ffff0c0c7812 */ /* 0x000fc800078ec0ff */
[----:B------:R-:W-:-:S13]  /*41b0*/  ISETP.GT.U32.AND P1, PT, R12, 0xfffc, PT ;  /* 0x0000fffc0c00780c */ /* 0x000fda0003f24070 */
[----:B------:R-:W-:Y:S05]  /*41c0*/  @P2 BRA P1, `(.L_x_215) ;  /* 0x0000000000102947 */ /* 0x000fea0000800000 */
[----:B------:R-:W-:-:S13]  /*41d0*/  ISETP.LT.U32.OR P1, PT, R12, 0xfffd, !P0 ;  /* 0x0000fffd0c00780c */ /* 0x000fda0004721470 */
[----:B------:R-:W-:Y:S05]  /*41e0*/  @P1 BREAK.RELIABLE B1 ;  /* 0x0000000000011942 */ /* 0x000fea0003800100 */
[----:B------:R-:W-:Y:S05]  /*41f0*/  @P1 BREAK.RELIABLE B2 ;  /* 0x0000000000021942 */ /* 0x000fea0003800100 */
[----:B------:R-:W-:Y:S05]  /*4200*/  @P1 BRA `(.L_x_216) ;  /* 0x0000001400581947 */ /* 0x000fea0003800000 */
.L_x_215:
[----:B------:R-:W-:Y:S05]  /*4210*/  BSYNC.RELIABLE B1 ;  /* 0x0000000000017941 */ /* 0x000fea0003800100 */
.L_x_214:
[----:B------:R-:W-:Y:S05]  /*4220*/  @!P4 BRA `(.L_x_217) ;  /* 0x000000000014c947 */ /* 0x000fea0003800000 */
.L_x_213:
[----:B------:R0:W5:Y:S01]  /*4230*/  LDL.64 R14, [R1] ;  /* 0x00000000010e7983 */ /* 0x0001620000100a00 */
[----:B------:R-:W-:Y:S02]  /*4240*/  VIADD R12, R19, 0x7 ;  /* 0x00000007130c7836 */ /* 0x000fe40000000000 */
[----:B------:R-:W-:Y:S02]  /*4250*/  IMAD.MOV.U32 R30, RZ, RZ, R26 ;  /* 0x000000ffff1e7224 */ /* 0x000fe400078e001a */
[----:B------:R-:W-:Y:S01]  /*4260*/  IMAD.MOV.U32 R31, RZ, RZ, R27 ;  /* 0x000000ffff1f7224 */ /* 0x000fe200078e001b */
[----:B------:R-:W-:Y:S06]  /*4270*/  BRA `(.L_x_218) ;  /* 0x00000000001c7947 */ /* 0x000fec0003800000 */
.L_x_217:
[----:B------:R-:W-:Y:S01]  /*4280*/  ISETP.GE.U32.AND P1, PT, R12, 0xfffd, PT ;  /* 0x0000fffd0c00780c */ /* 0x000fe20003f26070 */
[----:B------:R-:W-:Y:S02]  /*4290*/  IMAD.MOV.U32 R30, RZ, RZ, R28 ;  /* 0x000000ffff1e7224 */ /* 0x000fe400078e001c */
[----:B------:R-:W-:Y:S01]  /*42a0*/  IMAD.MOV.U32 R31, RZ, RZ, R29 ;  /* 0x000000ffff1f7224 */ /* 0x000fe200078e001d */
[----:B------:R-:W-:Y:S01]  /*42b0*/  SEL R12, RZ, 0x3, !P1 ;  /* 0x00000003ff0c7807 */ /* 0x000fe20004800000 */
[----:B------:R-:W-:Y:S02]  /*42c0*/  IMAD.MOV.U32 R14, RZ, RZ, R8 ;  /* 0x000000ffff0e7224 */ /* 0x000fe400078e0008 */
[----:B------:R-:W-:Y:S02]  /*42d0*/  IMAD.MOV.U32 R15, RZ, RZ, R9 ;  /* 0x000000ffff0f7224 */ /* 0x000fe400078e0009 */
[----:B------:R-:W-:-:S07]  /*42e0*/  IMAD.IADD R12, R12, 0x1, R13 ;  /* 0x000000010c0c7824 */ /* 0x000fce00078e020d */
.L_x_218:
[----:B------:R-:W-:Y:S05]  /*42f0*/  BSYNC.RELIABLE B2 ;  /* 0x0000000000027941 */ /* 0x000fea0003800100 */
.L_x_211:
[----:B-----5:R-:W-:Y:S01]  /*4300*/  PRMT R19, R15, 0x5410, R12 ;  /* 0x000054100f137816 */ /* 0x020fe2000000000c */
[----:B------:R-:W-:-:S07]  /*4310*/  IMAD.MOV.U32 R18, RZ, RZ, R14 ;  /* 0x000000ffff127224 */ /* 0x000fce00078e000e */
.L_x_272:
[----:B--23--:R-:W-:Y:S01]  /*4320*/  BSSY B3, `(.L_x_219) ;  /* 0x0000057000037945 */ /* 0x00cfe20003800000 */
.L_x_233:
[----:B--2---:R-:W-:Y:S01]  /*4330*/  SHF.R.U32.HI R12, RZ, 0x10, R19 ;  /* 0x00000010ff0c7819 */ /* 0x004fe20000011613 */
[----:B------:R-:W-:Y:S05]  /*4340*/  YIELD ;  /* 0x0000000000007946 */ /* 0x000fea0003800000 */
[----:B------:R-:W-:Y:S01]  /*4350*/  ISETP.GT.U32.AND P1, PT, R12, 0x8, PT ;  /* 0x000000080c00780c */ /* 0x000fe20003f24070 */
[----:B------:R-:W-:-:S12]  /*4360*/  BSSY.RECONVERGENT B4, `(.L_x_220) ;  /* 0x0000023000047945 */ /* 0x000fd80003800200 */
[----:B------:R-:W-:Y:S05]  /*4370*/  @P1 BRA `(.L_x_221) ;  /* 0x00000000005c1947 */ /* 0x000fea0003800000 */
[C---:B------:R-:W-:Y:S01]  /*4380*/  ISETP.GT.U32.AND P1, PT, R12.reuse, 0xffff, PT ;  /* 0x0000ffff0c00780c */ /* 0x040fe20003f24070 */
[----:B------:R-:W-:Y:S01]  /*4390*/  IMAD.MOV.U32 R13, RZ, RZ, 0x1 ;  /* 0x00000001ff0d7424 */ /* 0x000fe200078e00ff */
[----:B------:R-:W2:Y:S02]  /*43a0*/  LDCU.64 UR6, c[0x0][0x380] ;  /* 0x00007000ff0677ac */ /* 0x000ea40008000a00 */
[----:B------:R-:W-:-:S04]  /*43b0*/  SEL R12, R12, 0xffff, !P1 ;  /* 0x0000ffff0c0c7807 */ /* 0x000fc80004800000 */
[----:B------:R-:W-:-:S04]  /*43c0*/  LOP3.LUT R12, R12, 0xffff, RZ, 0xc0, !PT ;  /* 0x0000ffff0c0c7812 */ /* 0x000fc800078ec0ff */
[----:B------:R-:W-:-:S04]  /*43d0*/  SHF.L.U32 R12, R13, R12, RZ ;  /* 0x0000000c0d0c7219 */ /* 0x000fc800000006ff */
[----:B------:R-:W-:Y:S01]  /*43e0*/  LOP3.LUT P1, RZ, R12, 0x48, RZ, 0xc0, !PT ;  /* 0x000000480cff7812 */ /* 0x000fe2000782c0ff */
[----:B--2---:R-:W-:Y:S02]  /*43f0*/  IMAD.U32 R16, RZ, RZ, UR6 ;  /* 0x00000006ff107e24 */ /* 0x004fe4000f8e00ff */
[----:B------:R-:W-:-:S10]  /*4400*/  IMAD.U32 R17, RZ, RZ, UR7 ;  /* 0x00000007ff117e24 */ /* 0x000fd4000f8e00ff */
[----:B------:R-:W-:Y:S05]  /*4410*/  @P1 BRA `(.L_x_222) ;  /* 0x00000000005c1947 */ /* 0x000fea0003800000 */
[----:B------:R-:W-:-:S13]  /*4420*/  LOP3.LUT P1, RZ, R12, 0x90, RZ, 0xc0, !PT ;  /* 0x000000900cff7812 */ /* 0x000fda000782c0ff */
[----:B------:R-:W-:Y:S05]  /*4430*/  @!P1 BRA `(.L_x_223) ;  /* 0x0000000000249947 */ /* 0x000fea0003800000 */
[----:B------:R-:W2:Y:S02]  /*4440*/  LDC.64 R12, c[0x0][0x380] ;  /* 0x0000e000ff0c7b82 */ /* 0x000ea40000000a00 */
[----:B--2---:R-:W2:Y:S01]  /*4450*/  LDG.E.64 R12, desc[UR8][R12.64+0x18] ;  /* 0x000018080c0c7981 */ /* 0x004ea2000c1e1b00 */
[C---:B------:R-:W-:Y:S01]  /*4460*/  IMAD.SHL.U32 R15, R18.reuse, 0x10, RZ ;  /* 0x00000010120f7824 */ /* 0x040fe200078e00ff */
[----:B------:R-:W-:-:S04]  /*4470*/  SHF.L.U64.HI R14, R18, 0x4, R19 ;  /* 0x00000004120e7819 */ /* 0x000fc80000010213 */
[----:B------:R-:W-:-:S04]  /*4480*/  LOP3.LUT R15, R15, 0xfffffff0, RZ, 0xc0, !PT ;  /* 0xfffffff00f0f7812 */ /* 0x000fc800078ec0ff */
[----:B--2---:R-:W-:Y:S02]  /*4490*/  IADD3 R16, P1, PT, R12, R15, RZ ;  /* 0x0000000f0c107210 */ /* 0x004fe40007f3e0ff */
[----:B------:R-:W-:-:S05]  /*44a0*/  LOP3.LUT R15, R14, 0xfffff, RZ, 0xc0, !PT ;  /* 0x000fffff0e0f7812 */ /* 0x000fca00078ec0ff */
[----:B------:R-:W-:Y:S01]  /*44b0*/  IMAD.X R17, R13, 0x1, R15, P1 ;  /* 0x000000010d117824 */ /* 0x000fe200008e060f */
[----:B------:R-:W-:Y:S06]  /*44c0*/  BRA `(.L_x_222) ;  /* 0x0000000000307947 */ /* 0x000fec0003800000 */
.L_x_223:
[----:B------:R-:W-:-:S13]  /*44d0*/  LOP3.LUT P1, RZ, R12, 0x120, RZ, 0xc0, !PT ;  /* 0x000001200cff7812 */ /* 0x000fda000782c0ff */
[----:B------:R-:W-:Y:S05]  /*44e0*/  @P1 BRA `(.L_x_224) ;  /* 0x0000000000081947 */ /* 0x000fea0003800000 */
.L_x_221:
[----:B------:R-:W-:Y:S01]  /*44f0*/  CS2R R16, SRZ ;  /* 0x0000000000107805 */ /* 0x000fe2000001ff00 */
[----:B------:R-:W-:Y:S06]  /*4500*/  BRA `(.L_x_222) ;  /* 0x0000000000207947 */ /* 0x000fec0003800000 */
.L_x_224:
[----:B------:R-:W2:Y:S02]  /*4510*/  LDC.64 R12, c[0x0][0x380] ;  /* 0x0000e000ff0c7b82 */ /* 0x000ea40000000a00 */
[----:B--2---:R-:W2:Y:S01]  /*4520*/  LDG.E.64 R12, desc[UR8][R12.64+0x18] ;  /* 0x000018080c0c7981 */ /* 0x004ea2000c1e1b00 */
[----:B------:R-:W-:-:S05]  /*4530*/  IMAD.SHL.U32 R14, R18, 0x10, RZ ;  /* 0x00000010120e7824 */ /* 0x000fca00078e00ff */
[----:B------:R-:W-:Y:S02]  /*4540*/  LOP3.LUT R15, R14, 0xfffffff0, RZ, 0xc0, !PT ;  /* 0xfffffff00e0f7812 */ /* 0x000fe400078ec0ff */
[----:B------:R-:W-:-:S04]  /*4550*/  SHF.L.U64.HI R14, R18, 0x4, R19 ;  /* 0x00000004120e7819 */ /* 0x000fc80000010213 */
[----:B------:R-:W-:Y:S02]  /*4560*/  LOP3.LUT R17, R14, 0xfffff, RZ, 0xc0, !PT ;  /* 0x000fffff0e117812 */ /* 0x000fe400078ec0ff */
[----:B--2---:R-:W-:-:S04]  /*4570*/  IADD3 R16, P1, P3, R12, 0x8, R15 ;  /* 0x000000080c107810 */ /* 0x004fc80007b3e00f */
[----:B------:R-:W-:-:S09]  /*4580*/  IADD3.X R17, PT, PT, R13, RZ, R17, P1, P3 ;  /* 0x000000ff0d117210 */ /* 0x000fd20000fe6411 */
.L_x_222:
[----:B------:R-:W-:Y:S05]  /*4590*/  BSYNC.RECONVERGENT B4 ;  /* 0x0000000000047941 */ /* 0x000fea0003800200 */
.L_x_220:
[----:B------:R2:W3:Y:S01]  /*45a0*/  ATOM.E.OR.64.STRONG.GPU P1, R12, desc[UR8][R16.64], RZ ;  /* 0x800000ff100c798a */ /* 0x0004e2000b12f508 */
[----:B------:R-:W-:Y:S01]  /*45b0*/  BSSY.RECONVERGENT B4, `(.L_x_225) ;  /* 0x0000016000047945 */ /* 0x000fe20003800200 */
[----:B---3--:R-:W-:Y:S02]  /*45c0*/  IMAD.MOV.U32 R23, RZ, RZ, R12 ;  /* 0x000000ffff177224 */ /* 0x008fe400078e000c */
[----:B------:R-:W-:Y:S01]  /*45d0*/  IMAD.MOV.U32 R34, RZ, RZ, R13 ;  /* 0x000000ffff227224 */ /* 0x000fe200078e000d */
[----:B--2---:R-:W-:Y:S06]  /*45e0*/  @P1 BRA `(.L_x_226) ;  /* 0x0000000000481947 */ /* 0x004fec0003800000 */
[----:B------:R-:W2:Y:S02]  /*45f0*/  QSPC.E.S P1, RZ, [R16] ;  /* 0x0000000010ff73aa */ /* 0x000ea40000020500 */
[----:B--2---:R-:W-:Y:S05]  /*4600*/  @!P1 BRA `(.L_x_227) ;  /* 0x0000000000309947 */ /* 0x004fea0003800000 */
[----:B------:R-:W-:Y:S01]  /*4610*/  IMAD.MOV.U32 R12, RZ, RZ, R16 ;  /* 0x000000ffff0c7224 */ /* 0x000fe200078e0010 */
[----:B------:R-:W-:Y:S04]  /*4620*/  BSSY.RECONVERGENT B5, `(.L_x_228) ;  /* 0x0000007000057945 */ /* 0x000fe80003800200 */
[----:B------:R-:W-:-:S07]  /*4630*/  MOV R23, R12 ;  /* 0x0000000c00177202 */ /* 0x000fce0000000f00 */
.L_x_229:
[----:B------:R-:W2:Y:S02]  /*4640*/  LDS.64 R12, [R23] ;  /* 0x00000000170c7984 */ /* 0x000ea40000000a00 */
[----:B--2---:R-:W-:Y:S02]  /*4650*/  IMAD.MOV.U32 R14, RZ, RZ, R12 ;  /* 0x000000ffff0e7224 */ /* 0x004fe400078e000c */
[----:B------:R-:W-:-:S05]  /*4660*/  IMAD.MOV.U32 R15, RZ, RZ, R13 ;  /* 0x000000ffff0f7224 */ /* 0x000fca00078e000d */
[----:B------:R-:W2:Y:S02]  /*4670*/  ATOMS.CAST.SPIN.64 P1, [R23], R12, R14 ;  /* 0x0000000c1700758d */ /* 0x000ea4000182040e */
[----:B--2---:R-:W-:Y:S05]  /*4680*/  @!P1 BRA `(.L_x_229) ;  /* 0xfffffffc00ec9947 */ /* 0x004fea000383ffff */
[----:B------:R-:W-:Y:S05]  /*4690*/  BSYNC.RECONVERGENT B5 ;  /* 0x0000000000057941 */ /* 0x000fea0003800200 */
.L_x_228:
[----:B------:R-:W-:Y:S02]  /*46a0*/  IMAD.MOV.U32 R23, RZ, RZ, R12 ;  /* 0x000000ffff177224 */ /* 0x000fe400078e000c */
[----:B------:R-:W-:Y:S01]  /*46b0*/  IMAD.MOV.U32 R34, RZ, RZ, R13 ;  /* 0x000000ffff227224 */ /* 0x000fe200078e000d */
[----:B------:R-:W-:Y:S06]  /*46c0*/  BRA `(.L_x_226) ;  /* 0x0000000000107947 */ /* 0x000fec0003800000 */
.L_x_227:
[----:B------:R-:W2:Y:S04]  /*46d0*/  LD.E.64 R12, desc[UR8][R16.64] ;  /* 0x00000008100c7980 */ /* 0x000ea8000c101b00 */
[----:B--2---:R2:W-:Y:S01]  /*46e0*/  ST.E.64 desc[UR8][R16.64], R12 ;  /* 0x0000000c10007985 */ /* 0x0045e2000c101b08 */
[----:B------:R-:W-:Y:S02]  /*46f0*/  IMAD.MOV.U32 R23, RZ, RZ, R12 ;  /* 0x000000ffff177224 */ /* 0x000fe400078e000c */
[----:B------:R-:W-:-:S07]  /*4700*/  IMAD.MOV.U32 R34, RZ, RZ, R13 ;  /* 0x000000ffff227224 */ /* 0x000fce00078e000d */
.L_x_226:
[----:B------:R-:W-:Y:S05]  /*4710*/  BSYNC.RECONVERGENT B4 ;  /* 0x0000000000047941 */ /* 0x000fea0003800200 */
.L_x_225:
[----:B------:R-:W-:-:S05]  /*4720*/  SHF.R.U32.HI R35, RZ, 0x10, R34 ;  /* 0x00000010ff237819 */ /* 0x000fca0000011622 */
[----:B--2---:R-:W-:-:S05]  /*4730*/  VIADD R12, R35, 0xfffffff7 ;  /* 0xfffffff7230c7836 */ /* 0x004fca0000000000 */
[----:B------:R-:W-:-:S04]  /*4740*/  LOP3.LUT R12, R12, 0xffff, RZ, 0xc0, !PT ;  /* 0x0000ffff0c0c7812 */ /* 0x000fc800078ec0ff */
[----:B------:R-:W-:-:S13]  /*4750*/  ISETP.GE.U32.AND P1, PT, R12, 0xfffd, PT ;  /* 0x0000fffd0c00780c */ /* 0x000fda0003f26070 */
[----:B------:R-:W-:Y:S05]  /*4760*/  @!P1 BRA `(.L_x_230) ;  /* 0x0000000000489947 */ /* 0x000fea0003800000 */
[----:B------:R-:W-:Y:S01]  /*4770*/  CS2R R14, SRZ ;  /* 0x00000000000e7805 */ /* 0x000fe2000001ff00 */
[----:B------:R-:W-:Y:S02]  /*4780*/  IMAD.MOV.U32 R12, RZ, RZ, R23 ;  /* 0x000000ffff0c7224 */ /* 0x000fe400078e0017 */
[----:B------:R-:W-:-:S05]  /*4790*/  IMAD.MOV.U32 R13, RZ, RZ, R34 ;  /* 0x000000ffff0d7224 */ /* 0x000fca00078e0022 */
[----:B------:R2:W5:Y:S01]  /*47a0*/  ATOM.E.CAS.64.STRONG.GPU P1, R32, [R16], R12, R14 ;  /* 0x0000000c1020738b */ /* 0x000562000012e50e */
[----:B------:R-:W-:Y:S04]  /*47b0*/  BSSY.RECONVERGENT B4, `(.L_x_231) ;  /* 0x0000008000047945 */ /* 0x000fe80003800200 */
[----:B--2---:R-:W-:Y:S05]  /*47c0*/  @P1 BRA `(.L_x_232) ;  /* 0x0000000000181947 */ /* 0x004fea0003800000 */
[----:B-----5:R-:W2:Y:S02]  /*47d0*/  LD.E.64 R32, [R16] ;  /* 0x0000000010207980 */ /* 0x020ea40000100b00 */
[----:B--2---:R-:W-:-:S04]  /*47e0*/  ISETP.EQ.U32.AND P1, PT, R32, R23, PT ;  /* 0x000000172000720c */ /* 0x004fc80003f22070 */
[----:B------:R-:W-:-:S04]  /*47f0*/  ISETP.NE.U32.OR.EX P1, PT, R33, R34, !PT, !P1 ;  /* 0x000000222100720c */ /* 0x000fc80007f25590 */
[----:B------:R-:W-:Y:S02]  /*4800*/  SEL R12, R32, RZ, P1 ;  /* 0x000000ff200c7207 */ /* 0x000fe40000800000 */
[----:B------:R-:W-:-:S05]  /*4810*/  SEL R13, R33, RZ, P1 ;  /* 0x000000ff210d7207 */ /* 0x000fca0000800000 */
[----:B------:R2:W-:Y:S02]  /*4820*/  ST.E.64 [R16], R12 ;  /* 0x0000000010007385 */ /* 0x0005e40000100b0c */
.L_x_232:
[----:B------:R-:W-:Y:S05]  /*4830*/  BSYNC.RECONVERGENT B4 ;  /* 0x0000000000047941 */ /* 0x000fea0003800200 */
.L_x_231:
[----:B-----5:R-:W-:-:S04]  /*4840*/  ISETP.NE.U32.AND P1, PT, R32, R23, PT ;  /* 0x000000172000720c */ /* 0x020fc80003f25070 */
[----:B------:R-:W-:-:S04]  /*4850*/  ISETP.NE.AND.EX P1, PT, R33, R34, PT, P1 ;  /* 0x000000222100720c */ /* 0x000fc80003f25310 */
[----:B------:R-:W-:Y:S02]  /*4860*/  SEL R18, R23, R18, !P1 ;  /* 0x0000001217127207 */ /* 0x000fe40004800000 */
[----:B------:R-:W-:Y:S01]  /*4870*/  SEL R19, R34, R19, !P1 ;  /* 0x0000001322137207 */ /* 0x000fe20004800000 */
[----:B------:R-:W-:Y:S06]  /*4880*/  BRA `(.L_x_233) ;  /* 0xfffffff800a87947 */ /* 0x000fec000383ffff */
.L_x_230:
[----:B------:R-:W-:Y:S05]  /*4890*/  BSYNC B3 ;  /* 0x0000000000037941 */ /* 0x000fea0003800000 */
.L_x_219:
[----:B------:R-:W-:Y:S01]  /*48a0*/  VIADD R12, R35, 0xfffffffa ;  /* 0xfffffffa230c7836 */ /* 0x000fe20000000000 */
[----:B------:R-:W-:Y:S04]  /*48b0*/  BSSY.RELIABLE B3, `(.L_x_234) ;  /* 0x00000ba000037945 */ /* 0x000fe80003800100 */
[----:B------:R-:W-:-:S04]  /*48c0*/  LOP3.LUT R12, R12, 0xffff, RZ, 0xc0, !PT ;  /* 0x0000ffff0c0c7812 */ /* 0x000fc800078ec0ff */
[----:B------:R-:W-:-:S13]  /*48d0*/  ISETP.GE.U32.AND P1, PT, R12, 0xfffd, PT ;  /* 0x0000fffd0c00780c */ /* 0x000fda0003f26070 */
[----:B------:R-:W-:Y:S05]  /*48e0*/  @!P1 BRA `(.L_x_235) ;  /* 0x0000000800889947 */ /* 0x000fea0003800000 */
[----:B------:R2:W5:Y:S01]  /*48f0*/  ATOM.E.OR.64.STRONG.GPU P1, R14, desc[UR8][R30.64], RZ ;  /* 0x800000ff1e0e798a */ /* 0x000562000b12f508 */
[----:B------:R-:W-:Y:S04]  /*4900*/  BSSY.RECONVERGENT B4, `(.L_x_236) ;  /* 0x0000012000047945 */ /* 0x000fe80003800200 */
[----:B--2---:R-:W-:Y:S05]  /*4910*/  @P1 BRA `(.L_x_237) ;  /* 0x0000000000401947 */ /* 0x004fea0003800000 */
[----:B------:R-:W2:Y:S02]  /*4920*/  QSPC.E.S P1, RZ, [R30] ;  /* 0x000000001eff73aa */ /* 0x000ea40000020500 */
[----:B--2---:R-:W-:Y:S05]  /*4930*/  @!P1 BRA `(.L_x_238) ;  /* 0x0000000000309947 */ /* 0x004fea0003800000 */
[----:B------:R-:W-:Y:S01]  /*4940*/  IMAD.MOV.U32 R12, RZ, RZ, R30 ;  /* 0x000000ffff0c7224 */ /* 0x000fe200078e001e */
[----:B------:R-:W-:Y:S04]  /*4950*/  BSSY.RECONVERGENT B5, `(.L_x_239) ;  /* 0x0000007000057945 */ /* 0x000fe80003800200 */
[----:B------:R-:W-:-:S07]  /*4960*/  MOV R33, R12 ;  /* 0x0000000c00217202 */ /* 0x000fce0000000f00 */
.L_x_240:
[----:B------:R-:W2:Y:S02]  /*4970*/  LDS.64 R12, [R33] ;  /* 0x00000000210c7984 */ /* 0x000ea40000000a00 */
[----:B--2--5:R-:W-:Y:S02]  /*4980*/  IMAD.MOV.U32 R14, RZ, RZ, R12 ;  /* 0x000000ffff0e7224 */ /* 0x024fe400078e000c */
[----:B------:R-:W-:-:S05]  /*4990*/  IMAD.MOV.U32 R15, RZ, RZ, R13 ;  /* 0x000000ffff0f7224 */ /* 0x000fca00078e000d */
[----:B------:R-:W2:Y:S02]  /*49a0*/  ATOMS.CAST.SPIN.64 P1, [R33], R12, R14 ;  /* 0x0000000c2100758d */ /* 0x000ea4000182040e */
[----:B--2---:R-:W-:Y:S05]  /*49b0*/  @!P1 BRA `(.L_x_240) ;  /* 0xfffffffc00ec9947 */ /* 0x004fea000383ffff */
[----:B------:R-:W-:Y:S05]  /*49c0*/  BSYNC.RECONVERGENT B5 ;  /* 0x0000000000057941 */ /* 0x000fea0003800200 */
.L_x_239:
[----:B------:R-:W-:Y:S02]  /*49d0*/  IMAD.MOV.U32 R14, RZ, RZ, R12 ;  /* 0x000000ffff0e7224 */ /* 0x000fe400078e000c */
[----:B------:R-:W-:Y:S01]  /*49e0*/  IMAD.MOV.U32 R15, RZ, RZ, R13 ;  /* 0x000000ffff0f7224 */ /* 0x000fe200078e000d */
[----:B------:R-:W-:Y:S06]  /*49f0*/  BRA `(.L_x_237) ;  /* 0x0000000000087947 */ /* 0x000fec0003800000 */
.L_x_238:
[----:B-----5:R-:W2:Y:S04]  /*4a00*/  LD.E.64 R14, desc[UR8][R30.64] ;  /* 0x000000081e0e7980 */ /* 0x020ea8000c101b00 */
[----:B--2---:R2:W-:Y:S02]  /*4a10*/  ST.E.64 desc[UR8][R30.64], R14 ;  /* 0x0000000e1e007985 */ /* 0x0045e4000c101b08 */
.L_x_237:
[----:B------:R-:W-:Y:S05]  /*4a20*/  BSYNC.RECONVERGENT B4 ;  /* 0x0000000000047941 */ /* 0x000fea0003800200 */
.L_x_236:
[----:B------:R-:W-:Y:S02]  /*4a30*/  IMAD.MOV.U32 R12, RZ, RZ, R23 ;  /* 0x000000ffff0c7224 */ /* 0x000fe400078e0017 */
[----:B------:R-:W-:-:S05]  /*4a40*/  IMAD.MOV.U32 R13, RZ, RZ, R34 ;  /* 0x000000ffff0d7224 */ /* 0x000fca00078e0022 */
[----:B-----5:R3:W5:Y:S01]  /*4a50*/  ATOM.E.CAS.64.STRONG.GPU P1, R32, [R16], R12, R14 ;  /* 0x0000000c1020738b */ /* 0x020762000012e50e */
[----:B------:R-:W-:Y:S04]  /*4a60*/  BSSY.RECONVERGENT B4, `(.L_x_241) ;  /* 0x0000008000047945 */ /* 0x000fe80003800200 */
[----:B---3--:R-:W-:Y:S05]  /*4a70*/  @P1 BRA `(.L_x_242) ;  /* 0x0000000000181947 */ /* 0x008fea0003800000 */
[----:B-----5:R-:W3:Y:S02]  /*4a80*/  LD.E.64 R32, [R16] ;  /* 0x0000000010207980 */ /* 0x020ee40000100b00 */
[----:B---3--:R-:W-:-:S04]  /*4a90*/  ISETP.EQ.U32.AND P1, PT, R32, R23, PT ;  /* 0x000000172000720c */ /* 0x008fc80003f22070 */
[----:B------:R-:W-:-:S04]  /*4aa0*/  ISETP.EQ.U32.AND.EX P1, PT, R33, R34, PT, P1 ;  /* 0x000000222100720c */ /* 0x000fc80003f22110 */
[----:B------:R-:W-:Y:S02]  /*4ab0*/  SEL R12, R14, R32, P1 ;  /* 0x000000200e0c7207 */ /* 0x000fe40000800000 */
[----:B------:R-:W-:-:S05]  /*4ac0*/  SEL R13, R15, R33, P1 ;  /* 0x000000210f0d7207 */ /* 0x000fca0000800000 */
[----:B------:R3:W-:Y:S02]  /*4ad0*/  ST.E.64 [R16], R12 ;  /* 0x0000000010007385 */ /* 0x0007e40000100b0c */
.L_x_242:
[----:B------:R-:W-:Y:S05]  /*4ae0*/  BSYNC.RECONVERGENT B4 ;  /* 0x0000000000047941 */ /* 0x000fea0003800200 */
.L_x_241:
[----:B-----5:R-:W-:-:S04]  /*4af0*/  ISETP.NE.U32.AND P1, PT, R32, R23, PT ;  /* 0x000000172000720c */ /* 0x020fc80003f25070 */
[----:B------:R-:W-:-:S13]  /*4b00*/  ISETP.NE.AND.EX P1, PT, R33, R34, PT, P1 ;  /* 0x000000222100720c */ /* 0x000fda0003f25310 */
[----:B------:R-:W-:Y:S05]  /*4b10*/  @!P1 BREAK.RELIABLE B3 ;  /* 0x0000000000039942 */ /* 0x000fea0003800100 */
[----:B------:R-:W-:Y:S05]  /*4b20*/  @P1 BRA `(.L_x_243) ;  /* 0x0000000800481947 */ /* 0x000fea0003800000 */
[----:B---3--:R-:W3:Y:S01]  /*4b30*/  LDC.64 R16, c[0x0][0x380] ;  /* 0x0000e000ff107b82 */ /* 0x008ee20000000a00 */
[----:B------:R-:W-:Y:S01]  /*4b40*/  PRMT R18, R35, 0x9910, RZ ;  /* 0x0000991023127816 */ /* 0x000fe200000000ff */
[----:B------:R-:W-:Y:S03]  /*4b50*/  BSSY.RECONVERGENT B4, `(.L_x_244) ;  /* 0x0000011000047945 */ /* 0x000fe60003800200 */
[----:B------:R-:W-:Y:S01]  /*4b60*/  ISETP.NE.AND P1, PT, R18, 0x3, PT ;  /* 0x000000031200780c */ /* 0x000fe20003f25270 */
[----:B---3--:R-:W-:Y:S02]  /*4b70*/  IMAD.MOV.U32 R12, RZ, RZ, R16 ;  /* 0x000000ffff0c7224 */ /* 0x008fe400078e0010 */
[----:B------:R-:W-:-:S10]  /*4b80*/  IMAD.MOV.U32 R13, RZ, RZ, R17 ;  /* 0x000000ffff0d7224 */ /* 0x000fd400078e0011 */
[----:B------:R-:W-:Y:S05]  /*4b90*/  @!P1 BRA `(.L_x_245) ;  /* 0x0000000000309947 */ /* 0x000fea0003800000 */
[----:B------:R-:W3:Y:S01]  /*4ba0*/  LDG.E.64 R16, desc[UR8][R16.64+0x18] ;  /* 0x0000180810107981 */ /* 0x000ee2000c1e1b00 */
[----:B------:R-:W-:Y:S01]  /*4bb0*/  ISETP.NE.AND P1, PT, R18, 0x5, PT ;  /* 0x000000051200780c */ /* 0x000fe20003f25270 */
[C---:B------:R-:W-:Y:S01]  /*4bc0*/  IMAD.SHL.U32 R13, R23.reuse, 0x10, RZ ;  /* 0x00000010170d7824 */ /* 0x040fe200078e00ff */
[----:B------:R-:W-:-:S04]  /*4bd0*/  SHF.L.U64.HI R19, R23, 0x4, R34 ;  /* 0x0000000417137819 */ /* 0x000fc80000010222 */
[----:B------:R-:W-:Y:S02]  /*4be0*/  LOP3.LUT R13, R13, 0xfffffff0, RZ, 0xc0, !PT ;  /* 0xfffffff00d0d7812 */ /* 0x000fe400078ec0ff */
[----:B------:R-:W-:-:S05]  /*4bf0*/  LOP3.LUT R19, R19, 0xfffff, RZ, 0xc0, !PT ;  /* 0x000fffff13137812 */ /* 0x000fca00078ec0ff */
[C---:B---3--:R-:W-:Y:S02]  /*4c00*/  @P1 IADD3 R12, P3, PT, R16.reuse, R13, RZ ;  /* 0x0000000d100c1210 */ /* 0x048fe40007f7e0ff */
[----:B------:R-:W-:-:S03]  /*4c10*/  @!P1 IADD3 R18, P4, P5, R16, 0x8, R13 ;  /* 0x0000000810129810 */ /* 0x000fc60007d9e00d */
[C-C-:B------:R-:W-:Y:S01]  /*4c20*/  @P1 IMAD.X R13, R17.reuse, 0x1, R19.reuse, P3 ;  /* 0x00000001110d1824 */ /* 0x140fe200018e0613 */
[----:B------:R-:W-:Y:S01]  /*4c30*/  @!P1 IADD3.X R19, PT, PT, R17, RZ, R19, P4, P5 ;  /* 0x000000ff11139210 */ /* 0x000fe200027ea413 */
[----:B------:R-:W-:-:S04]  /*4c40*/  @!P1 IMAD.MOV.U32 R12, RZ, RZ, R18 ;  /* 0x000000ffff0c9224 */ /* 0x000fc800078e0012 */
[----:B------:R-:W-:-:S07]  /*4c50*/  @!P1 IMAD.MOV.U32 R13, RZ, RZ, R19 ;  /* 0x000000ffff0d9224 */ /* 0x000fce00078e0013 */
.L_x_245:
[----:B------:R-:W-:Y:S05]  /*4c60*/  BSYNC.RECONVERGENT B4 ;  /* 0x0000000000047941 */ /* 0x000fea0003800200 */
.L_x_244:
[----:B------:R3:W5:Y:S01]  /*4c70*/  ATOM.E.OR.64.STRONG.GPU P1, R16, desc[UR8][R12.64], RZ ;  /* 0x800000ff0c10798a */ /* 0x000762000b12f508 */
[----:B------:R-:W-:Y:S04]  /*4c80*/  BSSY.RECONVERGENT B4, `(.L_x_246) ;  /* 0x0000010000047945 */ /* 0x000fe80003800200 */
[----:B---3--:R-:W-:Y:S05]  /*4c90*/  @P1 BRA `(.L_x_247) ;  /* 0x0000000000381947 */ /* 0x008fea0003800000 */
[----:B------:R-:W3:Y:S02]  /*4ca0*/  QSPC.E.S P1, RZ, [R12] ;  /* 0x000000000cff73aa */ /* 0x000ee40000020500 */
[----:B---3--:R-:W-:Y:S05]  /*4cb0*/  @!P1 BRA `(.L_x_248) ;  /* 0x0000000000289947 */ /* 0x008fea0003800000 */
[----:B-----5:R-:W-:Y:S01]  /*4cc0*/  IMAD.MOV.U32 R16, RZ, RZ, R12 ;  /* 0x000000ffff107224 */ /* 0x020fe200078e000c */
[----:B------:R-:W-:Y:S04]  /*4cd0*/  BSSY.RECONVERGENT B5, `(.L_x_249) ;  /* 0x0000007000057945 */ /* 0x000fe80003800200 */
[----:B------:R-:W-:-:S07]  /*4ce0*/  MOV R23, R16 ;  /* 0x0000001000177202 */ /* 0x000fce0000000f00 */
.L_x_250:
[----:B------:R-:W3:Y:S02]  /*4cf0*/  LDS.64 R16, [R23] ;  /* 0x0000000017107984 */ /* 0x000ee40000000a00 */
[----:B---3--:R-:W-:Y:S02]  /*4d00*/  IMAD.MOV.U32 R18, RZ, RZ, R16 ;  /* 0x000000ffff127224 */ /* 0x008fe400078e0010 */
[----:B------:R-:W-:-:S05]  /*4d10*/  IMAD.MOV.U32 R19, RZ, RZ, R17 ;  /* 0x000000ffff137224 */ /* 0x000fca00078e0011 */
[----:B------:R-:W3:Y:S02]  /*4d20*/  ATOMS.CAST.SPIN.64 P1, [R23], R16, R18 ;  /* 0x000000101700758d */ /* 0x000ee40001820412 */
[----:B---3--:R-:W-:Y:S05]  /*4d30*/  @!P1 BRA `(.L_x_250) ;  /* 0xfffffffc00ec9947 */ /* 0x008fea000383ffff */
[----:B------:R-:W-:Y:S05]  /*4d40*/  BSYNC.RECONVERGENT B5 ;  /* 0x0000000000057941 */ /* 0x000fea0003800200 */
.L_x_249:
[----:B------:R-:W-:Y:S05]  /*4d50*/  BRA `(.L_x_247) ;  /* 0x0000000000087947 */ /* 0x000fea0003800000 */
.L_x_248:
[----:B-----5:R-:W3:Y:S04]  /*4d60*/  LD.E.64 R16, desc[UR8][R12.64] ;  /* 0x000000080c107980 */ /* 0x020ee8000c101b00 */
[----:B---3--:R3:W-:Y:S02]  /*4d70*/  ST.E.64 desc[UR8][R12.64], R16 ;  /* 0x000000100c007985 */ /* 0x0087e4000c101b08 */
.L_x_247:
[----:B------:R-:W-:Y:S05]  /*4d80*/  BSYNC.RECONVERGENT B4 ;  /* 0x0000000000047941 */ /* 0x000fea0003800200 */
.L_x_246:
[----:B-----5:R-:W-:Y:S01]  /*4d90*/  SHF.R.U32.HI R35, RZ, 0x10, R17 ;  /* 0x00000010ff237819 */ /* 0x020fe20000011611 */
[----:B------:R-:W-:Y:S04]  /*4da0*/  BSSY B4, `(.L_x_251) ;  /* 0x0000047000047945 */ /* 0x000fe80003800000 */
[----:B------:R-:W-:-:S05]  /*4db0*/  VIADD R18, R35, 0xfffffffa ;  /* 0xfffffffa23127836 */ /* 0x000fca0000000000 */
[----:B------:R-:W-:-:S04]  /*4dc0*/  LOP3.LUT R18, R18, 0xffff, RZ, 0xc0, !PT ;  /* 0x0000ffff12127812 */ /* 0x000fc800078ec0ff */
[----:B------:R-:W-:-:S13]  /*4dd0*/  ISETP.GT.U32.AND P1, PT, R18, 0x2, PT ;  /* 0x000000021200780c */ /* 0x000fda0003f24070 */
[----:B------:R-:W-:Y:S05]  /*4de0*/  @P1 BRA `(.L_x_252) ;  /* 0x0000000400081947 */ /* 0x000fea0003800000 */
[----:B------:R-:W-:Y:S02]  /*4df0*/  IMAD.MOV.U32 R23, RZ, RZ, R16 ;  /* 0x000000ffff177224 */ /* 0x000fe400078e0010 */
[----:B------:R-:W-:-:S07]  /*4e00*/  IMAD.MOV.U32 R34, RZ, RZ, R17 ;  /* 0x000000ffff227224 */ /* 0x000fce00078e0011 */
.L_x_264:
[----:B------:R-:W-:Y:S01]  /*4e10*/  CS2R R18, SRZ ;  /* 0x0000000000127805 */ /* 0x000fe2000001ff00 */
[----:B---3--:R-:W-:Y:S01]  /*4e20*/  IMAD.MOV.U32 R16, RZ, RZ, R23 ;  /* 0x000000ffff107224 */ /* 0x008fe200078e0017 */
[----:B------:R-:W-:Y:S05]  /*4e30*/  YIELD ;  /* 0x0000000000007946 */ /* 0x000fea0003800000 */
[----:B------:R-:W-:-:S05]  /*4e40*/  IMAD.MOV.U32 R17, RZ, RZ, R34 ;  /* 0x000000ffff117224 */ /* 0x000fca00078e0022 */
[----:B------:R3:W5:Y:S01]  /*4e50*/  ATOM.E.CAS.64.STRONG.GPU P1, R32, [R12], R16, R18 ;  /* 0x000000100c20738b */ /* 0x000762000012e512 */
[----:B------:R-:W-:Y:S04]  /*4e60*/  BSSY.RECONVERGENT B5, `(.L_x_253) ;  /* 0x0000008000057945 */ /* 0x000fe80003800200 */
[----:B---3--:R-:W-:Y:S05]  /*4e70*/  @P1 BRA `(.L_x_254) ;  /* 0x0000000000181947 */ /* 0x008fea0003800000 */
[----:B-----5:R-:W3:Y:S02]  /*4e80*/  LD.E.64 R32, [R12] ;  /* 0x000000000c207980 */ /* 0x020ee40000100b00 */
[----:B---3--:R-:W-:-:S04]  /*4e90*/  ISETP.EQ.U32.AND P1, PT, R32, R23, PT ;  /* 0x000000172000720c */ /* 0x008fc80003f22070 */
[----:B------:R-:W-:-:S04]  /*4ea0*/  ISETP.NE.U32.OR.EX P1, PT, R33, R34, !PT, !P1 ;  /* 0x000000222100720c */ /* 0x000fc80007f25590 */
[----:B------:R-:W-:Y:S02]  /*4eb0*/  SEL R16, R32, RZ, P1 ;  /* 0x000000ff20107207 */ /* 0x000fe40000800000 */
[----:B------:R-:W-:-:S05]  /*4ec0*/  SEL R17, R33, RZ, P1 ;  /* 0x000000ff21117207 */ /* 0x000fca0000800000 */
[----:B------:R3:W-:Y:S02]  /*4ed0*/  ST.E.64 [R12], R16 ;  /* 0x000000000c007385 */ /* 0x0007e40000100b10 */
.L_x_254:
[----:B------:R-:W-:Y:S05]  /*4ee0*/  BSYNC.RECONVERGENT B5 ;  /* 0x0000000000057941 */ /* 0x000fea0003800200 */
.L_x_253:
[----:B-----5:R-:W-:Y:S01]  /*4ef0*/  ISETP.NE.U32.AND P1, PT, R32, R23, PT ;  /* 0x000000172000720c */ /* 0x020fe20003f25070 */
[----:B------:R-:W-:Y:S03]  /*4f00*/  BSSY.RECONVERGENT B5, `(.L_x_255) ;  /* 0x000002b000057945 */ /* 0x000fe60003800200 */
[----:B------:R-:W-:-:S13]  /*4f10*/  ISETP.NE.AND.EX P1, PT, R33, R34, PT, P1 ;  /* 0x000000222100720c */ /* 0x000fda0003f25310 */
[----:B------:R-:W-:Y:S05]  /*4f20*/  @P1 BRA `(.L_x_256) ;  /* 0x0000000000a01947 */ /* 0x000fea0003800000 */
[----:B---3--:R-:W3:Y:S01]  /*4f30*/  LDC.64 R12, c[0x0][0x380] ;  /* 0x0000e000ff0c7b82 */ /* 0x008ee20000000a00 */
[----:B------:R-:W-:Y:S01]  /*4f40*/  PRMT R16, R35, 0x9910, RZ ;  /* 0x0000991023107816 */ /* 0x000fe200000000ff */
[----:B------:R-:W-:Y:S03]  /*4f50*/  BSSY.RECONVERGENT B6, `(.L_x_257) ;  /* 0x0000011000067945 */ /* 0x000fe60003800200 */
[----:B------:R-:W-:-:S13]  /*4f60*/  ISETP.NE.AND P1, PT, R16, 0x6, PT ;  /* 0x000000061000780c */ /* 0x000fda0003f25270 */
[----:B------:R-:W-:Y:S05]  /*4f70*/  @!P1 BRA `(.L_x_258) ;  /* 0x0000000000389947 */ /* 0x000fea0003800000 */
[----:B---3--:R-:W3:Y:S01]  /*4f80*/  LDG.E.64 R12, desc[UR8][R12.64+0x18] ;  /* 0x000018080c0c7981 */ /* 0x008ee2000c1e1b00 */
[----:B------:R-:W-:Y:S01]  /*4f90*/  ISETP.NE.AND P1, PT, R16, 0x7, PT ;  /* 0x000000071000780c */ /* 0x000fe20003f25270 */
[C---:B------:R-:W-:Y:S01]  /*4fa0*/  IMAD.SHL.U32 R17, R23.reuse, 0x10, RZ ;  /* 0x0000001017117824 */ /* 0x040fe200078e00ff */
[----:B------:R-:W-:-:S04]  /*4fb0*/  SHF.L.U64.HI R23, R23, 0x4, R34 ;  /* 0x0000000417177819 */ /* 0x000fc80000010222 */
[----:B------:R-:W-:-:S07]  /*4fc0*/  LOP3.LUT R17, R17, 0xfffffff0, RZ, 0xc0, !PT ;  /* 0xfffffff011117812 */ /* 0x000fce00078ec0ff */
[C---:B---3--:R-:W-:Y:S02]  /*4fd0*/  @!P1 IADD3 R18, P3, PT, R12.reuse, R17, RZ ;  /* 0x000000110c129210 */ /* 0x048fe40007f7e0ff */
[----:B------:R-:W-:Y:S02]  /*4fe0*/  @P1 IADD3 R16, P4, P5, R12, 0x8, R17 ;  /* 0x000000080c101810 */ /* 0x000fe40007d9e011 */
[----:B------:R-:W-:Y:S01]  /*4ff0*/  LOP3.LUT R17, R23, 0xfffff, RZ, 0xc0, !PT ;  /* 0x000fffff17117812 */ /* 0x000fe200078ec0ff */
[----:B------:R-:W-:Y:S02]  /*5000*/  @!P1 IMAD.MOV.U32 R12, RZ, RZ, R18 ;  /* 0x000000ffff0c9224 */ /* 0x000fe400078e0012 */
[----:B------:R-:W-:Y:S02]  /*5010*/  @P1 IMAD.MOV.U32 R12, RZ, RZ, R16 ;  /* 0x000000ffff0c1224 */ /* 0x000fe400078e0010 */
[C-C-:B------:R-:W-:Y:S01]  /*5020*/  @!P1 IMAD.X R19, R13.reuse, 0x1, R17.reuse, P3 ;  /* 0x000000010d139824 */ /* 0x140fe200018e0611 */
[----:B------:R-:W-:-:S03]  /*5030*/  @P1 IADD3.X R17, PT, PT, R13, RZ, R17, P4, P5 ;  /* 0x000000ff0d111210 */ /* 0x000fc600027ea411 */
[----:B------:R-:W-:Y:S02]  /*5040*/  @!P1 IMAD.MOV.U32 R13, RZ, RZ, R19 ;  /* 0x000000ffff0d9224 */ /* 0x000fe400078e0013 */
[----:B------:R-:W-:-:S07]  /*5050*/  @P1 IMAD.MOV.U32 R13, RZ, RZ, R17 ;  /* 0x000000ffff0d1224 */ /* 0x000fce00078e0011 */
.L_x_258:
[----:B------:R-:W-:Y:S05]  /*5060*/  BSYNC.RECONVERGENT B6 ;  /* 0x0000000000067941 */ /* 0x000fea0003800200 */
.L_x_257:
[----:B---3--:R3:W5:Y:S01]  /*5070*/  ATOM.E.OR.64.STRONG.GPU P1, R16, desc[UR8][R12.64], RZ ;  /* 0x800000ff0c10798a */ /* 0x008762000b12f508 */
[----:B------:R-:W-:Y:S04]  /*5080*/  BSSY.RECONVERGENT B6, `(.L_x_259) ;  /* 0x0000010000067945 */ /* 0x000fe80003800200 */
[----:B---3--:R-:W-:Y:S05]  /*5090*/  @P1 BRA `(.L_x_260) ;  /* 0x0000000000381947 */ /* 0x008fea0003800000 */
[----:B------:R-:W3:Y:S02]  /*50a0*/  QSPC.E.S P1, RZ, [R12] ;  /* 0x000000000cff73aa */ /* 0x000ee40000020500 */
[----:B---3--:R-:W-:Y:S05]  /*50b0*/  @!P1 BRA `(.L_x_261) ;  /* 0x0000000000289947 */ /* 0x008fea0003800000 */
[----:B-----5:R-:W-:Y:S01]  /*50c0*/  IMAD.MOV.U32 R16, RZ, RZ, R12 ;  /* 0x000000ffff107224 */ /* 0x020fe200078e000c */
[----:B------:R-:W-:Y:S04]  /*50d0*/  BSSY.RECONVERGENT B7, `(.L_x_262) ;  /* 0x0000007000077945 */ /* 0x000fe80003800200 */
[----:B------:R-:W-:-:S07]  /*50e0*/  MOV R23, R16 ;  /* 0x0000001000177202 */ /* 0x000fce0000000f00 */
.L_x_263:
[----:B------:R-:W3:Y:S02]  /*50f0*/  LDS.64 R16, [R23] ;  /* 0x0000000017107984 */ /* 0x000ee40000000a00 */
[----:B---3--:R-:W-:Y:S02]  /*5100*/  IMAD.MOV.U32 R18, RZ, RZ, R16 ;  /* 0x000000ffff127224 */ /* 0x008fe400078e0010 */
[----:B------:R-:W-:-:S05]  /*5110*/  IMAD.MOV.U32 R19, RZ, RZ, R17 ;  /* 0x000000ffff137224 */ /* 0x000fca00078e0011 */
[----:B------:R-:W3:Y:S02]  /*5120*/  ATOMS.CAST.SPIN.64 P1, [R23], R16, R18 ;  /* 0x000000101700758d */ /* 0x000ee40001820412 */
[----:B---3--:R-:W-:Y:S05]  /*5130*/  @!P1 BRA `(.L_x_263) ;  /* 0xfffffffc00ec9947 */ /* 0x008fea000383ffff */
[----:B------:R-:W-:Y:S05]  /*5140*/  BSYNC.RECONVERGENT B7 ;  /* 0x0000000000077941 */ /* 0x000fea0003800200 */
.L_x_262:
[----:B------:R-:W-:Y:S05]  /*5150*/  BRA `(.L_x_260) ;  /* 0x0000000000087947 */ /* 0x000fea0003800000 */
.L_x_261:
[----:B-----5:R-:W3:Y:S04]  /*5160*/  LD.E.64 R16, desc[UR8][R12.64] ;  /* 0x000000080c107980 */ /* 0x020ee8000c101b00 */
[----:B---3--:R3:W-:Y:S02]  /*5170*/  ST.E.64 desc[UR8][R12.64], R16 ;  /* 0x000000100c007985 */ /* 0x0087e4000c101b08 */
.L_x_260:
[----:B------:R-:W-:Y:S05]  /*5180*/  BSYNC.RECONVERGENT B6 ;  /* 0x0000000000067941 */ /* 0x000fea0003800200 */
.L_x_259:
[----:B-----5:R-:W-:Y:S02]  /*5190*/  IMAD.MOV.U32 R23, RZ, RZ, R16 ;  /* 0x000000ffff177224 */ /* 0x020fe400078e0010 */
[----:B------:R-:W-:-:S07]  /*51a0*/  IMAD.MOV.U32 R34, RZ, RZ, R17 ;  /* 0x000000ffff227224 */ /* 0x000fce00078e0011 */
.L_x_256:
[----:B------:R-:W-:Y:S05]  /*51b0*/  BSYNC.RECONVERGENT B5 ;  /* 0x0000000000057941 */ /* 0x000fea0003800200 */
.L_x_255:
[----:B------:R-:W-:-:S05]  /*51c0*/  SHF.R.U32.HI R35, RZ, 0x10, R34 ;  /* 0x00000010ff237819 */ /* 0x000fca0000011622 */
[----:B---3--:R-:W-:-:S05]  /*51d0*/  VIADD R16, R35, 0xfffffffa ;  /* 0xfffffffa23107836 */ /* 0x008fca0000000000 */
[----:B------:R-:W-:-:S04]  /*51e0*/  LOP3.LUT R16, R16, 0xffff, RZ, 0xc0, !PT ;  /* 0x0000ffff10107812 */ /* 0x000fc800078ec0ff */
[----:B------:R-:W-:-:S13]  /*51f0*/  ISETP.GE.U32.AND P1, PT, R16, 0x3, PT ;  /* 0x000000031000780c */ /* 0x000fda0003f26070 */
[----:B------:R-:W-:Y:S05]  /*5200*/  @!P1 BRA `(.L_x_264) ;  /* 0xfffffffc00009947 */ /* 0x000fea000383ffff */
.L_x_252:
[----:B------:R-:W-:Y:S05]  /*5210*/  BSYNC B4 ;  /* 0x0000000000047941 */ /* 0x000fea0003800000 */
.L_x_251:
[----:B---3--:R-:W-:Y:S01]  /*5220*/  IMAD.MOV.U32 R16, RZ, RZ, R14 ;  /* 0x000000ffff107224 */ /* 0x008fe200078e000e */
[----:B------:R-:W-:Y:S01]  /*5230*/  CS2R R18, SRZ ;  /* 0x0000000000127805 */ /* 0x000fe2000001ff00 */
[----:B------:R-:W-:-:S05]  /*5240*/  IMAD.MOV.U32 R17, RZ, RZ, R15 ;  /* 0x000000ffff117224 */ /* 0x000fca00078e000f */
[----:B------:R3:W-:Y:S01]  /*5250*/  ATOM.E.CAS.64.STRONG.GPU P1, RZ, [R30], R16, R18 ;  /* 0x000000101eff738b */ /* 0x0007e2000012e512 */
[----:B------:R-:W-:Y:S04]  /*5260*/  BSSY.RECONVERGENT B4, `(.L_x_265) ;  /* 0x0000008000047945 */ /* 0x000fe80003800200 */
[----:B---3--:R-:W-:Y:S05]  /*5270*/  @P1 BRA `(.L_x_266) ;  /* 0x0000000000181947 */ /* 0x008fea0003800000 */
[----:B------:R-:W3:Y:S02]  /*5280*/  LD.E.64 R12, [R30] ;  /* 0x000000001e0c7980 */ /* 0x000ee40000100b00 */
[----:B---3--:R-:W-:-:S04]  /*5290*/  ISETP.EQ.U32.AND P1, PT, R12, R14, PT ;  /* 0x0000000e0c00720c */ /* 0x008fc80003f22070 */
[----:B------:R-:W-:-:S04]  /*52a0*/  ISETP.NE.U32.OR.EX P1, PT, R13, R15, !PT, !P1 ;  /* 0x0000000f0d00720c */ /* 0x000fc80007f25590 */
[----:B------:R-:W-:Y:S02]  /*52b0*/  SEL R12, R12, RZ, P1 ;  /* 0x000000ff0c0c7207 */ /* 0x000fe40000800000 */
[----:B------:R-:W-:-:S05]  /*52c0*/  SEL R13, R13, RZ, P1 ;  /* 0x000000ff0d0d7207 */ /* 0x000fca0000800000 */
[----:B------:R3:W-:Y:S02]  /*52d0*/  ST.E.64 [R30], R12 ;  /* 0x000000001e007385 */ /* 0x0007e40000100b0c */
.L_x_266:
[----:B------:R-:W-:Y:S05]  /*52e0*/  BSYNC.RECONVERGENT B4 ;  /* 0x0000000000047941 */ /* 0x000fea0003800200 */
.L_x_265:
[----:B------:R-:W-:Y:S05]  /*52f0*/  @P2 BRA `(.L_x_267) ;  /* 0x0000000400502947 */ /* 0x000fea0003800000 */
[----:B------:R-:W-:Y:S05]  /*5300*/  BRA `(.L_x_268) ;  /* 0x0000000400707947 */ /* 0x000fea0003800000 */
.L_x_235:
[----:B------:R-:W-:Y:S01]  /*5310*/  LOP3.LUT R12, R34, 0xf0000000, RZ, 0xc0, !PT ;  /* 0xf0000000220c7812 */ /* 0x000fe200078ec0ff */
[----:B------:R-:W-:Y:S01]  /*5320*/  BSSY.RECONVERGENT B4, `(.L_x_269) ;  /* 0x000000b000047945 */ /* 0x000fe20003800200 */
[----:B------:R-:W-:Y:S02]  /*5330*/  ISETP.NE.U32.AND P3, PT, R23, -0x2, PT ;  /* 0xfffffffe1700780c */ /* 0x000fe40003f65070 */
[----:B------:R-:W-:Y:S02]  /*5340*/  ISETP.NE.AND.EX P4, PT, R12, 0x10000000, PT, !PT ;  /* 0x100000000c00780c */ /* 0x000fe40003f853f0 */
[----:B------:R-:W-:-:S11]  /*5350*/  PLOP3.LUT P1, PT, PT, PT, PT, 0x80, 0x8 ;  /* 0x000000000008781c */ /* 0x000fd60003f2f070 */
[----:B------:R-:W-:Y:S05]  /*5360*/  @!P4 BRA `(.L_x_270) ;  /* 0x000000000018c947 */ /* 0x000fea0003800000 */
[----:B------:R-:W-:-:S04]  /*5370*/  LOP3.LUT R12, R34, 0xffff0000, RZ, 0xc0, !PT ;  /* 0xffff0000220c7812 */ /* 0x000fc800078ec0ff */
[C---:B------:R-:W-:Y:S02]  /*5380*/  ISETP.NE.AND.EX P4, PT, R12.reuse, 0x10000, PT, !PT ;  /* 0x000100000c00780c */ /* 0x040fe40003f853f0 */
[C---:B------:R-:W-:Y:S02]  /*5390*/  ISETP.NE.AND.EX P5, PT, R12.reuse, 0x20000, PT, !PT ;  /* 0x000200000c00780c */ /* 0x040fe40003fa53f0 */
[----:B------:R-:W-:-:S04]  /*53a0*/  ISETP.NE.AND.EX P6, PT, R12, 0x1000000, PT, !PT ;  /* 0x010000000c00780c */ /* 0x000fc80003fc53f0 */
[----:B------:R-:W-:-:S13]  /*53b0*/  PLOP3.LUT P4, PT, P4, P5, P6, 0x7f, 0x0 ;  /* 0x000000000000781c */ /* 0x000fda000278af67 */
[----:B------:R-:W-:-:S13]  /*53c0*/  @!P4 PLOP3.LUT P1, PT, PT, PT, PT, 0x8, 0x80 ;  /* 0x000000000080c81c */ /* 0x000fda0003f2e170 */
.L_x_270:
[----:B------:R-:W-:Y:S05]  /*53d0*/  BSYNC.RECONVERGENT B4 ;  /* 0x0000000000047941 */ /* 0x000fea0003800200 */
.L_x_269:
[----:B------:R-:W-:-:S13]  /*53e0*/  ISETP.NE.AND.EX P1, PT, R34, -0x1, !P1, P3 ;  /* 0xffffffff2200780c */ /* 0x000fda0004f25330 */
[----:B------:R-:W-:Y:S05]  /*53f0*/  @!P1 BREAK.RELIABLE B3 ;  /* 0x0000000000039942 */ /* 0x000fea0003800100 */
[----:B------:R-:W-:Y:S05]  /*5400*/  @!P1 BRA `(.L_x_271) ;  /* 0x0000000000189947 */ /* 0x000fea0003800000 */
[----:B------:R-:W-:-:S04]  /*5410*/  ISETP.NE.U32.AND P1, PT, R23, -0x1, PT ;  /* 0xffffffff1700780c */ /* 0x000fc80003f25070 */
[----:B------:R-:W-:-:S13]  /*5420*/  ISETP.NE.AND.EX P1, PT, R34, -0x1, PT, P1 ;  /* 0xffffffff2200780c */ /* 0x000fda0003f25310 */
[----:B------:R-:W-:Y:S05]  /*5430*/  @P1 BREAK.RELIABLE B3 ;  /* 0x0000000000031942 */ /* 0x000fea0003800100 */
[----:B------:R-:W-:Y:S05]  /*5440*/  @P1 BRA `(.L_x_216) ;  /* 0x0000000000c81947 */ /* 0x000fea0003800000 */
.L_x_243:
[----:B------:R-:W-:Y:S05]  /*5450*/  BSYNC.RELIABLE B3 ;  /* 0x0000000000037941 */ /* 0x000fea0003800100 */
.L_x_234:
[----:B------:R-:W-:Y:S05]  /*5460*/  BRA `(.L_x_272) ;  /* 0xffffffec00ac7947 */ /* 0x000fea000383ffff */
.L_x_271:
[----:B------:R-:W-:Y:S01]  /*5470*/  ISETP.LT.U32.AND P1, PT, R30, R16, PT ;  /* 0x000000101e00720c */ /* 0x000fe20003f21070 */
[----:B------:R-:W-:Y:S02]  /*5480*/  IMAD.MOV.U32 R12, RZ, RZ, -0x2 ;  /* 0xfffffffeff0c7424 */ /* 0x000fe400078e00ff */
[----:B------:R-:W-:Y:S01]  /*5490*/  IMAD.MOV.U32 R13, RZ, RZ, -0x1 ;  /* 0xffffffffff0d7424 */ /* 0x000fe200078e00ff */
[----:B------:R-:W-:-:S04]  /*54a0*/  ISETP.LT.U32.AND.EX P1, PT, R31, R17, PT, P1 ;  /* 0x000000111f00720c */ /* 0x000fc80003f21110 */
[----:B------:R-:W-:Y:S02]  /*54b0*/  SEL R18, R30, R16, P1 ;  /* 0x000000101e127207 */ /* 0x000fe40000800000 */
[----:B------:R-:W-:-:S06]  /*54c0*/  SEL R19, R31, R17, P1 ;  /* 0x000000111f137207 */ /* 0x000fcc0000800000 */
[----:B------:R2:W2:Y:S04]  /*54d0*/  ATOM.E.EXCH.64.STRONG.GPU P1, R14, desc[UR8][R18.64], R12 ;  /* 0x8000000c120e798a */ /* 0x0004a8000c12f508 */
[----:B--2---:R-:W2:Y:S01]  /*54e0*/  @!P1 LD.E.64 R14, desc[UR8][R18.64] ;  /* 0x00000008120e9980 */ /* 0x004ea2000c101b00 */
[----:B------:R-:W-:-:S03]  /*54f0*/  ISETP.GT.U32.AND P3, PT, R30, R16, PT ;  /* 0x000000101e00720c */ /* 0x000fc60003f64070 */
[----:B------:R3:W-:Y:S01]  /*5500*/  @!P1 ST.E.64 desc[UR8][R18.64], R12 ;  /* 0x0000000c12009985 */ /* 0x0007e2000c101b08 */
[----:B------:R-:W-:-:S04]  /*5510*/  ISETP.GT.U32.AND.EX P3, PT, R31, R17, PT, P3 ;  /* 0x000000111f00720c */ /* 0x000fc80003f64130 */
[----:B------:R-:W-:Y:S02]  /*5520*/  SEL R16, R30, R16, P3 ;  /* 0x000000101e107207 */ /* 0x000fe40001800000 */
[----:B------:R-:W-:Y:S02]  /*5530*/  SEL R17, R31, R17, P3 ;  /* 0x000000111f117207 */ /* 0x000fe40001800000 */
[----:B--2---:R-:W-:-:S04]  /*5540*/  ISETP.NE.U32.AND P1, PT, R14, -0x2, PT ;  /* 0xfffffffe0e00780c */ /* 0x004fc80003f25070 */
[----:B------:R-:W-:-:S13]  /*5550*/  ISETP.NE.AND.EX P1, PT, R15, -0x1, PT, P1 ;  /* 0xffffffff0f00780c */ /* 0x000fda0003f25310 */
[----:B---3--:R-:W-:Y:S05]  /*5560*/  @P1 BRA `(.L_x_273) ;  /* 0x0000000000881947 */ /* 0x008fea0003800000 */
[----:B------:R-:W-:Y:S01]  /*5570*/  IMAD.MOV.U32 R12, RZ, RZ, -0x2 ;  /* 0xfffffffeff0c7424 */ /* 0x000fe200078e00ff */
[----:B------:R-:W-:Y:S01]  /*5580*/  CS2R R14, SRZ ;  /* 0x00000000000e7805 */ /* 0x000fe2000001ff00 */
[----:B------:R-:W-:-:S05]  /*5590*/  IMAD.MOV.U32 R13, RZ, RZ, -0x1 ;  /* 0xffffffffff0d7424 */ /* 0x000fca00078e00ff */
[----:B------:R2:W-:Y:S01]  /*55a0*/  ATOM.E.CAS.64.STRONG.GPU P1, RZ, [R18], R12, R14 ;  /* 0x0000000c12ff738b */ /* 0x0005e2000012e50e */
[----:B------:R-:W-:Y:S04]  /*55b0*/  BSSY.RECONVERGENT B4, `(.L_x_274) ;  /* 0x0000008000047945 */ /* 0x000fe80003800200 */
[----:B--2---:R-:W-:Y:S05]  /*55c0*/  @P1 BRA `(.L_x_275) ;  /* 0x0000000000181947 */ /* 0x004fea0003800000 */
[----:B------:R-:W2:Y:S02]  /*55d0*/  LD.E.64 R12, [R18] ;  /* 0x00000000120c7980 */ /* 0x000ea40000100b00 */
[----:B--2---:R-:W-:-:S04]  /*55e0*/  ISETP.EQ.U32.AND P1, PT, R12, -0x2, PT ;  /* 0xfffffffe0c00780c */ /* 0x004fc80003f22070 */
[----:B------:R-:W-:-:S04]  /*55f0*/  ISETP.NE.U32.OR.EX P1, PT, R13, -0x1, !PT, !P1 ;  /* 0xffffffff0d00780c */ /* 0x000fc80007f25590 */
[----:B------:R-:W-:Y:S02]  /*5600*/  SEL R12, R12, RZ, P1 ;  /* 0x000000ff0c0c7207 */ /* 0x000fe40000800000 */
[----:B------:R-:W-:-:S05]  /*5610*/  SEL R13, R13, RZ, P1 ;  /* 0x000000ff0d0d7207 */ /* 0x000fca0000800000 */
[----:B------:R2:W-:Y:S02]  /*5620*/  ST.E.64 [R18], R12 ;  /* 0x0000000012007385 */ /* 0x0005e40000100b0c */
.L_x_275:
[----:B------:R-:W-:Y:S05]  /*5630*/  BSYNC.RECONVERGENT B4 ;  /* 0x0000000000047941 */ /* 0x000fea0003800200 */
.L_x_274:
[----:B--2---:R-:W-:Y:S01]  /*5640*/  IMAD.MOV.U32 R12, RZ, RZ, -0x2 ;  /* 0xfffffffeff0c7424 */ /* 0x004fe200078e00ff */
[----:B------:R-:W-:Y:S01]  /*5650*/  CS2R R14, SRZ ;  /* 0x00000000000e7805 */ /* 0x000fe2000001ff00 */
[----:B------:R-:W-:Y:S01]  /*5660*/  IMAD.MOV.U32 R13, RZ, RZ, -0x1 ;  /* 0xffffffffff0d7424 */ /* 0x000fe200078e00ff */
[----:B------:R-:W-:Y:S05]  /*5670*/  YIELD ;  /* 0x0000000000007946 */ /* 0x000fea0003800000 */
[----:B------:R2:W3:Y:S01]  /*5680*/  ATOM.E.CAS.64.STRONG.GPU P1, R12, [R16], R12, R14 ;  /* 0x0000000c100c738b */ /* 0x0004e2000012e50e */
[----:B------:R-:W-:Y:S01]  /*5690*/  BSSY.RECONVERGENT B4, `(.L_x_276) ;  /* 0x000000a000047945 */ /* 0x000fe20003800200 */
[----:B---3--:R-:W-:-:S02]  /*56a0*/  IMAD.MOV.U32 R18, RZ, RZ, R12 ;  /* 0x000000ffff127224 */ /* 0x008fc400078e000c */
[----:B------:R-:W-:Y:S01]  /*56b0*/  IMAD.MOV.U32 R19, RZ, RZ, R13 ;  /* 0x000000ffff137224 */ /* 0x000fe200078e000d */
[----:B--2---:R-:W-:Y:S06]  /*56c0*/  @P1 BRA `(.L_x_277) ;  /* 0x0000000000181947 */ /* 0x004fec0003800000 */
[----:B------:R-:W2:Y:S02]  /*56d0*/  LD.E.64 R18, [R16] ;  /* 0x0000000010127980 */ /* 0x000ea40000100b00 */
[----:B--2---:R-:W-:-:S04]  /*56e0*/  ISETP.EQ.U32.AND P1, PT, R18, -0x2, PT ;  /* 0xfffffffe1200780c */ /* 0x004fc80003f22070 */
[----:B------:R-:W-:-:S04]  /*56f0*/  ISETP.NE.U32.OR.EX P1, PT, R19, -0x1, !PT, !P1 ;  /* 0xffffffff1300780c */ /* 0x000fc80007f25590 */
[----:B------:R-:W-:Y:S02]  /*5700*/  SEL R12, R18, RZ, P1 ;  /* 0x000000ff120c7207 */ /* 0x000fe40000800000 */
[----:B------:R-:W-:-:S05]  /*5710*/  SEL R13, R19, RZ, P1 ;  /* 0x000000ff130d7207 */ /* 0x000fca0000800000 */
[----:B------:R2:W-:Y:S02]  /*5720*/  ST.E.64 [R16], R12 ;  /* 0x0000000010007385 */ /* 0x0005e40000100b0c */
.L_x_277:
[----:B------:R-:W-:Y:S05]  /*5730*/  BSYNC.RECONVERGENT B4 ;  /* 0x0000000000047941 */ /* 0x000fea0003800200 */
.L_x_276:
[----:B------:R-:W-:-:S04]  /*5740*/  ISETP.NE.U32.AND P1, PT, R18, -0x2, PT ;  /* 0xfffffffe1200780c */ /* 0x000fc80003f25070 */
[----:B------:R-:W-:-:S13]  /*5750*/  ISETP.NE.AND.EX P1, PT, R19, -0x1, PT, P1 ;  /* 0xffffffff1300780c */ /* 0x000fda0003f25310 */
[----:B------:R-:W-:Y:S05]  /*5760*/  @P1 BRA `(.L_x_274) ;  /* 0xfffffffc00b41947 */ /* 0x000fea000383ffff */
.L_x_216:
[----:B------:R-:W-:Y:S05]  /*5770*/  @!P2 BRA `(.L_x_268) ;  /* 0x000000000054a947 */ /* 0x000fea0003800000 */
[----:B------:R-:W-:Y:S05]  /*5780*/  BRA `(.L_x_267) ;  /* 0x00000000002c7947 */ /* 0x000fea0003800000 */
.L_x_273:
[----:B------:R2:W5:Y:S01]  /*5790*/  ATOM.E.EXCH.64.STRONG.GPU P1, R18, desc[UR8][R16.64], R12 ;  /* 0x8000000c1012798a */ /* 0x000562000c12f508 */
[----:B------:R-:W-:Y:S01]  /*57a0*/  IADD3 R30, P3, PT, R11, R24, RZ ;  /* 0x000000180b1e7210 */ /* 0x000fe20007f7e0ff */
[----:B------:R-:W-:Y:S04]  /*57b0*/  BSSY.RECONVERGENT B4, `(.L_x_278) ;  /* 0x0000005000047945 */ /* 0x000fe80003800200 */
[----:B------:R-:W-:Y:S01]  /*57c0*/  IMAD.X R31, RZ, RZ, R25, P3 ;  /* 0x000000ffff1f7224 */ /* 0x000fe200018e0619 */
[----:B--2---:R-:W-:Y:S07]  /*57d0*/  @P1 BRA `(.L_x_279) ;  /* 0x0000000000081947 */ /* 0x004fee0003800000 */
[----:B-----5:R2:W5:Y:S04]  /*57e0*/  LD.E.64 R18, desc[UR8][R16.64] ;  /* 0x0000000810127980 */ /* 0x020568000c101b00 */
[----:B------:R2:W-:Y:S02]  /*57f0*/  ST.E.64 desc[UR8][R16.64], R12 ;  /* 0x0000000c10007985 */ /* 0x0005e4000c101b08 */
.L_x_279:
[----:B------:R-:W-:Y:S05]  /*5800*/  BSYNC.RECONVERGENT B4 ;  /* 0x0000000000047941 */ /* 0x000fea0003800200 */
.L_x_278:
[----:B------:R3:W-:Y:S04]  /*5810*/  ST.E.64 desc[UR8][R30.64], R14 ;  /* 0x0000000e1e007985 */ /* 0x0007e8000c101b08 */
[----:B-----5:R3:W-:Y:S01]  /*5820*/  ST.E.64 desc[UR8][R30.64+0x8], R18 ;  /* 0x000008121e007985 */ /* 0x0207e2000c101b08 */
[----:B------:R-:W-:Y:S05]  /*5830*/  @!P2 BRA `(.L_x_268) ;  /* 0x000000000024a947 */ /* 0x000fea0003800000 */
.L_x_267:
[----:B--23--:R-:W-:-:S04]  /*5840*/  LOP3.LUT R12, R9, 0xf0000000, RZ, 0xc0, !PT ;  /* 0xf0000000090c7812 */ /* 0x00cfc800078ec0ff */
        /* <DEDUP_REMOVED lines=8> */
.L_x_268:
[----:B------:R-:W-:Y:S05]  /*58d0*/  @!P0 BRA `(.L_x_198) ;  /* 0x0000000000d48947 */ /* 0x000fea0003800000 */
        /* <DEDUP_REMOVED lines=9> */
.L_x_280:
[----:B------:R-:W-:Y:S02]  /*5970*/  IMAD.MOV.U32 R14, RZ, RZ, -0x1 ;  /* 0xffffffffff0e7424 */ /* 0x000fe400078e00ff */
[----:B------:R-:W-:-:S05]  /*5980*/  IMAD.MOV.U32 R15, RZ, RZ, -0x1 ;  /* 0xffffffffff0f7424 */ /* 0x000fca00078e00ff */
[----:B------:R2:W5:Y:S01]  /*5990*/  ATOM.E.EXCH.64.STRONG.GPU P0, R12, desc[UR8][R28.64], R14 ;  /* 0x8000000e1c0c798a */ /* 0x000562000c10f508 */
[----:B------:R-:W-:Y:S04]  /*59a0*/  BSSY.RECONVERGENT B4, `(.L_x_281) ;  /* 0x0000004000047945 */ /* 0x000fe80003800200 */
[----:B--2---:R-:W-:Y:S05]  /*59b0*/  @P0 BRA `(.L_x_282) ;  /* 0x0000000000080947 */ /* 0x004fea0003800000 */
[----:B-----5:R2:W5:Y:S04]  /*59c0*/  LD.E.64 R12, desc[UR8][R28.64] ;  /* 0x000000081c0c7980 */ /* 0x020568000c101b00 */
[----:B------:R2:W-:Y:S02]  /*59d0*/  ST.E.64 desc[UR8][R28.64], R14 ;  /* 0x0000000e1c007985 */ /* 0x0005e4000c101b08 */
.L_x_282:
[----:B------:R-:W-:Y:S05]  /*59e0*/  BSYNC.RECONVERGENT B4 ;  /* 0x0000000000047941 */ /* 0x000fea0003800200 */
.L_x_281:
[----:B-----5:R-:W-:Y:S01]  /*59f0*/  ISETP.NE.U32.AND P0, PT, R12, -0x1, PT ;  /* 0xffffffff0c00780c */ /* 0x020fe20003f05070 */
[----:B------:R-:W-:Y:S01]  /*5a00*/  BSSY B4, `(.L_x_283) ;  /* 0x0000013000047945 */ /* 0x000fe20003800000 */
[----:B------:R-:W-:Y:S02]  /*5a10*/  IMAD.MOV.U32 R16, RZ, RZ, R12 ;  /* 0x000000ffff107224 */ /* 0x000fe400078e000c */
[----:B------:R-:W-:Y:S01]  /*5a20*/  ISETP.NE.AND.EX P0, PT, R13, -0x1, PT, P0 ;  /* 0xffffffff0d00780c */ /* 0x000fe20003f05300 */
[----:B------:R-:W-:-:S12]  /*5a30*/  IMAD.MOV.U32 R17, RZ, RZ, R13 ;  /* 0x000000ffff117224 */ /* 0x000fd800078e000d */
[----:B------:R-:W-:Y:S05]  /*5a40*/  @P0 BRA `(.L_x_284) ;  /* 0x0000000000380947 */ /* 0x000fea0003800000 */
[----:B------:R-:W-:Y:S01]  /*5a50*/  BSSY B5, `(.L_x_284) ;  /* 0x000000d000057945 */ /* 0x000fe20003800000 */
.L_x_287:
[----:B---3--:R-:W-:Y:S01]  /*5a60*/  IMAD.MOV.U32 R12, RZ, RZ, -0x1 ;  /* 0xffffffffff0c7424 */ /* 0x008fe200078e00ff */
[----:B------:R-:W-:Y:S05]  /*5a70*/  YIELD ;  /* 0x0000000000007946 */ /* 0x000fea0003800000 */
[----:B------:R-:W-:-:S05]  /*5a80*/  IMAD.MOV.U32 R13, RZ, RZ, -0x1 ;  /* 0xffffffffff0d7424 */ /* 0x000fca00078e00ff */
[----:B------:R3:W5:Y:S01]  /*5a90*/  ATOM.E.EXCH.64.STRONG.GPU P0, R16, desc[UR8][R28.64], R12 ;  /* 0x8000000c1c10798a */ /* 0x000762000c10f508 */
[----:B------:R-:W-:Y:S04]  /*5aa0*/  BSSY.RECONVERGENT B6, `(.L_x_285) ;  /* 0x0000004000067945 */ /* 0x000fe80003800200 */
[----:B---3--:R-:W-:Y:S05]  /*5ab0*/  @P0 BRA `(.L_x_286) ;  /* 0x0000000000080947 */ /* 0x008fea0003800000 */
[----:B-----5:R3:W5:Y:S04]  /*5ac0*/  LD.E.64 R16, desc[UR8][R28.64] ;  /* 0x000000081c107980 */ /* 0x020768000c101b00 */
[----:B------:R3:W-:Y:S02]  /*5ad0*/  ST.E.64 desc[UR8][R28.64], R12 ;  /* 0x0000000c1c007985 */ /* 0x0007e4000c101b08 */
.L_x_286:
[----:B------:R-:W-:Y:S05]  /*5ae0*/  BSYNC.RECONVERGENT B6 ;  /* 0x0000000000067941 */ /* 0x000fea0003800200 */
.L_x_285:
[----:B-----5:R-:W-:-:S04]  /*5af0*/  ISETP.NE.U32.AND P0, PT, R16, -0x1, PT ;  /* 0xffffffff1000780c */ /* 0x020fc80003f05070 */
[----:B------:R-:W-:-:S13]  /*5b00*/  ISETP.NE.AND.EX P0, PT, R17, -0x1, PT, P0 ;  /* 0xffffffff1100780c */ /* 0x000fda0003f05300 */
[----:B------:R-:W-:Y:S05]  /*5b10*/  @!P0 BRA `(.L_x_287) ;  /* 0xfffffffc00d08947 */ /* 0x000fea000383ffff */
[----:B------:R-:W-:Y:S05]  /*5b20*/  BSYNC B5 ;  /* 0x0000000000057941 */ /* 0x000fea0003800000 */
.L_x_284:
[----:B------:R-:W-:Y:S05]  /*5b30*/  BSYNC B4 ;  /* 0x0000000000047941 */ /* 0x000fea0003800000 */
.L_x_283:
[----:B------:R-:W-:Y:S01]  /*5b40*/  IADD3 R18, P0, PT, R11, R24, RZ ;  /* 0x000000180b127210 */ /* 0x000fe20007f1e0ff */
[----:B---3--:R-:W-:Y:S01]  /*5b50*/  IMAD.MOV.U32 R12, RZ, RZ, -0x1 ;  /* 0xffffffffff0c7424 */ /* 0x008fe200078e00ff */
[----:B--2---:R-:W-:Y:S01]  /*5b60*/  CS2R R14, SRZ ;  /* 0x00000000000e7805 */ /* 0x004fe2000001ff00 */
[----:B------:R-:W-:Y:S02]  /*5b70*/  IMAD.MOV.U32 R13, RZ, RZ, -0x1 ;  /* 0xffffffffff0d7424 */ /* 0x000fe400078e00ff */
[----:B------:R-:W-:-:S05]  /*5b80*/  IMAD.X R19, RZ, RZ, R25, P0 ;  /* 0x000000ffff137224 */ /* 0x000fca00000e0619 */
[----:B------:R4:W-:Y:S04]  /*5b90*/  ST.E.64 desc[UR8][R18.64], R8 ;  /* 0x0000000812007985 */ /* 0x0009e8000c101b08 */
[----:B------:R4:W-:Y:S04]  /*5ba0*/  ST.E.64 desc[UR8][R18.64+0x8], R16 ;  /* 0x0000081012007985 */ /* 0x0009e8000c101b08 */
[----:B------:R2:W-:Y:S02]  /*5bb0*/  ATOM.E.CAS.64.STRONG.GPU P0, RZ, [R28], R12, R14 ;  /* 0x0000000c1cff738b */ /* 0x0005e4000010e50e */
[----:B--2-4-:R-:W-:Y:S05]  /*5bc0*/  @P0 BRA `(.L_x_198) ;  /* 0x0000000000180947 */ /* 0x014fea0003800000 */
[----:B------:R-:W2:Y:S02]  /*5bd0*/  LD.E.64 R12, [R28] ;  /* 0x000000001c0c7980 */ /* 0x000ea40000100b00 */
[----:B--2---:R-:W-:-:S04]  /*5be0*/  ISETP.EQ.U32.AND P0, PT, R12, -0x1, PT ;  /* 0xffffffff0c00780c */ /* 0x004fc80003f02070 */
[----:B------:R-:W-:-:S04]  /*5bf0*/  ISETP.NE.U32.OR.EX P0, PT, R13, -0x1, !PT, !P0 ;  /* 0xffffffff0d00780c */ /* 0x000fc80007f05580 */
[----:B------:R-:W-:Y:S02]  /*5c00*/  SEL R12, R12, RZ, P0 ;  /* 0x000000ff0c0c7207 */ /* 0x000fe40000000000 */
[----:B------:R-:W-:-:S05]  /*5c10*/  SEL R13, R13, RZ, P0 ;  /* 0x000000ff0d0d7207 */ /* 0x000fca0000000000 */
[----:B------:R4:W-:Y:S02]  /*5c20*/  ST.E.64 [R28], R12 ;  /* 0x000000001c007385 */ /* 0x0009e40000100b0c */
.L_x_198:
[----:B------:R-:W-:Y:S05]  /*5c30*/  BSYNC B0 ;  /* 0x0000000000007941 */ /* 0x000fea0003800000 */
.L_x_197:
[----:B------:R-:W-:-:S03]  /*5c40*/  UMOV UR6, 0xffffffff ;  /* 0xffffffff00067882 */ /* 0x000fc60000000000 */
[----:B------:R-:W-:Y:S05]  /*5c50*/  BRA.DIV UR6, `(.L_x_288) ;  /* 0x0000000206a87947 */ /* 0x000fea000b800000 */
[----:B------:R-:W-:Y:S01]  /*5c60*/  NOP ;  /* 0x0000000000007918 */ /* 0x000fe20000000000 */
.L_x_304:
[----:B------:R-:W-:Y:S05]  /*5c70*/  BRA.U UP0, `(.L_x_289) ;  /* 0xffffffa500747547 */ /* 0x000fea000b83ffff */
[----:B------:R-:W-:Y:S02]  /*5c80*/  ISETP.NE.U32.AND P1, PT, R5, RZ, PT ;  /* 0x000000ff0500720c */ /* 0x000fe40003f25070 */
[----:B------:R-:W-:Y:S02]  /*5c90*/  ISETP.EQ.U32.AND P0, PT, R6, RZ, PT ;  /* 0x000000ff0600720c */ /* 0x000fe40003f02070 */
[----:B------:R-:W-:-:S04]  /*5ca0*/  ISETP.NE.AND.EX P1, PT, RZ, RZ, PT, P1 ;  /* 0x000000ffff00720c */ /* 0x000fc80003f25310 */
[----:B------:R-:W-:-:S13]  /*5cb0*/  ISETP.EQ.OR.EX P0, PT, R7, RZ, P1, P0 ;  /* 0x000000ff0700720c */ /* 0x000fda0000f02700 */
[----:B------:R-:W-:Y:S05]  /*5cc0*/  @P0 EXIT ;  /* 0x000000000000094d */ /* 0x000fea0003800000 */
[----:B------:R-:W5:Y:S02]  /*5cd0*/  LDCU.64 UR6, c[0x0][0x380] ;  /* 0x00007000ff0677ac */ /* 0x000f640008000a00 */
[----:B-----5:R-:W-:-:S04]  /*5ce0*/  UIADD3 UR6, UP1, UPT, UR6, 0x10, URZ ;  /* 0x0000001006067890 */ /* 0x020fc8000ff3e0ff */
[----:B------:R-:W-:Y:S02]  /*5cf0*/  UIADD3.X UR7, UPT, UPT, URZ, UR7, URZ, UP1, !UPT ;  /* 0x00000007ff077290 */ /* 0x000fe40008ffe4ff */
[----:B------:R-:W-:-:S04]  /*5d00*/  IMAD.U32 R2, RZ, RZ, UR6 ;  /* 0x00000006ff027e24 */ /* 0x000fc8000f8e00ff */
[----:B------:R-:W-:-:S05]  /*5d10*/  IMAD.U32 R3, RZ, RZ, UR7 ;  /* 0x00000007ff037e24 */ /* 0x000fca000f8e00ff */
[----:B------:R-:W-:Y:S01]  /*5d20*/  REDG.E.ADD.64.STRONG.GPU desc[UR8][R2.64+0x38], R6 ;  /* 0x000038060200798e */ /* 0x000fe2000c12e508 */
[----:B------:R-:W-:Y:S05]  /*5d30*/  EXIT ;  /* 0x000000000000794d */ /* 0x000fea0003800000 */
.L_x_117:
[----:B------:R-:W-:Y:S01]  /*5d40*/  BSSY B0, `(.L_x_290) ;  /* 0x0000005000007945 */ /* 0x000fe20003800000 */
[----:B------:R-:W-:-:S07]  /*5d50*/  IMAD.MOV.U32 R12, RZ, RZ, -0x1 ;  /* 0xffffffffff0c7424 */ /* 0x000fce00078e00ff */
[----:B------:R-:W-:Y:S05]  /*5d60*/  WARPSYNC.COLLECTIVE R12, `(.L_x_291) ;  /* 0x000000000c087348 */ /* 0x000fea0003c00000 */
[----:B------:R-:W-:Y:S01]  /*5d70*/  NOP ;  /* 0x0000000000007918 */ /* 0x000fe20000000000 */
[----:B------:R-:W-:Y:S05]  /*5d80*/  ENDCOLLECTIVE ;  /* 0x000000000000791b */ /* 0x000fea0003800000 */
.L_x_291:
[----:B------:R-:W-:Y:S05]  /*5d90*/  BSYNC B0 ;  /* 0x0000000000007941 */ /* 0x000fea0003800000 */
.L_x_290:
[----:B------:R-:W-:Y:S05]  /*5da0*/  BRA `(.L_x_292) ;  /* 0xffffffbc00007947 */ /* 0x000fea000383ffff */
.L_x_155:
[----:B------:R-:W-:Y:S01]  /*5db0*/  BSSY B0, `(.L_x_293) ;  /* 0x0000005000007945 */ /* 0x000fe20003800000 */
[----:B-1----:R-:W-:-:S07]  /*5dc0*/  IMAD.MOV.U32 R12, RZ, RZ, -0x1 ;  /* 0xffffffffff0c7424 */ /* 0x002fce00078e00ff */
[----:B0-----:R-:W-:Y:S05]  /*5dd0*/  WARPSYNC.COLLECTIVE R12, `(.L_x_294) ;  /* 0x000000000c087348 */ /* 0x001fea0003c00000 */
[----:B------:R-:W-:Y:S01]  /*5de0*/  NOP ;  /* 0x0000000000007918 */ /* 0x000fe20000000000 */
[----:B0-----:R-:W-:Y:S05]  /*5df0*/  ENDCOLLECTIVE ;  /* 0x000000000000791b */ /* 0x001fea0003800000 */
.L_x_294:
[----:B------:R-:W-:Y:S05]  /*5e00*/  BSYNC B0 ;  /* 0x0000000000007941 */ /* 0x000fea0003800000 */
.L_x_293:
[----:B------:R-:W-:Y:S05]  /*5e10*/  BRA `(.L_x_295) ;  /* 0xffffffc800847947 */ /* 0x000fea000383ffff */
.L_x_186:
[----:B------:R-:W-:Y:S01]  /*5e20*/  BSSY B0, `(.L_x_296) ;  /* 0x0000005000007945 */ /* 0x000fe20003800000 */
[----:B--2---:R-:W-:-:S07]  /*5e30*/  IMAD.MOV.U32 R12, RZ, RZ, -0x1 ;  /* 0xffffffffff0c7424 */ /* 0x004fce00078e00ff */
[----:B01----:R-:W-:Y:S05]  /*5e40*/  WARPSYNC.COLLECTIVE R12, `(.L_x_297) ;  /* 0x000000000c087348 */ /* 0x003fea0003c00000 */
[----:B------:R-:W-:Y:S01]  /*5e50*/  NOP ;  /* 0x0000000000007918 */ /* 0x000fe20000000000 */
[----:B01----:R-:W-:Y:S05]  /*5e60*/  ENDCOLLECTIVE ;  /* 0x000000000000791b */ /* 0x003fea0003800000 */
.L_x_297:
[----:B------:R-:W-:Y:S05]  /*5e70*/  BSYNC B0 ;  /* 0x0000000000007941 */ /* 0x000fea0003800000 */
.L_x_296:
[----:B------:R-:W-:Y:S05]  /*5e80*/  BRA `(.L_x_298) ;  /* 0xffffffd800607947 */ /* 0x000fea000383ffff */
.L_x_196:
[----:B------:R-:W-:Y:S01]  /*5e90*/  BSSY B0, `(.L_x_299) ;  /* 0x0000005000007945 */ /* 0x000fe20003800000 */
[----:B0-2---:R-:W-:-:S07]  /*5ea0*/  IMAD.MOV.U32 R12, RZ, RZ, -0x1 ;  /* 0xffffffffff0c7424 */ /* 0x005fce00078e00ff */
[----:B-1----:R-:W-:Y:S05]  /*5eb0*/  WARPSYNC.COLLECTIVE R12, `(.L_x_300) ;  /* 0x000000000c087348 */ /* 0x002fea0003c00000 */
[----:B------:R-:W-:Y:S01]  /*5ec0*/  NOP ;  /* 0x0000000000007918 */ /* 0x000fe20000000000 */
[----:B-1----:R-:W-:Y:S05]  /*5ed0*/  ENDCOLLECTIVE ;  /* 0x000000000000791b */ /* 0x002fea0003800000 */
.L_x_300:
[----:B------:R-:W-:Y:S05]  /*5ee0*/  BSYNC B0 ;  /* 0x0000000000007941 */ /* 0x000fea0003800000 */
.L_x_299:
[----:B------:R-:W-:Y:S05]  /*5ef0*/  BRA `(.L_x_301) ;  /* 0xffffffdc00447947 */ /* 0x000fea000383ffff */
.L_x_288:
[----:B------:R-:W-:Y:S01]  /*5f00*/  BSSY B0, `(.L_x_302) ;  /* 0x0000005000007945 */ /* 0x000fe20003800000 */
[----:B0-234-:R-:W-:-:S07]  /*5f10*/  IMAD.MOV.U32 R12, RZ, RZ, -0x1 ;  /* 0xffffffffff0c7424 */ /* 0x01dfce00078e00ff */
[----:B-1----:R-:W-:Y:S05]  /*5f20*/  WARPSYNC.COLLECTIVE R12, `(.L_x_303) ;  /* 0x000000000c087348 */ /* 0x002fea0003c00000 */
[----:B------:R-:W-:Y:S01]  /*5f30*/  NOP ;  /* 0x0000000000007918 */ /* 0x000fe20000000000 */
[----:B-1----:R-:W-:Y:S05]  /*5f40*/  ENDCOLLECTIVE ;  /* 0x000000000000791b */ /* 0x002fea0003800000 */
.L_x_303:
[----:B------:R-:W-:Y:S05]  /*5f50*/  BSYNC B0 ;  /* 0x0000000000007941 */ /* 0x000fea0003800000 */
.L_x_302:
[----:B------:R-:W-:Y:S05]  /*5f60*/  BRA `(.L_x_304) ;  /* 0xfffffffc00407947 */ /* 0x000fea000383ffff */
        .weak           $__internal_0_$__cuda_sm20_div_u64
        .type           $__internal_0_$__cuda_sm20_div_u64,@function
        .size           $__internal_0_$__cuda_sm20_div_u64,(.L_x_344 - $__internal_0_$__cuda_sm20_div_u64)
$__internal_0_$__cuda_sm20_div_u64:
[----:B------:R-:W0:Y:S08]  /*5f70*/  I2F.U64.RP R11, R36 ;  /* 0x00000024000b7312 */ /* 0x000e300000309000 */
[----:B0-----:R-:W0:Y:S02]  /*5f80*/  MUFU.RCP R11, R11 ;  /* 0x0000000b000b7308 */ /* 0x001e240000001000 */
[----:B0-----:R-:W-:-:S06]  /*5f90*/  VIADD R32, R11, 0x1ffffffe ;  /* 0x1ffffffe0b207836 */ /* 0x001fcc0000000000 */
[----:B------:R-:W0:Y:S02]  /*5fa0*/  F2I.U64.TRUNC R32, R32 ;  /* 0x0000002000207311 */ /* 0x000e24000020d800 */
[----:B0-----:R-:W-:-:S04]  /*5fb0*/  IMAD.WIDE.U32 R30, R32, R36, RZ ;  /* 0x00000024201e7225 */ /* 0x001fc800078e00ff */
[C---:B------:R-:W-:Y:S01]  /*5fc0*/  IMAD R17, R32.reuse, R37, R31 ;  /* 0x0000002520117224 */ /* 0x040fe200078e021f */
[----:B------:R-:W-:Y:S01]  /*5fd0*/  IADD3 R23, P0, PT, RZ, -R30, RZ ;  /* 0x8000001eff177210 */ /* 0x000fe20007f1e0ff */
[----:B------:R-:W-:Y:S02]  /*5fe0*/  IMAD.MOV.U32 R31, RZ, RZ, R32 ;  /* 0x000000ffff1f7224 */ /* 0x000fe400078e0020 */
[----:B------:R-:W-:Y:S02]  /*5ff0*/  IMAD R17, R33, R36, R17 ;  /* 0x0000002421117224 */ /* 0x000fe400078e0211 */
[----:B------:R-:W-:-:S04]  /*6000*/  IMAD.HI.U32 R30, R32, R23, RZ ;  /* 0x00000017201e7227 */ /* 0x000fc800078e00ff */
[----:B------:R-:W-:-:S04]  /*6010*/  IMAD.X R17, RZ, RZ, ~R17, P0 ;  /* 0x000000ffff117224 */ /* 0x000fc800000e0e11 */
[----:B------:R-:W-:-:S04]  /*6020*/  IMAD.WIDE.U32 R30, P0, R32, R17, R30 ;  /* 0x00000011201e7225 */ /* 0x000fc8000780001e */
[C---:B------:R-:W-:Y:S02]  /*6030*/  IMAD R39, R33.reuse, R17, RZ ;  /* 0x0000001121277224 */ /* 0x040fe400078e02ff */
[----:B------:R-:W-:-:S04]  /*6040*/  IMAD.HI.U32 R30, P1, R33, R23, R30 ;  /* 0x00000017211e7227 */ /* 0x000fc8000782001e */
[----:B------:R-:W-:Y:S01]  /*6050*/  IMAD.HI.U32 R11, R33, R17, RZ ;  /* 0x00000011210b7227 */ /* 0x000fe200078e00ff */
[----:B------:R-:W-:-:S03]  /*6060*/  IADD3 R31, P2, PT, R39, R30, RZ ;  /* 0x0000001e271f7210 */ /* 0x000fc60007f5e0ff */
[----:B------:R-:W-:Y:S02]  /*6070*/  IMAD.X R11, R11, 0x1, R33, P0 ;  /* 0x000000010b0b7824 */ /* 0x000fe400000e0621 */
[----:B------:R-:W-:-:S03]  /*6080*/  IMAD.WIDE.U32 R32, R31, R36, RZ ;  /* 0x000000241f207225 */ /* 0x000fc600078e00ff */
[----:B------:R-:W-:Y:S01]  /*6090*/  IADD3.X R11, PT, PT, RZ, RZ, R11, P2, P1 ;  /* 0x000000ffff0b7210 */ /* 0x000fe200017e240b */
[----:B------:R-:W-:Y:S01]  /*60a0*/  IMAD R17, R31, R37, R33 ;  /* 0x000000251f117224 */ /* 0x000fe200078e0221 */
[----:B------:R-:W-:Y:S01]  /*60b0*/  IADD3 R33, P0, PT, RZ, -R32, RZ ;  /* 0x80000020ff217210 */ /* 0x000fe20007f1e0ff */
[----:B------:R-:W-:Y:S02]  /*60c0*/  IMAD.MOV.U32 R39, RZ, RZ, 0x0 ;  /* 0x00000000ff277424 */ /* 0x000fe400078e00ff */
        /* <DEDUP_REMOVED lines=9> */
[----:B------:R-:W-:-:S03]  /*6160*/  IMAD.HI.U32 R30, R17, 0x100, RZ ;  /* 0x00000100111e7827 */ /* 0x000fc600078e00ff */
[----:B------:R-:W-:Y:S01]  /*6170*/  IADD3.X R11, PT, PT, RZ, RZ, R11, P2, P1 ;  /* 0x000000ffff0b7210 */ /* 0x000fe200017e240b */
[----:B------:R-:W-:Y:S02]  /*6180*/  IMAD.MOV.U32 R31, RZ, RZ, RZ ;  /* 0x000000ffff1f7224 */ /* 0x000fe400078e00ff */
[----:B------:R-:W-:-:S04]  /*6190*/  IMAD.WIDE.U32 R30, RZ, R17, R30 ;  /* 0x00000011ff1e7225 */ /* 0x000fc800078e001e */
[----:B------:R-:W-:-:S05]  /*61a0*/  IMAD.HI.U32 R11, P0, R11, 0x100, R30 ;  /* 0x000001000b0b7827 */ /* 0x000fca000780001e */
[----:B------:R-:W-:Y:S01]  /*61b0*/  IADD3 R17, P1, PT, RZ, R11, RZ ;  /* 0x0000000bff117210 */ /* 0x000fe20007f3e0ff */
[----:B------:R-:W-:-:S04]  /*61c0*/  IMAD.X R11, RZ, RZ, RZ, P0 ;  /* 0x000000ffff0b7224 */ /* 0x000fc800000e06ff */
[----:B------:R-:W-:-:S04]  /*61d0*/  IMAD.WIDE.U32 R30, R17, R36, RZ ;  /* 0x00000024111e7225 */ /* 0x000fc800078e00ff */
[----:B------:R-:W-:Y:S02]  /*61e0*/  IMAD.X R11, RZ, RZ, R11, P1 ;  /* 0x000000ffff0b7224 */ /* 0x000fe400008e060b */
[C---:B------:R-:W-:Y:S01]  /*61f0*/  IMAD R23, R17.reuse, R37, R31 ;  /* 0x0000002511177224 */ /* 0x040fe200078e021f */
[----:B------:R-:W-:Y:S02]  /*6200*/  IADD3 R31, P1, PT, -R30, 0x100, RZ ;  /* 0x000001001e1f7810 */ /* 0x000fe40007f3e1ff */
[----:B------:R-:W-:Y:S01]  /*6210*/  IADD3 R30, P2, PT, R17, 0x1, RZ ;  /* 0x00000001111e7810 */ /* 0x000fe20007f5e0ff */
[-C--:B------:R-:W-:Y:S01]  /*6220*/  IMAD R23, R11, R36.reuse, R23 ;  /* 0x000000240b177224 */ /* 0x080fe200078e0217 */
[----:B------:R-:W-:-:S03]  /*6230*/  ISETP.GE.U32.AND P0, PT, R31, R36, PT ;  /* 0x000000241f00720c */ /* 0x000fc60003f06070 */
[----:B------:R-:W-:Y:S01]  /*6240*/  IMAD.X R42, RZ, RZ, ~R23, P1 ;  /* 0x000000ffff2a7224 */ /* 0x000fe200008e0e17 */
[----:B------:R-:W-:Y:S01]  /*6250*/  IADD3 R23, P1, PT, -R36, R31, RZ ;  /* 0x0000001f24177210 */ /* 0x000fe20007f3e1ff */
[----:B------:R-:W-:-:S03]  /*6260*/  IMAD.X R32, RZ, RZ, R11, P2 ;  /* 0x000000ffff207224 */ /* 0x000fc600010e060b */
[C---:B------:R-:W-:Y:S01]  /*6270*/  ISETP.GE.U32.AND.EX P0, PT, R42.reuse, R37, PT, P0 ;  /* 0x000000252a00720c */ /* 0x040fe20003f06100 */
[----:B------:R-:W-:Y:S01]  /*6280*/  IMAD.X R40, R42, 0x1, ~R37, P1 ;  /* 0x000000012a287824 */ /* 0x000fe200008e0e25 */
[----:B------:R-:W-:Y:S02]  /*6290*/  ISETP.NE.U32.AND P1, PT, R36, RZ, PT ;  /* 0x000000ff2400720c */ /* 0x000fe40003f25070 */
[----:B------:R-:W-:Y:S02]  /*62a0*/  SEL R17, R30, R17, P0 ;  /* 0x000000111e117207 */ /* 0x000fe40000000000 */
[----:B------:R-:W-:Y:S02]  /*62b0*/  SEL R23, R23, R31, P0 ;  /* 0x0000001f17177207 */ /* 0x000fe40000000000 */
[----:B------:R-:W-:Y:S02]  /*62c0*/  SEL R30, R32, R11, P0 ;  /* 0x0000000b201e7207 */ /* 0x000fe40000000000 */
[----:B------:R-:W-:-:S02]  /*62d0*/  IADD3 R32, P2, PT, R17, 0x1, RZ ;  /* 0x0000000111207810 */ /* 0x000fc40007f5e0ff */
[----:B------:R-:W-:Y:S02]  /*62e0*/  SEL R40, R40, R42, P0 ;  /* 0x0000002a28287207 */ /* 0x000fe40000000000 */
[----:B------:R-:W-:Y:S01]  /*62f0*/  ISETP.GE.U32.AND P0, PT, R23, R36, PT ;  /* 0x000000241700720c */ /* 0x000fe20003f06070 */
[----:B------:R-:W-:Y:S01]  /*6300*/  IMAD.X R33, RZ, RZ, R30, P2 ;  /* 0x000000ffff217224 */ /* 0x000fe200010e061e */
[----:B------:R-:W-:Y:S02]  /*6310*/  ISETP.NE.AND.EX P1, PT, R37, RZ, PT, P1 ;  /* 0x000000ff2500720c */ /* 0x000fe40003f25310 */
[----:B------:R-:W-:-:S04]  /*6320*/  ISETP.GE.U32.AND.EX P0, PT, R40, R37, PT, P0 ;  /* 0x000000252800720c */ /* 0x000fc80003f06100 */
[----:B------:R-:W-:Y:S02]  /*6330*/  SEL R32, R32, R17, P0 ;  /* 0x0000001120207207 */ /* 0x000fe40000000000 */
[----:B------:R-:W-:Y:S02]  /*6340*/  SEL R33, R33, R30, P0 ;  /* 0x0000001e21217207 */ /* 0x000fe40000000000 */
[----:B------:R-:W-:Y:S02]  /*6350*/  SEL R32, R32, 0xffffffff, P1 ;  /* 0xffffffff20207807 */ /* 0x000fe40000800000 */
[----:B------:R-:W-:Y:S01]  /*6360*/  SEL R33, R33, 0xffffffff, P1 ;  /* 0xffffffff21217807 */ /* 0x000fe20000800000 */
[----:B------:R-:W-:Y:S06]  /*6370*/  RET.REL.NODEC R38 `(_Z14global_rewriteP3NetP4Booky) ;  /* 0xffffff9c26207950 */ /* 0x000fec0003c3ffff */
.L_x_305:
        /* <DEDUP_REMOVED lines=16> */
.L_x_344:


//--------------------- .text._Z22global_scatter_cleanupP3Net --------------------------
	.section	.text._Z22global_scatter_cleanupP3Net,"ax",@progbits
	.align	128
        .global         _Z22global_scatter_cleanupP3Net
        .type           _Z22global_scatter_cleanupP3Net,@function
        .size           _Z22global_scatter_cleanupP3Net,(.L_x_349 - _Z22global_scatter_cleanupP3Net)
        .other          _Z22global_scatter_cleanupP3Net,@"STO_CUDA_ENTRY STV_DEFAULT"
_Z22global_scatter_cleanupP3Net:
.text._Z22global_scatter_cleanupP3Net:
[----:B------:R-:W-:Y:S08]  /*0000*/  LDC R1, c[0x0][0x37c] ;  /* 0x0000df00ff017b82 */ /* 0x000ff00000000800 */
[----:B------:R-:W0:Y:S01]  /*0010*/  LDC.64 R2, c[0x0][0x380] ;  /* 0x0000e000ff027b82 */ /* 0x000e220000000a00 */
[----:B------:R-:W0:Y:S02]  /*0020*/  LDCU.64 UR4, c[0x0][0x358] ;  /* 0x00006b00ff0477ac */ /* 0x000e240008000a00 */
[----:B0-----:R-:W2:Y:S01]  /*0030*/  LDG.E.64 R2, desc[UR4][R2.64+0x30] ;  /* 0x0000300402027981 */ /* 0x001ea2000c1e1b00 */
[----:B------:R-:W0:Y:S01]  /*0040*/  S2R R0, SR_CTAID.X ;  /* 0x0000000000007919 */ /* 0x000e220000002500 */
[----:B------:R-:W1:Y:S01]  /*0050*/  S2R R7, SR_TID.X ;  /* 0x0000000000077919 */ /* 0x000e620000002100 */
[----:B0-----:R-:W-:-:S02]  /*0060*/  LOP3.LUT P0, RZ, R0, 0xff, RZ, 0xc0, !PT ;  /* 0x000000ff00ff7812 */ /* 0x001fc4000780c0ff */
[----:B------:R-:W-:Y:S02]  /*0070*/  SHF.R.U64 R6, R0, 0x8, RZ ;  /* 0x0000000800067819 */ /* 0x000fe400000012ff */
[C---:B-1----:R-:W-:Y:S02]  /*0080*/  IADD3 R11, P1, PT, R7.reuse, R0, RZ ;  /* 0x00000000070b7210 */ /* 0x042fe40007f3e0ff */
[----:B------:R-:W-:-:S03]  /*0090*/  IADD3 R9, P2, PT, R7, R6, RZ ;  /* 0x0000000607097210 */ /* 0x000fc60007f5e0ff */
[----:B------:R-:W-:Y:S01]  /*00a0*/  IMAD.X R10, RZ, RZ, RZ, P1 ;  /* 0x000000ffff0a7224 */ /* 0x000fe200008e06ff */
[C---:B------:R-:W-:Y:S02]  /*00b0*/  ISETP.NE.AND P1, PT, R0.reuse, RZ, PT ;  /* 0x000000ff0000720c */ /* 0x040fe40003f25270 */
[----:B--2---:R-:W-:Y:S01]  /*00c0*/  LEA R8, P3, R11, R2, 0x3 ;  /* 0x000000020b087211 */ /* 0x004fe200078618ff */
[----:B------:R-:W-:-:S03]  /*00d0*/  IMAD.WIDE.U32 R4, R0, 0x800, R2 ;  /* 0x0000080000047825 */ /* 0x000fc600078e0002 */
[----:B------:R-:W-:Y:S01]  /*00e0*/  LEA.HI.X R10, R11, R3, R10, 0x3, P3 ;  /* 0x000000030b0a7211 */ /* 0x000fe200018f1c0a */
[----:B------:R-:W-:Y:S01]  /*00f0*/  IMAD.X R0, RZ, RZ, RZ, P2 ;  /* 0x000000ffff007224 */ /* 0x000fe200010e06ff */
[----:B------:R-:W-:Y:S01]  /*0100*/  @!P0 IADD3 R6, P3, PT, R8, 0x8000000, RZ ;  /* 0x0800000008068810 */ /* 0x000fe20007f7e0ff */
[----:B------:R-:W-:Y:S01]  /*0110*/  IMAD.WIDE.U32 R4, R7, 0x8, R4 ;  /* 0x0000000807047825 */ /* 0x000fe200078e0004 */
[----:B------:R-:W-:-:S03]  /*0120*/  LEA R2, P2, R9, R2, 0x3 ;  /* 0x0000000209027211 */ /* 0x000fc600078418ff */
[----:B------:R-:W-:Y:S01]  /*0130*/  @!P0 IMAD.X R7, RZ, RZ, R10, P3 ;  /* 0x000000ffff078224 */ /* 0x000fe200018e060a */
[----:B------:R0:W-:Y:S01]  /*0140*/  STG.E.64 desc[UR4][R4.64], RZ ;  /* 0x000000ff04007986 */ /* 0x0001e2000c101b04 */
[----:B------:R-:W-:-:S03]  /*0150*/  LEA.HI.X R3, R9, R3, R0, 0x3, P2 ;  /* 0x0000000309037211 */ /* 0x000fc600010f1c00 */
[----:B------:R0:W-:Y:S01]  /*0160*/  @!P0 STG.E.64 desc[UR4][R6.64], RZ ;  /* 0x000000ff06008986 */ /* 0x0001e2000c101b04 */
[----:B------:R-:W-:Y:S05]  /*0170*/  @P1 EXIT ;  /* 0x000000000000194d */ /* 0x000fea0003800000 */
[----:B------:R-:W-:-:S05]  /*0180*/  IADD3 R2, P0, PT, R2, 0x8000000, RZ ;  /* 0x0800000002027810 */ /* 0x000fca0007f1e0ff */
[----:B------:R-:W-:-:S05]  /*0190*/  IMAD.X R3, RZ, RZ, R3, P0 ;  /* 0x000000ffff037224 */ /* 0x000fca00000e0603 */
[----:B------:R-:W-:Y:S01]  /*01a0*/  STG.E.64 desc[UR4][R2.64+0x80000], RZ ;  /* 0x080000ff02007986 */ /* 0x000fe2000c101b04 */
[----:B------:R-:W-:Y:S05]  /*01b0*/  EXIT ;  /* 0x000000000000794d */ /* 0x000fea0003800000 */
.L_x_306:
        /* <DEDUP_REMOVED lines=12> */
.L_x_349:


//--------------------- .text._Z19global_scatter_moveP3Nety --------------------------
	.section	.text._Z19global_scatter_moveP3Nety,"ax",@progbits
	.align	128
        .global         _Z19global_scatter_moveP3Nety
        .type           _Z19global_scatter_moveP3Nety,@function
        .size           _Z19global_scatter_moveP3Nety,(.L_x_345 - _Z19global_scatter_moveP3Nety)
        .other          _Z19global_scatter_moveP3Nety,@"STO_CUDA_ENTRY STV_DEFAULT"
_Z19global_scatter_moveP3Nety:
.text._Z19global_scatter_moveP3Nety:
[----:B------:R-:W-:Y:S08]  /*0000*/  LDC R1, c[0x0][0x37c] ;  /* 0x0000df00ff017b82 */ /* 0x000ff00000000800 */
[----:B------:R-:W0:Y:S01]  /*0010*/  LDC.64 R6, c[0x0][0x380] ;  /* 0x0000e000ff067b82 */ /* 0x000e220000000a00 */
[----:B------:R-:W0:Y:S02]  /*0020*/  LDCU.64 UR6, c[0x0][0x358] ;  /* 0x00006b00ff0677ac */ /* 0x000e240008000a00 */
[----:B0-----:R-:W2:Y:S05]  /*0030*/  LDG.E.64 R2, desc[UR6][R6.64+0x38] ;  /* 0x0000380606027981 */ /* 0x001eaa000c1e1b00 */
[----:B------:R-:W0:Y:S01]  /*0040*/  S2UR UR4, SR_CTAID.X ;  /* 0x00000000000479c3 */ /* 0x000e220000002500 */
[----:B------:R-:W-:Y:S01]  /*0050*/  IMAD.MOV.U32 R9, RZ, RZ, RZ ;  /* 0x000000ffff097224 */ /* 0x000fe200078e00ff */
[----:B------:R-:W0:Y:S01]  /*0060*/  S2R R8, SR_TID.X ;  /* 0x0000000000087919 */ /* 0x000e220000002100 */
[----:B------:R1:W5:Y:S05]  /*0070*/  LDG.E.64 R12, desc[UR6][R6.64+0x30] ;  /* 0x00003006060c7981 */ /* 0x00036a000c1e1b00 */
[----:B------:R-:W0:Y:S02]  /*0080*/  LDC R5, c[0x0][0x360] ;  /* 0x0000d800ff057b82 */ /* 0x000e240000000800 */
[----:B0-----:R-:W-:-:S03]  /*0090*/  IMAD.WIDE.U32 R8, R5, UR4, R8 ;  /* 0x0000000405087c25 */ /* 0x001fc6000f8e0008 */
[----:B--2---:R-:W-:-:S04]  /*00a0*/  LEA R10, P0, R8, R2, 0x4 ;  /* 0x00000002080a7211 */ /* 0x004fc800078020ff */
[----:B------:R-:W-:-:S05]  /*00b0*/  LEA.HI.X R11, R8, R3, R9, 0x4, P0 ;  /* 0x00000003080b7211 */ /* 0x000fca00000f2409 */
[----:B------:R-:W2:Y:S04]  /*00c0*/  LDG.E.64 R2, desc[UR6][R10.64] ;  /* 0x000000060a027981 */ /* 0x000ea8000c1e1b00 */
[----:B------:R1:W5:Y:S04]  /*00d0*/  LDG.E.64 R4, desc[UR6][R10.64+0x8] ;  /* 0x000008060a047981 */ /* 0x000368000c1e1b00 */
[----:B------:R1:W-:Y:S04]  /*00e0*/  STG.E.64 desc[UR6][R10.64], RZ ;  /* 0x000000ff0a007986 */ /* 0x0003e8000c101b06 */
[----:B------:R1:W-:Y:S01]  /*00f0*/  STG.E.64 desc[UR6][R10.64+0x8], RZ ;  /* 0x000008ff0a007986 */ /* 0x0003e2000c101b06 */
[----:B--2---:R-:W-:-:S04]  /*0100*/  ISETP.NE.U32.AND P0, PT, R2, RZ, PT ;  /* 0x000000ff0200720c */ /* 0x004fc80003f05070 */
[----:B------:R-:W-:-:S13]  /*0110*/  ISETP.NE.AND.EX P0, PT, R3, RZ, PT, P0 ;  /* 0x000000ff0300720c */ /* 0x000fda0003f05300 */
[----:B-1----:R-:W-:Y:S05]  /*0120*/  @!P0 EXIT ;  /* 0x000000000000894d */ /* 0x002fea0003800000 */
[----:B------:R-:W2:Y:S01]  /*0130*/  LDG.E.64 R10, desc[UR6][R6.64+0x30] ;  /* 0x00003006060a7981 */ /* 0x000ea2000c1e1b00 */
[C-C-:B------:R-:W-:Y:S01]  /*0140*/  SHF.R.U64 R19, R8.reuse, 0xd, R9.reuse ;  /* 0x0000000d08137819 */ /* 0x140fe20000001209 */
[----:B------:R-:W0:Y:S01]  /*0150*/  LDCU.64 UR4, c[0x0][0x388] ;  /* 0x00007100ff0477ac */ /* 0x000e220008000a00 */
[--C-:B------:R-:W-:Y:S02]  /*0160*/  SHF.R.U64 R15, R8, 0x5, R9.reuse ;  /* 0x00000005080f7819 */ /* 0x100fe40000001209 */
[--C-:B------:R-:W-:Y:S02]  /*0170*/  SHF.R.U32.HI R21, RZ, 0xd, R9.reuse ;  /* 0x0000000dff157819 */ /* 0x100fe40000011609 */
[----:B------:R-:W-:Y:S02]  /*0180*/  LOP3.LUT R19, R19, 0xfffffff8, RZ, 0xc0, !PT ;  /* 0xfffffff813137812 */ /* 0x000fe400078ec0ff */
[----:B------:R-:W-:Y:S01]  /*0190*/  SHF.R.U32.HI R17, RZ, 0x5, R9 ;  /* 0x00000005ff117819 */ /* 0x000fe20000011609 */
[----:B------:R-:W3:Y:S01]  /*01a0*/  LDG.E.64 R6, desc[UR6][R6.64+0x8] ;  /* 0x0000080606067981 */ /* 0x000ee2000c1e1b00 */
[----:B------:R-:W-:-:S02]  /*01b0*/  LOP3.LUT R15, R15, 0xfffffff8, RZ, 0xc0, !PT ;  /* 0xfffffff80f0f7812 */ /* 0x000fc400078ec0ff */
[----:B------:R-:W-:Y:S02]  /*01c0*/  LOP3.LUT R21, R21, 0x7ffff, RZ, 0xc0, !PT ;  /* 0x0007ffff15157812 */ /* 0x000fe400078ec0ff */
[C---:B-----5:R-:W-:Y:S02]  /*01d0*/  IADD3 R16, P1, PT, R12.reuse, R19, RZ ;  /* 0x000000130c107210 */ /* 0x060fe40007f3e0ff */
[----:B------:R-:W-:Y:S02]  /*01e0*/  LOP3.LUT R17, R17, 0x7ffffff, RZ, 0xc0, !PT ;  /* 0x07ffffff11117812 */ /* 0x000fe400078ec0ff */
[----:B------:R-:W-:Y:S01]  /*01f0*/  IADD3 R0, P2, PT, R12, R15, RZ ;  /* 0x0000000f0c007210 */ /* 0x000fe20007f5e0ff */
[----:B------:R-:W-:-:S04]  /*0200*/  IMAD.X R18, R13, 0x1, R21, P1 ;  /* 0x000000010d127824 */ /* 0x000fc800008e0615 */
[----:B------:R-:W-:Y:S01]  /*0210*/  IMAD.X R13, R13, 0x1, R17, P2 ;  /* 0x000000010d0d7824 */ /* 0x000fe200010e0611 */
[----:B------:R-:W-:Y:S02]  /*0220*/  IADD3 R12, P2, PT, R16, 0x8000000, RZ ;  /* 0x08000000100c7810 */ /* 0x000fe40007f5e0ff */
[----:B--2---:R-:W-:Y:S02]  /*0230*/  LEA R14, P0, R8, R10, 0x3 ;  /* 0x0000000a080e7211 */ /* 0x004fe400078018ff */
[----:B------:R-:W-:Y:S02]  /*0240*/  IADD3 R10, P1, PT, R0, 0x8000000, RZ ;  /* 0x08000000000a7810 */ /* 0x000fe40007f3e0ff */
[----:B------:R-:W-:-:S03]  /*0250*/  LEA.HI.X R15, R8, R11, R9, 0x3, P0 ;  /* 0x0000000b080f7211 */ /* 0x000fc600000f1c09 */
[----:B------:R-:W-:Y:S02]  /*0260*/  IMAD.X R11, RZ, RZ, R13, P1 ;  /* 0x000000ffff0b7224 */ /* 0x000fe400008e060d */
[----:B------:R-:W-:Y:S01]  /*0270*/  IMAD.X R13, RZ, RZ, R18, P2 ;  /* 0x000000ffff0d7224 */ /* 0x000fe200010e0612 */
[----:B------:R-:W2:Y:S04]  /*0280*/  LDG.E.64 R8, desc[UR6][R14.64] ;  /* 0x000000060e087981 */ /* 0x000ea8000c1e1b00 */
[----:B------:R-:W2:Y:S04]  /*0290*/  LDG.E.64 R10, desc[UR6][R10.64] ;  /* 0x000000060a0a7981 */ /* 0x000ea8000c1e1b00 */
[----:B------:R-:W2:Y:S01]  /*02a0*/  LDG.E.64 R12, desc[UR6][R12.64+0x80000] ;  /* 0x080000060c0c7981 */ /* 0x000ea2000c1e1b00 */
[----:B0-----:R-:W-:-:S06]  /*02b0*/  USHF.L.U64.HI UR5, UR4, 0x8, UR5 ;  /* 0x0000000804057899 */ /* 0x001fcc0008010205 */
[----:B---3--:R-:W-:-:S04]  /*02c0*/  LOP3.LUT R0, R7, UR5, RZ, 0xfc, !PT ;  /* 0x0000000507007c12 */ /* 0x008fc8000f8efcff */
[----:B------:R-:W-:Y:S01]  /*02d0*/  ISETP.NE.U32.AND P0, PT, R0, RZ, PT ;  /* 0x000000ff0000720c */ /* 0x000fe20003f05070 */
[----:B------:R-:W-:Y:S01]  /*02e0*/  USHF.L.U32 UR4, UR4, 0x8, URZ ;  /* 0x0000000804047899 */ /* 0x000fe200080006ff */
[----:B--2---:R-:W-:-:S04]  /*02f0*/  IADD3 R0, P1, P2, R12, R10, R8 ;  /* 0x0000000a0c007210 */ /* 0x004fc80007a3e008 */
[----:B------:R-:W-:-:S07]  /*0300*/  IADD3.X R8, PT, PT, R13, R11, R9, P1, P2 ;  /* 0x0000000b0d087210 */ /* 0x000fce0000fe4409 */
[----:B------:R-:W-:Y:S05]  /*0310*/  @P0 BRA `(.L_x_307) ;  /* 0x0000000000540947 */ /* 0x000fea0003800000 */
[----:B------:R-:W0:Y:S01]  /*0320*/  I2F.U32.RP R7, R6 ;  /* 0x0000000600077306 */ /* 0x000e220000209000 */
[----:B------:R-:W-:Y:S01]  /*0330*/  IMAD.MOV R9, RZ, RZ, -R6 ;  /* 0x000000ffff097224 */ /* 0x000fe200078e0a06 */
[----:B------:R-:W-:-:S06]  /*0340*/  ISETP.NE.U32.AND P2, PT, R6, RZ, PT ;  /* 0x000000ff0600720c */ /* 0x000fcc0003f45070 */
[----:B0-----:R-:W0:Y:S02]  /*0350*/  MUFU.RCP R7, R7 ;  /* 0x0000000700077308 */ /* 0x001e240000001000 */
[----:B0-----:R-:W-:Y:S01]  /*0360*/  VIADD R10, R7, 0xffffffe ;  /* 0x0ffffffe070a7836 */ /* 0x001fe20000000000 */
[----:B------:R-:W-:-:S05]  /*0370*/  MOV R7, RZ ;  /* 0x000000ff00077202 */ /* 0x000fca0000000f00 */
[----:B------:R0:W1:Y:S02]  /*0380*/  F2I.FTZ.U32.TRUNC.NTZ R11, R10 ;  /* 0x0000000a000b7305 */ /* 0x000064000021f000 */
[----:B0-----:R-:W-:Y:S02]  /*0390*/  HFMA2 R10, -RZ, RZ, 0, 0 ;  /* 0x00000000ff0a7431 */ /* 0x001fe400000001ff */
[----:B-1----:R-:W-:-:S04]  /*03a0*/  IMAD R9, R9, R11, RZ ;  /* 0x0000000b09097224 */ /* 0x002fc800078e02ff */
[----:B------:R-:W-:-:S06]  /*03b0*/  IMAD.HI.U32 R11, R11, R9, R10 ;  /* 0x000000090b0b7227 */ /* 0x000fcc00078e000a */
[----:B------:R-:W-:-:S04]  /*03c0*/  IMAD.HI.U32 R11, R11, UR4, RZ ;  /* 0x000000040b0b7c27 */ /* 0x000fc8000f8e00ff */
[----:B------:R-:W-:-:S04]  /*03d0*/  IMAD.MOV R9, RZ, RZ, -R11 ;  /* 0x000000ffff097224 */ /* 0x000fc800078e0a0b */
[----:B------:R-:W-:-:S05]  /*03e0*/  IMAD R9, R6, R9, UR4 ;  /* 0x0000000406097e24 */ /* 0x000fca000f8e0209 */
[----:B------:R-:W-:-:S13]  /*03f0*/  ISETP.GE.U32.AND P0, PT, R9, R6, PT ;  /* 0x000000060900720c */ /* 0x000fda0003f06070 */
[----:B------:R-:W-:Y:S02]  /*0400*/  @P0 IMAD.IADD R9, R9, 0x1, -R6 ;  /* 0x0000000109090824 */ /* 0x000fe400078e0a06 */
[----:B------:R-:W-:-:S03]  /*0410*/  @P0 VIADD R11, R11, 0x1 ;  /* 0x000000010b0b0836 */ /* 0x000fc60000000000 */
[----:B------:R-:W-:-:S13]  /*0420*/  ISETP.GE.U32.AND P1, PT, R9, R6, PT ;  /* 0x000000060900720c */ /* 0x000fda0003f26070 */
[----:B------:R-:W-:Y:S01]  /*0430*/  @P1 VIADD R11, R11, 0x1 ;  /* 0x000000010b0b1836 */ /* 0x000fe20000000000 */
[----:B------:R-:W-:-:S05]  /*0440*/  @!P2 LOP3.LUT R11, RZ, R6, RZ, 0x33, !PT ;  /* 0x00000006ff0ba212 */ /* 0x000fca00078e33ff */
[----:B------:R-:W-:Y:S01]  /*0450*/  IMAD.MOV.U32 R6, RZ, RZ, R11 ;  /* 0x000000ffff067224 */ /* 0x000fe200078e000b */
[----:B------:R-:W-:Y:S06]  /*0460*/  BRA `(.L_x_308) ;  /* 0x0000000000087947 */ /* 0x000fec0003800000 */
.L_x_307:
[----:B------:R-:W-:-:S07]  /*0470*/  MOV R10, 0x490 ;  /* 0x00000490000a7802 */ /* 0x000fce0000000f00 */
[----:B------:R-:W-:Y:S05]  /*0480*/  CALL.REL.NOINC `($__internal_1_$__cuda_sm20_div_u64) ;  /* 0x00000000002c7944 */ /* 0x000fea0003c00000 */
.L_x_308:
[----:B------:R-:W0:Y:S02]  /*0490*/  LDC.64 R10, c[0x0][0x380] ;  /* 0x0000e000ff0a7b82 */ /* 0x000e240000000a00 */
[----:B0-----:R-:W2:Y:S01]  /*04a0*/  LDG.E.64 R10, desc[UR6][R10.64+0x10] ;  /* 0x000010060a0a7981 */ /* 0x001ea2000c1e1b00 */
[-C--:B------:R-:W-:Y:S02]  /*04b0*/  IMAD R7, R7, R0.reuse, RZ ;  /* 0x0000000007077224 */ /* 0x080fe400078e02ff */
[----:B------:R-:W-:-:S04]  /*04c0*/  IMAD.WIDE.U32 R12, R6, R0, RZ ;  /* 0x00000000060c7225 */ /* 0x000fc800078e00ff */
[----:B------:R-:W-:-:S04]  /*04d0*/  IMAD R7, R6, R8, R7 ;  /* 0x0000000806077224 */ /* 0x000fc800078e0207 */
[----:B------:R-:W-:Y:S01]  /*04e0*/  IMAD.IADD R7, R13, 0x1, R7 ;  /* 0x000000010d077824 */ /* 0x000fe200078e0207 */
[----:B--2---:R-:W-:-:S04]  /*04f0*/  LEA R6, P0, R12, R10, 0x4 ;  /* 0x0000000a0c067211 */ /* 0x004fc800078020ff */
[----:B------:R-:W-:-:S05]  /*0500*/  LEA.HI.X R7, R12, R11, R7, 0x4, P0 ;  /* 0x0000000b0c077211 */ /* 0x000fca00000f2407 */
[----:B------:R-:W-:Y:S04]  /*0510*/  STG.E.64 desc[UR6][R6.64], R2 ;  /* 0x0000000206007986 */ /* 0x000fe8000c101b06 */
[----:B------:R-:W-:Y:S01]  /*0520*/  STG.E.64 desc[UR6][R6.64+0x8], R4 ;  /* 0x0000080406007986 */ /* 0x000fe2000c101b06 */
[----:B------:R-:W-:Y:S05]  /*0530*/  EXIT ;  /* 0x000000000000794d */ /* 0x000fea0003800000 */
        .weak           $__internal_1_$__cuda_sm20_div_u64
        .type           $__internal_1_$__cuda_sm20_div_u64,@function
        .size           $__internal_1_$__cuda_sm20_div_u64,(.L_x_345 - $__internal_1_$__cuda_sm20_div_u64)
$__internal_1_$__cuda_sm20_div_u64:
        /* <DEDUP_REMOVED lines=20> */
[----:B------:R-:W-:-:S03]  /*0680*/  IADD3 R13, P0, PT, RZ, -R12, RZ ;  /* 0x8000000cff0d7210 */ /* 0x000fc60007f1e0ff */
[----:B------:R-:W-:Y:S02]  /*0690*/  IMAD R11, R9, R6, R11 ;  /* 0x00000006090b7224 */ /* 0x000fe400078e020b */
[----:B------:R-:W-:-:S03]  /*06a0*/  IMAD.HI.U32 R14, R15, R13, RZ ;  /* 0x0000000d0f0e7227 */ /* 0x000fc600078e00ff */
[----:B------:R-:W-:-:S05]  /*06b0*/  IADD3.X R12, PT, PT, RZ, ~R11, RZ, P0, !PT ;  /* 0x8000000bff0c7210 */ /* 0x000fca00007fe4ff */
[----:B------:R-:W-:-:S04]  /*06c0*/  IMAD.WIDE.U32 R14, P0, R15, R12, R14 ;  /* 0x0000000c0f0e7225 */ /* 0x000fc8000780000e */
[C---:B------:R-:W-:Y:S02]  /*06d0*/  IMAD R16, R9.reuse, R12, RZ ;  /* 0x0000000c09107224 */ /* 0x040fe400078e02ff */
[----:B------:R-:W-:-:S04]  /*06e0*/  IMAD.HI.U32 R11, P1, R9, R13, R14 ;  /* 0x0000000d090b7227 */ /* 0x000fc8000782000e */
[----:B------:R-:W-:Y:S01]  /*06f0*/  IMAD.HI.U32 R12, R9, R12, RZ ;  /* 0x0000000c090c7227 */ /* 0x000fe200078e00ff */
[----:B------:R-:W-:-:S03]  /*0700*/  IADD3 R11, P2, PT, R16, R11, RZ ;  /* 0x0000000b100b7210 */ /* 0x000fc60007f5e0ff */
[----:B------:R-:W-:Y:S02]  /*0710*/  IMAD.X R9, R12, 0x1, R9, P0 ;  /* 0x000000010c097824 */ /* 0x000fe400000e0609 */
[----:B------:R-:W-:-:S03]  /*0720*/  IMAD.HI.U32 R12, R11, UR4, RZ ;  /* 0x000000040b0c7c27 */ /* 0x000fc6000f8e00ff */
[----:B------:R-:W-:Y:S01]  /*0730*/  IADD3.X R9, PT, PT, RZ, RZ, R9, P2, P1 ;  /* 0x000000ffff097210 */ /* 0x000fe200017e2409 */
[----:B------:R-:W-:Y:S02]  /*0740*/  IMAD.MOV.U32 R13, RZ, RZ, RZ ;  /* 0x000000ffff0d7224 */ /* 0x000fe400078e00ff */
[----:B------:R-:W-:-:S04]  /*0750*/  IMAD.WIDE.U32 R12, R11, UR5, R12 ;  /* 0x000000050b0c7c25 */ /* 0x000fc8000f8e000c */
[C---:B------:R-:W-:Y:S02]  /*0760*/  IMAD R14, R9.reuse, UR5, RZ ;  /* 0x00000005090e7c24 */ /* 0x040fe4000f8e02ff */
[----:B------:R-:W-:-:S04]  /*0770*/  IMAD.HI.U32 R11, P0, R9, UR4, R12 ;  /* 0x00000004090b7c27 */ /* 0x000fc8000f80000c */
[----:B------:R-:W-:Y:S01]  /*0780*/  IMAD.HI.U32 R9, R9, UR5, RZ ;  /* 0x0000000509097c27 */ /* 0x000fe2000f8e00ff */
[----:B------:R-:W-:-:S03]  /*0790*/  IADD3 R11, P1, PT, R14, R11, RZ ;  /* 0x0000000b0e0b7210 */ /* 0x000fc60007f3e0ff */
[----:B------:R-:W-:Y:S02]  /*07a0*/  IMAD.X R9, RZ, RZ, R9, P0 ;  /* 0x000000ffff097224 */ /* 0x000fe400000e0609 */
[----:B------:R-:W-:-:S04]  /*07b0*/  IMAD.WIDE.U32 R12, R11, R6, RZ ;  /* 0x000000060b0c7225 */ /* 0x000fc800078e00ff */
[----:B------:R-:W-:Y:S01]  /*07c0*/  IMAD.X R9, RZ, RZ, R9, P1 ;  /* 0x000000ffff097224 */ /* 0x000fe200008e0609 */
[----:B------:R-:W-:Y:S01]  /*07d0*/  IADD3 R15, P1, PT, -R12, UR4, RZ ;  /* 0x000000040c0f7c10 */ /* 0x000fe2000ff3e1ff */
[----:B------:R-:W-:-:S03]  /*07e0*/  IMAD R13, R11, R7, R13 ;  /* 0x000000070b0d7224 */ /* 0x000fc600078e020d */
[-C--:B------:R-:W-:Y:S01]  /*07f0*/  ISETP.GE.U32.AND P0, PT, R15, R6.reuse, PT ;  /* 0x000000060f00720c */ /* 0x080fe20003f06070 */
[----:B------:R-:W-:-:S05]  /*0800*/  IMAD R13, R9, R6, R13 ;  /* 0x00000006090d7224 */ /* 0x000fca00078e020d */
[----:B------:R-:W-:Y:S02]  /*0810*/  IADD3.X R18, PT, PT, ~R13, UR5, RZ, P1, !PT ;  /* 0x000000050d127c10 */ /* 0x000fe40008ffe5ff */
[----:B------:R-:W-:Y:S02]  /*0820*/  IADD3 R12, P1, PT, R11, 0x1, RZ ;  /* 0x000000010b0c7810 */ /* 0x000fe40007f3e0ff */
[----:B------:R-:W-:Y:S02]  /*0830*/  ISETP.GE.U32.AND.EX P0, PT, R18, R7, PT, P0 ;  /* 0x000000071200720c */ /* 0x000fe40003f06100 */
[----:B------:R-:W-:Y:S01]  /*0840*/  IADD3 R13, P2, PT, -R6, R15, RZ ;  /* 0x0000000f060d7210 */ /* 0x000fe20007f5e1ff */
[----:B------:R-:W-:Y:S01]  /*0850*/  IMAD.X R14, RZ, RZ, R9, P1 ;  /* 0x000000ffff0e7224 */ /* 0x000fe200008e0609 */
[----:B------:R-:W-:Y:S02]  /*0860*/  SEL R12, R12, R11, P0 ;  /* 0x0000000b0c0c7207 */ /* 0x000fe40000000000 */
[----:B------:R-:W-:-:S02]  /*0870*/  IADD3.X R16, PT, PT, ~R7, R18, RZ, P2, !PT ;  /* 0x0000001207107210 */ /* 0x000fc400017fe5ff */
[----:B------:R-:W-:Y:S02]  /*0880*/  SEL R13, R13, R15, P0 ;  /* 0x0000000f0d0d7207 */ /* 0x000fe40000000000 */
[----:B------:R-:W-:Y:S02]  /*0890*/  SEL R14, R14, R9, P0 ;  /* 0x000000090e0e7207 */ /* 0x000fe40000000000 */
[----:B------:R-:W-:Y:S02]  /*08a0*/  IADD3 R9, P2, PT, R12, 0x1, RZ ;  /* 0x000000010c097810 */ /* 0x000fe40007f5e0ff */
[----:B------:R-:W-:Y:S02]  /*08b0*/  SEL R16, R16, R18, P0 ;  /* 0x0000001210107207 */ /* 0x000fe40000000000 */
[----:B------:R-:W-:Y:S01]  /*08c0*/  ISETP.GE.U32.AND P0, PT, R13, R6, PT ;  /* 0x000000060d00720c */ /* 0x000fe20003f06070 */
[----:B------:R-:W-:Y:S01]  /*08d0*/  IMAD.X R11, RZ, RZ, R14, P2 ;  /* 0x000000ffff0b7224 */ /* 0x000fe200010e060e */
[----:B------:R-:W-:-:S02]  /*08e0*/  ISETP.NE.U32.AND P1, PT, R6, RZ, PT ;  /* 0x000000ff0600720c */ /* 0x000fc40003f25070 */
[----:B------:R-:W-:Y:S02]  /*08f0*/  ISETP.GE.U32.AND.EX P0, PT, R16, R7, PT, P0 ;  /* 0x000000071000720c */ /* 0x000fe40003f06100 */
[----:B------:R-:W-:Y:S02]  /*0900*/  ISETP.NE.AND.EX P1, PT, R7, RZ, PT, P1 ;  /* 0x000000ff0700720c */ /* 0x000fe40003f25310 */
[----:B------:R-:W-:Y:S01]  /*0910*/  SEL R7, R11, R14, P0 ;  /* 0x0000000e0b077207 */ /* 0x000fe20000000000 */
[----:B------:R-:W-:Y:S01]  /*0920*/  IMAD.MOV.U32 R11, RZ, RZ, 0x0 ;  /* 0x00000000ff0b7424 */ /* 0x000fe200078e00ff */
[----:B------:R-:W-:Y:S02]  /*0930*/  SEL R6, R9, R12, P0 ;  /* 0x0000000c09067207 */ /* 0x000fe40000000000 */
[----:B------:R-:W-:Y:S02]  /*0940*/  SEL R7, R7, 0xffffffff, P1 ;  /* 0xffffffff07077807 */ /* 0x000fe40000800000 */
[----:B------:R-:W-:Y:S01]  /*0950*/  SEL R6, R6, 0xffffffff, P1 ;  /* 0xffffffff06067807 */ /* 0x000fe20000800000 */
[----:B------:R-:W-:Y:S06]  /*0960*/  RET.REL.NODEC R10 `(_Z19global_scatter_moveP3Nety) ;  /* 0xfffffff40aa47950 */ /* 0x000fec0003c3ffff */
.L_x_309:
        /* <DEDUP_REMOVED lines=9> */
.L_x_345:


//--------------------- .text._Z19global_scatter_takeP3Nety --------------------------
	.section	.text._Z19global_scatter_takeP3Nety,"ax",@progbits
	.align	128
        .global         _Z19global_scatter_takeP3Nety
        .type           _Z19global_scatter_takeP3Nety,@function
        .size           _Z19global_scatter_takeP3Nety,(.L_x_351 - _Z19global_scatter_takeP3Nety)
        .other          _Z19global_scatter_takeP3Nety,@"STO_CUDA_ENTRY STV_DEFAULT"
_Z19global_scatter_takeP3Nety:
.text._Z19global_scatter_takeP3Nety:
[----:B------:R-:W-:Y:S08]  /*0000*/  LDC R1, c[0x0][0x37c] ;  /* 0x0000df00ff017b82 */ /* 0x000ff00000000800 */
[----:B------:R-:W0:Y:S01]  /*0010*/  LDC.64 R12, c[0x0][0x380] ;  /* 0x0000e000ff0c7b82 */ /* 0x000e220000000a00 */
[----:B------:R-:W0:Y:S02]  /*0020*/  LDCU.64 UR4, c[0x0][0x358] ;  /* 0x00006b00ff0477ac */ /* 0x000e240008000a00 */
[----:B0-----:R-:W2:Y:S05]  /*0030*/  LDG.E.64 R4, desc[UR4][R12.64+0x10] ;  /* 0x000010040c047981 */ /* 0x001eaa000c1e1b00 */
[----:B------:R-:W0:Y:S01]  /*0040*/  S2UR UR6, SR_CTAID.X ;  /* 0x00000000000679c3 */ /* 0x000e220000002500 */
[----:B------:R-:W-:Y:S01]  /*0050*/  IMAD.MOV.U32 R3, RZ, RZ, RZ ;  /* 0x000000ffff037224 */ /* 0x000fe200078e00ff */
[----:B------:R-:W0:Y:S06]  /*0060*/  S2R R2, SR_TID.X ;  /* 0x0000000000027919 */ /* 0x000e2c0000002100 */
[----:B------:R-:W0:Y:S02]  /*0070*/  LDC R7, c[0x0][0x360] ;  /* 0x0000d800ff077b82 */ /* 0x000e240000000800 */
[----:B0-----:R-:W-:-:S04]  /*0080*/  IMAD.WIDE.U32 R2, R7, UR6, R2 ;  /* 0x0000000607027c25 */ /* 0x001fc8000f8e0002 */
[C---:B------:R-:W-:Y:S01]  /*0090*/  IMAD.SHL.U32 R15, R2.reuse, 0x10, RZ ;  /* 0x00000010020f7824 */ /* 0x040fe200078e00ff */
[----:B------:R-:W-:Y:S02]  /*00a0*/  SHF.L.U64.HI R17, R2, 0x4, R3 ;  /* 0x0000000402117819 */ /* 0x000fe40000010203 */
[----:B------:R-:W3:Y:S02]  /*00b0*/  LDG.E.64 R2, desc[UR4][R12.64+0x38] ;  /* 0x000038040c027981 */ /* 0x000ee4000c1e1b00 */
[----:B--2---:R-:W-:-:S04]  /*00c0*/  IADD3 R4, P0, PT, R4, R15, RZ ;  /* 0x0000000f04047210 */ /* 0x004fc80007f1e0ff */
[----:B------:R-:W-:-:S05]  /*00d0*/  IADD3.X R5, PT, PT, R5, R17, RZ, P0, !PT ;  /* 0x0000001105057210 */ /* 0x000fca00007fe4ff */
[----:B------:R-:W2:Y:S04]  /*00e0*/  LDG.E.64 R6, desc[UR4][R4.64] ;  /* 0x0000000404067981 */ /* 0x000ea8000c1e1b00 */
[----:B------:R-:W4:Y:S01]  /*00f0*/  LDG.E.64 R8, desc[UR4][R4.64+0x8] ;  /* 0x0000080404087981 */ /* 0x000f22000c1e1b00 */
[----:B---3--:R-:W-:-:S05]  /*0100*/  IADD3 R2, P0, PT, R2, R15, RZ ;  /* 0x0000000f02027210 */ /* 0x008fca0007f1e0ff */
[----:B------:R-:W-:-:S05]  /*0110*/  IMAD.X R3, R3, 0x1, R17, P0 ;  /* 0x0000000103037824 */ /* 0x000fca00000e0611 */
[----:B--2---:R-:W-:Y:S04]  /*0120*/  STG.E.64 desc[UR4][R2.64], R6 ;  /* 0x0000000602007986 */ /* 0x004fe8000c101b04 */
[----:B----4-:R-:W-:Y:S04]  /*0130*/  STG.E.64 desc[UR4][R2.64+0x8], R8 ;  /* 0x0000080802007986 */ /* 0x010fe8000c101b04 */
[----:B------:R-:W2:Y:S02]  /*0140*/  LDG.E.64 R10, desc[UR4][R12.64+0x10] ;  /* 0x000010040c0a7981 */ /* 0x000ea4000c1e1b00 */
[----:B--2---:R-:W-:-:S04]  /*0150*/  IADD3 R10, P0, PT, R10, R15, RZ ;  /* 0x0000000f0a0a7210 */ /* 0x004fc80007f1e0ff */
[----:B------:R-:W-:-:S05]  /*0160*/  IADD3.X R11, PT, PT, R11, R17, RZ, P0, !PT ;  /* 0x000000110b0b7210 */ /* 0x000fca00007fe4ff */
[----:B------:R-:W-:Y:S04]  /*0170*/  STG.E.64 desc[UR4][R10.64], RZ ;  /* 0x000000ff0a007986 */ /* 0x000fe8000c101b04 */
[----:B------:R-:W-:Y:S01]  /*0180*/  STG.E.64 desc[UR4][R10.64+0x8], RZ ;  /* 0x000008ff0a007986 */ /* 0x000fe2000c101b04 */
[----:B------:R-:W-:Y:S05]  /*0190*/  EXIT ;  /* 0x000000000000794d */ /* 0x000fea0003800000 */
.L_x_310:
        /* <DEDUP_REMOVED lines=14> */
.L_x_351:


//--------------------- .text._Z24global_scatter_prepare_2P3Net --------------------------
	.section	.text._Z24global_scatter_prepare_2P3Net,"ax",@progbits
	.align	128
        .global         _Z24global_scatter_prepare_2P3Net
        .type           _Z24global_scatter_prepare_2P3Net,@function
        .size           _Z24global_scatter_prepare_2P3Net,(.L_x_352 - _Z24global_scatter_prepare_2P3Net)
        .other          _Z24global_scatter_prepare_2P3Net,@"STO_CUDA_ENTRY STV_DEFAULT"
_Z24global_scatter_prepare_2P3Net:
.text._Z24global_scatter_prepare_2P3Net:
[----:B------:R-:W-:Y:S08]  /*0000*/  LDC R1, c[0x0][0x37c] ;  /* 0x0000df00ff017b82 */ /* 0x000ff00000000800 */
[----:B------:R-:W0:Y:S01]  /*0010*/  LDC.64 R4, c[0x0][0x380] ;  /* 0x0000e000ff047b82 */ /* 0x000e220000000a00 */
[----:B------:R-:W0:Y:S02]  /*0020*/  LDCU.64 UR4, c[0x0][0x358] ;  /* 0x00006b00ff0477ac */ /* 0x000e240008000a00 */
[----:B0-----:R-:W2:Y:S01]  /*0030*/  LDG.E.64 R2, desc[UR4][R4.64+0x30] ;  /* 0x0000300404027981 */ /* 0x001ea2000c1e1b00 */
[----:B------:R-:W0:Y:S02]  /*0040*/  S2R R25, SR_TID.X ;  /* 0x0000000000197919 */ /* 0x000e240000002100 */
[----:B0-----:R-:W-:-:S02]  /*0050*/  LOP3.LUT R0, R25, 0x1, RZ, 0xc0, !PT ;  /* 0x0000000119007812 */ /* 0x001fc400078ec0ff */
[----:B------:R-:W-:Y:S02]  /*0060*/  BAR.SYNC.DEFER_BLOCKING 0x0 ;  /* 0x0000000000007b1d */ /* 0x000fe40000010000 */
[----:B------:R-:W-:Y:S01]  /*0070*/  ISETP.NE.U32.AND P1, PT, R0, 0x1, PT ;  /* 0x000000010000780c */ /* 0x000fe20003f25070 */
[----:B--2---:R-:W-:-:S12]  /*0080*/  IMAD.WIDE.U32 R6, R25, 0x8, R2 ;  /* 0x0000000819067825 */ /* 0x004fd800078e0002 */
[----:B------:R-:W-:-:S05]  /*0090*/  @P1 IADD3 R20, P0, PT, R6, 0x8000000, RZ ;  /* 0x0800000006141810 */ /* 0x000fca0007f1e0ff */
[----:B------:R-:W-:-:S05]  /*00a0*/  @P1 IMAD.X R21, RZ, RZ, R7, P0 ;  /* 0x000000ffff151224 */ /* 0x000fca00000e0607 */
[----:B------:R-:W2:Y:S04]  /*00b0*/  @P1 LDG.E.64 R8, desc[UR4][R20.64+0x80000] ;  /* 0x0800000414081981 */ /* 0x000ea8000c1e1b00 */
[----:B------:R-:W2:Y:S01]  /*00c0*/  @P1 LDG.E.64 R12, desc[UR4][R20.64+0x80008] ;  /* 0x08000804140c1981 */ /* 0x000ea2000c1e1b00 */
[----:B------:R-:W-:-:S13]  /*00d0*/  LOP3.LUT P0, R18, R25, 0x3, RZ, 0xc0, !PT ;  /* 0x0000000319127812 */ /* 0x000fda000780c0ff */
[----:B------:R-:W-:-:S05]  /*00e0*/  @!P0 IADD3 R10, P3, PT, R6, 0x8000000, RZ ;  /* 0x08000000060a8810 */ /* 0x000fca0007f7e0ff */
[----:B------:R-:W-:Y:S01]  /*00f0*/  @!P0 IMAD.X R11, RZ, RZ, R7, P3 ;  /* 0x000000ffff0b8224 */ /* 0x000fe200018e0607 */
[----:B--2---:R-:W-:-:S05]  /*0100*/  @P1 IADD3 R16, P2, PT, R8, R12, RZ ;  /* 0x0000000c08101210 */ /* 0x004fca0007f5e0ff */
[----:B------:R-:W-:-:S05]  /*0110*/  @P1 IMAD.X R17, R9, 0x1, R13, P2 ;  /* 0x0000000109111824 */ /* 0x000fca00010e060d */
[----:B------:R0:W-:Y:S01]  /*0120*/  @P1 STG.E.64 desc[UR4][R20.64+0x80008], R16 ;  /* 0x0800081014001986 */ /* 0x0001e2000c101b04 */
[----:B------:R-:W-:Y:S06]  /*0130*/  BAR.SYNC.DEFER_BLOCKING 0x0 ;  /* 0x0000000000007b1d */ /* 0x000fec0000010000 */
[----:B------:R-:W2:Y:S04]  /*0140*/  @!P0 LDG.E.64 R12, desc[UR4][R10.64+0x80008] ;  /* 0x080008040a0c8981 */ /* 0x000ea8000c1e1b00 */
[----:B------:R-:W2:Y:S01]  /*0150*/  @!P0 LDG.E.64 R14, desc[UR4][R10.64+0x80018] ;  /* 0x080018040a0e8981 */ /* 0x000ea2000c1e1b00 */
[----:B------:R-:W-:-:S13]  /*0160*/  LOP3.LUT P1, R19, R25, 0x7, RZ, 0xc0, !PT ;  /* 0x0000000719137812 */ /* 0x000fda000782c0ff */
[----:B------:R-:W-:-:S05]  /*0170*/  @!P1 IADD3 R8, P3, PT, R6, 0x8000000, RZ ;  /* 0x0800000006089810 */ /* 0x000fca0007f7e0ff */
[----:B------:R-:W-:Y:S01]  /*0180*/  @!P1 IMAD.X R9, RZ, RZ, R7, P3 ;  /* 0x000000ffff099224 */ /* 0x000fe200018e0607 */
[----:B--2---:R-:W-:-:S05]  /*0190*/  @!P0 IADD3 R22, P2, PT, R12, R14, RZ ;  /* 0x0000000e0c168210 */ /* 0x004fca0007f5e0ff */
[----:B------:R-:W-:-:S05]  /*01a0*/  @!P0 IMAD.X R23, R13, 0x1, R15, P2 ;  /* 0x000000010d178824 */ /* 0x000fca00010e060f */
[----:B------:R1:W-:Y:S01]  /*01b0*/  @!P0 STG.E.64 desc[UR4][R10.64+0x80018], R22 ;  /* 0x080018160a008986 */ /* 0x0003e2000c101b04 */
[----:B------:R-:W-:Y:S06]  /*01c0*/  BAR.SYNC.DEFER_BLOCKING 0x0 ;  /* 0x0000000000007b1d */ /* 0x000fec0000010000 */
[----:B------:R-:W2:Y:S04]  /*01d0*/  @!P1 LDG.E.64 R14, desc[UR4][R8.64+0x80018] ;  /* 0x08001804080e9981 */ /* 0x000ea8000c1e1b00 */
[----:B0-----:R-:W2:Y:S01]  /*01e0*/  @!P1 LDG.E.64 R16, desc[UR4][R8.64+0x80038] ;  /* 0x0800380408109981 */ /* 0x001ea2000c1e1b00 */
[----:B------:R-:W-:-:S13]  /*01f0*/  LOP3.LUT P0, R20, R25, 0xf, RZ, 0xc0, !PT ;  /* 0x0000000f19147812 */ /* 0x000fda000780c0ff */
[----:B------:R-:W-:-:S05]  /*0200*/  @!P0 IADD3 R12, P3, PT, R6, 0x8000000, RZ ;  /* 0x08000000060c8810 */ /* 0x000fca0007f7e0ff */
[----:B------:R-:W-:Y:S01]  /*0210*/  @!P0 IMAD.X R13, RZ, RZ, R7, P3 ;  /* 0x000000ffff0d8224 */ /* 0x000fe200018e0607 */
[----:B--2---:R-:W-:-:S05]  /*0220*/  @!P1 IADD3 R26, P2, PT, R14, R16, RZ ;  /* 0x000000100e1a9210 */ /* 0x004fca0007f5e0ff */
[----:B------:R-:W-:-:S05]  /*0230*/  @!P1 IMAD.X R27, R15, 0x1, R17, P2 ;  /* 0x000000010f1b9824 */ /* 0x000fca00010e0611 */
[----:B------:R0:W-:Y:S01]  /*0240*/  @!P1 STG.E.64 desc[UR4][R8.64+0x80038], R26 ;  /* 0x0800381a08009986 */ /* 0x0001e2000c101b04 */
[----:B------:R-:W-:Y:S06]  /*0250*/  BAR.SYNC.DEFER_BLOCKING 0x0 ;  /* 0x0000000000007b1d */ /* 0x000fec0000010000 */
[----:B-1----:R-:W2:Y:S04]  /*0260*/  @!P0 LDG.E.64 R10, desc[UR4][R12.64+0x80038] ;  /* 0x080038040c0a8981 */ /* 0x002ea8000c1e1b00 */
        /* <DEDUP_REMOVED lines=8> */
[----:B0-----:R-:W2:Y:S04]  /*02f0*/  @!P1 LDG.E.64 R8, desc[UR4][R16.64+0x80078] ;  /* 0x0800780410089981 */ /* 0x001ea8000c1e1b00 */
        /* <DEDUP_REMOVED lines=18> */
[----:B------:R-:W2:Y:S01]  /*0420*/  @!P2 LDG.E.64 R14, desc[UR4][R8.64+0x803f8] ;  /* 0x0803f804080ea981 */ /* 0x000ea2000c1e1b00 */
[----:B------:R-:W-:-:S13]  /*0430*/  LOP3.LUT P1, R24, R25, 0xff, RZ, 0xc0, !PT ;  /* 0x000000ff19187812 */ /* 0x000fda000782c0ff */
[----:B0-----:R-:W-:-:S05]  /*0440*/  @!P1 IADD3 R16, P3, PT, R6, 0x8000000, RZ ;  /* 0x0800000006109810 */ /* 0x001fca0007f7e0ff */
[----:B------:R-:W-:Y:S01]  /*0450*/  @!P1 IMAD.X R17, RZ, RZ, R7, P3 ;  /* 0x000000ffff119224 */ /* 0x000fe200018e0607 */
[----:B--2---:R-:W-:-:S05]  /*0460*/  @!P2 IADD3 R14, P0, PT, R12, R14, RZ ;  /* 0x0000000e0c0ea210 */ /* 0x004fca0007f1e0ff */
[----:B------:R-:W-:-:S05]  /*0470*/  @!P2 IMAD.X R15, R13, 0x1, R15, P0 ;  /* 0x000000010d0fa824 */ /* 0x000fca00000e060f */
[----:B------:R0:W-:Y:S01]  /*0480*/  @!P2 STG.E.64 desc[UR4][R8.64+0x803f8], R14 ;  /* 0x0803f80e0800a986 */ /* 0x0001e2000c101b04 */
[----:B------:R-:W-:Y:S06]  /*0490*/  BAR.SYNC.DEFER_BLOCKING 0x0 ;  /* 0x0000000000007b1d */ /* 0x000fec0000010000 */
[----:B-1----:R-:W2:Y:S04]  /*04a0*/  @!P1 LDG.E.64 R10, desc[UR4][R16.64+0x803f8] ;  /* 0x0803f804100a9981 */ /* 0x002ea8000c1e1b00 */
[----:B------:R-:W2:Y:S01]  /*04b0*/  @!P1 LDG.E.64 R12, desc[UR4][R16.64+0x807f8] ;  /* 0x0807f804100c9981 */ /* 0x000ea2000c1e1b00 */
[----:B------:R-:W-:-:S02]  /*04c0*/  IADD3 R28, P4, PT, R2, 0x8000000, RZ ;  /* 0x08000000021c7810 */ /* 0x000fc40007f9e0ff */
[----:B------:R-:W-:Y:S02]  /*04d0*/  ISETP.NE.AND P2, PT, R25, RZ, PT ;  /* 0x000000ff1900720c */ /* 0x000fe40003f45270 */
[----:B------:R-:W-:Y:S01]  /*04e0*/  ISETP.NE.AND P0, PT, R24, RZ, PT ;  /* 0x000000ff1800720c */ /* 0x000fe20003f05270 */
[----:B------:R-:W-:Y:S01]  /*04f0*/  IMAD.X R29, RZ, RZ, R3, P4 ;  /* 0x000000ffff1d7224 */ /* 0x000fe200020e0603 */
[----:B--2---:R-:W-:-:S11]  /*0500*/  @!P1 IADD3 R12, P3, PT, R10, R12, RZ ;  /* 0x0000000c0a0c9210 */ /* 0x004fd60007f7e0ff */
[----:B------:R-:W-:Y:S01]  /*0510*/  @!P0 IADD3 R10, P5, PT, R6, 0x8000000, RZ ;  /* 0x08000000060a8810 */ /* 0x000fe20007fbe0ff */
[----:B------:R-:W-:-:S04]  /*0520*/  @!P1 IMAD.X R13, R11, 0x1, R13, P3 ;  /* 0x000000010b0d9824 */ /* 0x000fc800018e060d */
[----:B------:R-:W-:Y:S01]  /*0530*/  @!P0 IMAD.X R11, RZ, RZ, R7, P5 ;  /* 0x000000ffff0b8224 */ /* 0x000fe200028e0607 */
[----:B------:R1:W-:Y:S01]  /*0540*/  @!P1 STG.E.64 desc[UR4][R16.64+0x807f8], R12 ;  /* 0x0807f80c10009986 */ /* 0x0003e2000c101b04 */
[----:B------:R-:W-:Y:S06]  /*0550*/  BAR.SYNC.DEFER_BLOCKING 0x0 ;  /* 0x0000000000007b1d */ /* 0x000fec0000010000 */
[----:B------:R-:W2:Y:S02]  /*0560*/  LDG.E R2, desc[UR4][R28.64+0x807f8] ;  /* 0x0807f8041c027981 */ /* 0x000ea4000c1e1900 */
[----:B------:R-:W-:Y:S06]  /*0570*/  BAR.SYNC.DEFER_BLOCKING 0x0 ;  /* 0x0000000000007b1d */ /* 0x000fec0000010000 */
[----:B------:R-:W-:Y:S02]  /*0580*/  @!P2 STG.E.64 desc[UR4][R28.64+0x807f8], RZ ;  /* 0x0807f8ff1c00a986 */ /* 0x000fe4000c101b04 */
[----:B------:R-:W-:Y:S06]  /*0590*/  BAR.SYNC.DEFER_BLOCKING 0x0 ;  /* 0x0000000000007b1d */ /* 0x000fec0000010000 */
[----:B------:R-:W3:Y:S04]  /*05a0*/  @!P0 LDG.E.64 R24, desc[UR4][R10.64+0x803f8] ;  /* 0x0803f8040a188981 */ /* 0x000ee8000c1e1b00 */
[----:B0-----:R-:W3:Y:S01]  /*05b0*/  @!P0 LDG.E.64 R14, desc[UR4][R10.64+0x807f8] ;  /* 0x0807f8040a0e8981 */ /* 0x001ee2000c1e1b00 */
[----:B------:R-:W-:-:S13]  /*05c0*/  ISETP.NE.AND P1, PT, R23, RZ, PT ;  /* 0x000000ff1700720c */ /* 0x000fda0003f25270 */
[----:B------:R-:W-:-:S05]  /*05d0*/  @!P1 IADD3 R8, P3, PT, R6, 0x8000000, RZ ;  /* 0x0800000006089810 */ /* 0x000fca0007f7e0ff */
[----:B------:R-:W-:Y:S01]  /*05e0*/  @!P1 IMAD.X R9, RZ, RZ, R7, P3 ;  /* 0x000000ffff099224 */ /* 0x000fe200018e0607 */
[----:B---3--:R-:W-:Y:S01]  /*05f0*/  @!P0 IADD3 R26, P2, PT, R24, R14, RZ ;  /* 0x0000000e181a8210 */ /* 0x008fe20007f5e0ff */
[----:B------:R0:W-:Y:S04]  /*0600*/  @!P0 STG.E.64 desc[UR4][R10.64+0x803f8], R14 ;  /* 0x0803f80e0a008986 */ /* 0x0001e8000c101b04 */
[----:B------:R-:W-:-:S05]  /*0610*/  @!P0 IMAD.X R27, R25, 0x1, R15, P2 ;  /* 0x00000001191b8824 */ /* 0x000fca00010e060f */
[----:B------:R3:W-:Y:S01]  /*0620*/  @!P0 STG.E.64 desc[UR4][R10.64+0x807f8], R26 ;  /* 0x0807f81a0a008986 */ /* 0x0007e2000c101b04 */
[----:B------:R-:W-:Y:S06]  /*0630*/  BAR.SYNC.DEFER_BLOCKING 0x0 ;  /* 0x0000000000007b1d */ /* 0x000fec0000010000 */
[----:B-1----:R-:W4:Y:S04]  /*0640*/  @!P1 LDG.E.64 R16, desc[UR4][R8.64+0x801f8] ;  /* 0x0801f80408109981 */ /* 0x002f28000c1e1b00 */
[----:B------:R-:W4:Y:S01]  /*0650*/  @!P1 LDG.E.64 R24, desc[UR4][R8.64+0x803f8] ;  /* 0x0803f80408189981 */ /* 0x000f22000c1e1b00 */
[----:B------:R-:W-:-:S13]  /*0660*/  ISETP.NE.AND P0, PT, R22, RZ, PT ;  /* 0x000000ff1600720c */ /* 0x000fda0003f05270 */
[----:B------:R-:W-:-:S05]  /*0670*/  @!P0 IADD3 R12, P3, PT, R6, 0x8000000, RZ ;  /* 0x08000000060c8810 */ /* 0x000fca0007f7e0ff */
[----:B------:R-:W-:Y:S01]  /*0680*/  @!P0 IMAD.X R13, RZ, RZ, R7, P3 ;  /* 0x000000ffff0d8224 */ /* 0x000fe200018e0607 */
[----:B----4-:R-:W-:Y:S01]  /*0690*/  @!P1 IADD3 R22, P2, PT, R16, R24, RZ ;  /* 0x0000001810169210 */ /* 0x010fe20007f5e0ff */
[----:B------:R-:W-:Y:S04]  /*06a0*/  @!P1 STG.E.64 desc[UR4][R8.64+0x801f8], R24 ;  /* 0x0801f81808009986 */ /* 0x000fe8000c101b04 */
[----:B------:R-:W-:-:S05]  /*06b0*/  @!P1 IMAD.X R23, R17, 0x1, R25, P2 ;  /* 0x0000000111179824 */ /* 0x000fca00010e0619 */
[----:B------:R1:W-:Y:S01]  /*06c0*/  @!P1 STG.E.64 desc[UR4][R8.64+0x803f8], R22 ;  /* 0x0803f81608009986 */ /* 0x0003e2000c101b04 */
[----:B------:R-:W-:Y:S06]  /*06d0*/  BAR.SYNC.DEFER_BLOCKING 0x0 ;  /* 0x0000000000007b1d */ /* 0x000fec0000010000 */
[----:B0-----:R-:W4:Y:S04]  /*06e0*/  @!P0 LDG.E.64 R14, desc[UR4][R12.64+0x800f8] ;  /* 0x0800f8040c0e8981 */ /* 0x001f28000c1e1b00 */
[----:B------:R-:W4:Y:S01]  /*06f0*/  @!P0 LDG.E.64 R16, desc[UR4][R12.64+0x801f8] ;  /* 0x0801f8040c108981 */ /* 0x000f22000c1e1b00 */
[----:B------:R-:W-:-:S13]  /*0700*/  ISETP.NE.AND P1, PT, R21, RZ, PT ;  /* 0x000000ff1500720c */ /* 0x000fda0003f25270 */
[----:B---3--:R-:W-:-:S05]  /*0710*/  @!P1 IADD3 R10, P3, PT, R6, 0x8000000, RZ ;  /* 0x08000000060a9810 */ /* 0x008fca0007f7e0ff */
[----:B------:R-:W-:Y:S01]  /*0720*/  @!P1 IMAD.X R11, RZ, RZ, R7, P3 ;  /* 0x000000ffff0b9224 */ /* 0x000fe200018e0607 */
[----:B----4-:R-:W-:Y:S01]  /*0730*/  @!P0 IADD3 R26, P2, PT, R14, R16, RZ ;  /* 0x000000100e1a8210 */ /* 0x010fe20007f5e0ff */
[----:B------:R-:W-:Y:S04]  /*0740*/  @!P0 STG.E.64 desc[UR4][R12.64+0x800f8], R16 ;  /* 0x0800f8100c008986 */ /* 0x000fe8000c101b04 */
[----:B------:R-:W-:-:S05]  /*0750*/  @!P0 IMAD.X R27, R15, 0x1, R17, P2 ;  /* 0x000000010f1b8824 */ /* 0x000fca00010e0611 */
[----:B------:R0:W-:Y:S01]  /*0760*/  @!P0 STG.E.64 desc[UR4][R12.64+0x801f8], R26 ;  /* 0x0801f81a0c008986 */ /* 0x0001e2000c101b04 */
[----:B------:R-:W-:Y:S06]  /*0770*/  BAR.SYNC.DEFER_BLOCKING 0x0 ;  /* 0x0000000000007b1d */ /* 0x000fec0000010000 */
[----:B------:R-:W3:Y:S04]  /*0780*/  @!P1 LDG.E.64 R14, desc[UR4][R10.64+0x80078] ;  /* 0x080078040a0e9981 */ /* 0x000ee8000c1e1b00 */
[----:B-1----:R-:W3:Y:S01]  /*0790*/  @!P1 LDG.E.64 R22, desc[UR4][R10.64+0x800f8] ;  /* 0x0800f8040a169981 */ /* 0x002ee2000c1e1b00 */
[----:B------:R-:W-:-:S13]  /*07a0*/  ISETP.NE.AND P0, PT, R20, RZ, PT ;  /* 0x000000ff1400720c */ /* 0x000fda0003f05270 */
[----:B------:R-:W-:-:S05]  /*07b0*/  @!P0 IADD3 R8, P3, PT, R6, 0x8000000, RZ ;  /* 0x0800000006088810 */ /* 0x000fca0007f7e0ff */
[----:B------:R-:W-:Y:S01]  /*07c0*/  @!P0 IMAD.X R9, RZ, RZ, R7, P3 ;  /* 0x000000ffff098224 */ /* 0x000fe200018e0607 */
[----:B---3--:R-:W-:Y:S01]  /*07d0*/  @!P1 IADD3 R20, P2, PT, R14, R22, RZ ;  /* 0x000000160e149210 */ /* 0x008fe20007f5e0ff */
[----:B------:R-:W-:Y:S04]  /*07e0*/  @!P1 STG.E.64 desc[UR4][R10.64+0x80078], R22 ;  /* 0x080078160a009986 */ /* 0x000fe8000c101b04 */
[----:B------:R-:W-:-:S05]  /*07f0*/  @!P1 IMAD.X R21, R15, 0x1, R23, P2 ;  /* 0x000000010f159824 */ /* 0x000fca00010e0617 */
[----:B------:R1:W-:Y:S01]  /*0800*/  @!P1 STG.E.64 desc[UR4][R10.64+0x800f8], R20 ;  /* 0x0800f8140a009986 */ /* 0x0003e2000c101b04 */
[----:B------:R-:W-:Y:S06]  /*0810*/  BAR.SYNC.DEFER_BLOCKING 0x0 ;  /* 0x0000000000007b1d */ /* 0x000fec0000010000 */
[----:B0-----:R-:W3:Y:S04]  /*0820*/  @!P0 LDG.E.64 R12, desc[UR4][R8.64+0x80038] ;  /* 0x08003804080c8981 */ /* 0x001ee8000c1e1b00 */
[----:B------:R-:W3:Y:S01]  /*0830*/  @!P0 LDG.E.64 R14, desc[UR4][R8.64+0x80078] ;  /* 0x08007804080e8981 */ /* 0x000ee2000c1e1b00 */
        /* <DEDUP_REMOVED lines=8> */
[----:B-1----:R-:W3:Y:S04]  /*08c0*/  @!P1 LDG.E.64 R10, desc[UR4][R24.64+0x80018] ;  /* 0x08001804180a9981 */ /* 0x002ee8000c1e1b00 */
[----:B------:R-:W3:Y:S01]  /*08d0*/  @!P1 LDG.E.64 R12, desc[UR4][R24.64+0x80038] ;  /* 0x08003804180c9981 */ /* 0x000ee2000c1e1b00 */
[----:B------:R-:W-:-:S13]  /*08e0*/  ISETP.NE.AND P0, PT, R18, RZ, PT ;  /* 0x000000ff1200720c */ /* 0x000fda0003f05270 */
[----:B------:R-:W-:-:S05]  /*08f0*/  @!P0 IADD3 R20, P3, PT, R6, 0x8000000, RZ ;  /* 0x0800000006148810 */ /* 0x000fca0007f7e0ff */
[----:B------:R-:W-:Y:S01]  /*0900*/  @!P0 IMAD.X R21, RZ, RZ, R7, P3 ;  /* 0x000000ffff158224 */ /* 0x000fe200018e0607 */
[----:B---3--:R-:W-:Y:S01]  /*0910*/  @!P1 IADD3 R18, P2, PT, R10, R12, RZ ;  /* 0x0000000c0a129210 */ /* 0x008fe20007f5e0ff */
[----:B------:R-:W-:Y:S04]  /*0920*/  @!P1 STG.E.64 desc[UR4][R24.64+0x80018], R12 ;  /* 0x0800180c18009986 */ /* 0x000fe8000c101b04 */
[----:B------:R-:W-:-:S05]  /*0930*/  @!P1 IMAD.X R19, R11, 0x1, R13, P2 ;  /* 0x000000010b139824 */ /* 0x000fca00010e060d */
[----:B------:R-:W-:Y:S01]  /*0940*/  @!P1 STG.E.64 desc[UR4][R24.64+0x80038], R18 ;  /* 0x0800381218009986 */ /* 0x000fe2000c101b04 */
        /* <DEDUP_REMOVED lines=11> */
[----:B------:R-:W3:Y:S04]  /*0a00*/  @!P1 LDG.E.64 R6, desc[UR4][R16.64+0x80000] ;  /* 0x0800000410069981 */ /* 0x000ee8000c1e1b00 */
[----:B------:R-:W3:Y:S01]  /*0a10*/  @!P1 LDG.E.64 R8, desc[UR4][R16.64+0x80008] ;  /* 0x0800080410089981 */ /* 0x000ee2000c1e1b00 */
[----:B--2---:R-:W-:-:S02]  /*0a20*/  SHF.R.S32.HI R3, RZ, 0x1f, R2 ;  /* 0x0000001fff037819 */ /* 0x004fc40000011402 */
[----:B---3--:R-:W-:Y:S01]  /*0a30*/  @!P1 IADD3 R6, P0, PT, R6, R8, RZ ;  /* 0x0000000806069210 */ /* 0x008fe20007f1e0ff */
[----:B------:R-:W-:Y:S04]  /*0a40*/  @!P1 STG.E.64 desc[UR4][R16.64+0x80000], R8 ;  /* 0x0800000810009986 */ /* 0x000fe8000c101b04 */
[----:B------:R-:W-:-:S05]  /*0a50*/  @!P1 IMAD.X R7, R7, 0x1, R9, P0 ;  /* 0x0000000107079824 */ /* 0x000fca00000e0609 */
[----:B------:R-:W-:Y:S01]  /*0a60*/  @!P1 STG.E.64 desc[UR4][R16.64+0x80008], R6 ;  /* 0x0800080610009986 */ /* 0x000fe2000c101b04 */
[----:B------:R-:W-:Y:S06]  /*0a70*/  BAR.SYNC.DEFER_BLOCKING 0x0 ;  /* 0x0000000000007b1d */ /* 0x000fec0000010000 */
[----:B------:R-:W-:Y:S01]  /*0a80*/  STG.E.64 desc[UR4][R4.64+0x8], R2 ;  /* 0x0000080204007986 */ /* 0x000fe2000c101b04 */
[----:B------:R-:W-:Y:S05]  /*0a90*/  EXIT ;  /* 0x000000000000794d */ /* 0x000fea0003800000 */
.L_x_311:
        /* <DEDUP_REMOVED lines=14> */
.L_x_352:


//--------------------- .text._Z24global_scatter_prepare_1P3Net --------------------------
	.section	.text._Z24global_scatter_prepare_1P3Net,"ax",@progbits
	.align	128
        .global         _Z24global_scatter_prepare_1P3Net
        .type           _Z24global_scatter_prepare_1P3Net,@function
        .size           _Z24global_scatter_prepare_1P3Net,(.L_x_353 - _Z24global_scatter_prepare_1P3Net)
        .other          _Z24global_scatter_prepare_1P3Net,@"STO_CUDA_ENTRY STV_DEFAULT"
_Z24global_scatter_prepare_1P3Net:
.text._Z24global_scatter_prepare_1P3Net:
[----:B------:R-:W-:Y:S08]  /*0000*/  LDC R1, c[0x0][0x37c] ;  /* 0x0000df00ff017b82 */ /* 0x000ff00000000800 */
[----:B------:R-:W0:Y:S01]  /*0010*/  LDC.64 R12, c[0x0][0x380] ;  /* 0x0000e000ff0c7b82 */ /* 0x000e220000000a00 */
[----:B------:R-:W0:Y:S02]  /*0020*/  LDCU.64 UR4, c[0x0][0x358] ;  /* 0x00006b00ff0477ac */ /* 0x000e240008000a00 */
[----:B0-----:R-:W2:Y:S01]  /*0030*/  LDG.E.64 R2, desc[UR4][R12.64+0x30] ;  /* 0x000030040c027981 */ /* 0x001ea2000c1e1b00 */
[----:B------:R-:W0:Y:S01]  /*0040*/  S2R R15, SR_TID.X ;  /* 0x00000000000f7919 */ /* 0x000e220000002100 */
[----:B------:R-:W2:Y:S01]  /*0050*/  S2R R9, SR_CTAID.X ;  /* 0x0000000000097919 */ /* 0x000ea20000002500 */
[----:B0-----:R-:W-:-:S04]  /*0060*/  LOP3.LUT R0, R15, 0x1, RZ, 0xc0, !PT ;  /* 0x000000010f007812 */ /* 0x001fc800078ec0ff */
[----:B------:R-:W-:Y:S01]  /*0070*/  ISETP.NE.U32.AND P1, PT, R0, 0x1, PT ;  /* 0x000000010000780c */ /* 0x000fe20003f25070 */
[----:B--2---:R-:W-:-:S04]  /*0080*/  IMAD.WIDE.U32 R2, R9, 0x800, R2 ;  /* 0x0000080009027825 */ /* 0x004fc800078e0002 */
[----:B------:R-:W-:-:S08]  /*0090*/  IMAD.WIDE.U32 R4, R15, 0x8, R2 ;  /* 0x000000080f047825 */ /* 0x000fd000078e0002 */
        /* <DEDUP_REMOVED lines=31> */
[----:B-1----:R-:W-:-:S13]  /*0290*/  LOP3.LUT P1, R12, R15, 0x1f, RZ, 0xc0, !PT ;  /* 0x0000001f0f0c7812 */ /* 0x002fda000782c0ff */
        /* <DEDUP_REMOVED lines=35> */
[----:B------:R-:W-:-:S02]  /*04d0*/  ISETP.NE.AND P2, PT, R15, RZ, PT ;  /* 0x000000ff0f00720c */ /* 0x000fc40003f45270 */
[----:B------:R-:W-:Y:S02]  /*04e0*/  ISETP.NE.AND P0, PT, R28, RZ, PT ;  /* 0x000000ff1c00720c */ /* 0x000fe40003f05270 */
[----:B--2---:R-:W-:Y:S02]  /*04f0*/  @!P1 IADD3 R22, P3, PT, R18, R20, RZ ;  /* 0x0000001412169210 */ /* 0x004fe40007f7e0ff */
[----:B------:R-:W-:-:S09]  /*0500*/  IADD3 R18, P4, PT, R2, 0x8000000, RZ ;  /* 0x0800000002127810 */ /* 0x000fd20007f9e0ff */
[----:B------:R-:W-:Y:S01]  /*0510*/  @!P0 IADD3 R20, P5, PT, R4, 0x8000000, RZ ;  /* 0x0800000004148810 */ /* 0x000fe20007fbe0ff */
[----:B------:R-:W-:Y:S02]  /*0520*/  @!P1 IMAD.X R23, R19, 0x1, R21, P3 ;  /* 0x0000000113179824 */ /* 0x000fe400018e0615 */
[----:B------:R-:W-:Y:S02]  /*0530*/  IMAD.X R19, RZ, RZ, R3, P4 ;  /* 0x000000ffff137224 */ /* 0x000fe400020e0603 */
[----:B------:R-:W-:Y:S01]  /*0540*/  @!P0 IMAD.X R21, RZ, RZ, R5, P5 ;  /* 0x000000ffff158224 */ /* 0x000fe200028e0605 */
[----:B------:R1:W-:Y:S01]  /*0550*/  @!P1 STG.E.64 desc[UR4][R16.64+0x7f8], R22 ;  /* 0x0007f81610009986 */ /* 0x0003e2000c101b04 */
[----:B------:R-:W-:Y:S06]  /*0560*/  BAR.SYNC.DEFER_BLOCKING 0x0 ;  /* 0x0000000000007b1d */ /* 0x000fec0000010000 */
[----:B0-----:R0:W2:Y:S02]  /*0570*/  LDG.E R6, desc[UR4][R18.64+0x7f8] ;  /* 0x0007f80412067981 */ /* 0x0010a4000c1e1900 */
[----:B------:R-:W-:Y:S06]  /*0580*/  BAR.SYNC.DEFER_BLOCKING 0x0 ;  /* 0x0000000000007b1d */ /* 0x000fec0000010000 */
[----:B------:R3:W-:Y:S02]  /*0590*/  @!P2 STG.E.64 desc[UR4][R18.64+0x7f8], RZ ;  /* 0x0007f8ff1200a986 */ /* 0x0007e4000c101b04 */
[----:B------:R-:W-:Y:S06]  /*05a0*/  BAR.SYNC.DEFER_BLOCKING 0x0 ;  /* 0x0000000000007b1d */ /* 0x000fec0000010000 */
[----:B------:R-:W4:Y:S04]  /*05b0*/  @!P0 LDG.E.64 R26, desc[UR4][R20.64+0x3f8] ;  /* 0x0003f804141a8981 */ /* 0x000f28000c1e1b00 */
        /* <DEDUP_REMOVED lines=9> */
[----:B-1----:R-:W5:Y:S04]  /*0650*/  @!P1 LDG.E.64 R22, desc[UR4][R14.64+0x1f8] ;  /* 0x0001f8040e169981 */ /* 0x002f68000c1e1b00 */
[----:B---3--:R-:W5:Y:S01]  /*0660*/  @!P1 LDG.E.64 R18, desc[UR4][R14.64+0x3f8] ;  /* 0x0003f8040e129981 */ /* 0x008f62000c1e1b00 */
[----:B------:R-:W-:-:S13]  /*0670*/  ISETP.NE.AND P0, PT, R13, RZ, PT ;  /* 0x000000ff0d00720c */ /* 0x000fda0003f05270 */
[----:B------:R-:W-:-:S05]  /*0680*/  @!P0 IADD3 R16, P3, PT, R4, 0x8000000, RZ ;  /* 0x0800000004108810 */ /* 0x000fca0007f7e0ff */
[----:B------:R-:W-:Y:S01]  /*0690*/  @!P0 IMAD.X R17, RZ, RZ, R5, P3 ;  /* 0x000000ffff118224 */ /* 0x000fe200018e0605 */
[----:B-----5:R-:W-:Y:S01]  /*06a0*/  @!P1 IADD3 R28, P2, PT, R22, R18, RZ ;  /* 0x00000012161c9210 */ /* 0x020fe20007f5e0ff */
[----:B------:R1:W-:Y:S04]  /*06b0*/  @!P1 STG.E.64 desc[UR4][R14.64+0x1f8], R18 ;  /* 0x0001f8120e009986 */ /* 0x0003e8000c101b04 */
[----:B------:R-:W-:-:S05]  /*06c0*/  @!P1 IMAD.X R29, R23, 0x1, R19, P2 ;  /* 0x00000001171d9824 */ /* 0x000fca00010e0613 */
[----:B------:R3:W-:Y:S01]  /*06d0*/  @!P1 STG.E.64 desc[UR4][R14.64+0x3f8], R28 ;  /* 0x0003f81c0e009986 */ /* 0x0007e2000c101b04 */
[----:B------:R-:W-:Y:S06]  /*06e0*/  BAR.SYNC.DEFER_BLOCKING 0x0 ;  /* 0x0000000000007b1d */ /* 0x000fec0000010000 */
[----:B----4-:R-:W4:Y:S04]  /*06f0*/  @!P0 LDG.E.64 R20, desc[UR4][R16.64+0xf8] ;  /* 0x0000f80410148981 */ /* 0x010f28000c1e1b00 */
        /* <DEDUP_REMOVED lines=10> */
[----:B------:R-:W5:Y:S01]  /*07a0*/  @!P1 LDG.E.64 R20, desc[UR4][R12.64+0xf8] ;  /* 0x0000f8040c149981 */ /* 0x000f62000c1e1b00 */
[----:B------:R-:W-:-:S13]  /*07b0*/  ISETP.NE.AND P0, PT, R11, RZ, PT ;  /* 0x000000ff0b00720c */ /* 0x000fda0003f05270 */
[----:B---3--:R-:W-:-:S05]  /*07c0*/  @!P0 IADD3 R14, P3, PT, R4, 0x8000000, RZ ;  /* 0x08000000040e8810 */ /* 0x008fca0007f7e0ff */
[----:B------:R-:W-:Y:S01]  /*07d0*/  @!P0 IMAD.X R15, RZ, RZ, R5, P3 ;  /* 0x000000ffff0f8224 */ /* 0x000fe200018e0605 */
[----:B-----5:R-:W-:Y:S01]  /*07e0*/  @!P1 IADD3 R26, P2, PT, R18, R20, RZ ;  /* 0x00000014121a9210 */ /* 0x020fe20007f5e0ff */
[----:B------:R-:W-:Y:S04]  /*07f0*/  @!P1 STG.E.64 desc[UR4][R12.64+0x78], R20 ;  /* 0x000078140c009986 */ /* 0x000fe8000c101b04 */
[----:B------:R-:W-:-:S05]  /*0800*/  @!P1 IMAD.X R27, R19, 0x1, R21, P2 ;  /* 0x00000001131b9824 */ /* 0x000fca00010e0615 */
[----:B------:R1:W-:Y:S01]  /*0810*/  @!P1 STG.E.64 desc[UR4][R12.64+0xf8], R26 ;  /* 0x0000f81a0c009986 */ /* 0x0003e2000c101b04 */
[----:B------:R-:W-:Y:S06]  /*0820*/  BAR.SYNC.DEFER_BLOCKING 0x0 ;  /* 0x0000000000007b1d */ /* 0x000fec0000010000 */
[----:B----4-:R-:W3:Y:S04]  /*0830*/  @!P0 LDG.E.64 R16, desc[UR4][R14.64+0x38] ;  /* 0x000038040e108981 */ /* 0x010ee8000c1e1b00 */
        /* <DEDUP_REMOVED lines=19> */
[----:B------:R-:W4:Y:S04]  /*0970*/  @!P0 LDG.E.64 R12, desc[UR4][R24.64+0x8] ;  /* 0x00000804180c8981 */ /* 0x000f28000c1e1b00 */
[----:B---3--:R-:W4:Y:S01]  /*0980*/  @!P0 LDG.E.64 R14, desc[UR4][R24.64+0x18] ;  /* 0x00001804180e8981 */ /* 0x008f22000c1e1b00 */
[----:B------:R-:W-:-:S13]  /*0990*/  ISETP.NE.AND P1, PT, R0, RZ, PT ;  /* 0x000000ff0000720c */ /* 0x000fda0003f25270 */
[----:B0-----:R-:W-:-:S05]  /*09a0*/  @!P1 IADD3 R18, P3, PT, R4, 0x8000000, RZ ;  /* 0x0800000004129810 */ /* 0x001fca0007f7e0ff */
[----:B------:R-:W-:Y:S01]  /*09b0*/  @!P1 IMAD.X R19, RZ, RZ, R5, P3 ;  /* 0x000000ffff139224 */ /* 0x000fe200018e0605 */
[----:B----4-:R-:W-:Y:S01]  /*09c0*/  @!P0 IADD3 R12, P2, PT, R12, R14, RZ ;  /* 0x0000000e0c0c8210 */ /* 0x010fe20007f5e0ff */
[----:B------:R-:W-:Y:S04]  /*09d0*/  @!P0 STG.E.64 desc[UR4][R24.64+0x8], R14 ;  /* 0x0000080e18008986 */ /* 0x000fe8000c101b04 */
[----:B------:R-:W-:-:S05]  /*09e0*/  @!P0 IMAD.X R13, R13, 0x1, R15, P2 ;  /* 0x000000010d0d8824 */ /* 0x000fca00010e060f */
[----:B------:R-:W-:Y:S01]  /*09f0*/  @!P0 STG.E.64 desc[UR4][R24.64+0x18], R12 ;  /* 0x0000180c18008986 */ /* 0x000fe2000c101b04 */
[----:B------:R-:W-:Y:S06]  /*0a00*/  BAR.SYNC.DEFER_BLOCKING 0x0 ;  /* 0x0000000000007b1d */ /* 0x000fec0000010000 */
[----:B------:R-:W3:Y:S04]  /*0a10*/  @!P1 LDG.E.64 R4, desc[UR4][R18.64] ;  /* 0x0000000412049981 */ /* 0x000ee8000c1e1b00 */
[----:B-1----:R-:W3:Y:S01]  /*0a20*/  @!P1 LDG.E.64 R10, desc[UR4][R18.64+0x8] ;  /* 0x00000804120a9981 */ /* 0x002ee2000c1e1b00 */
[----:B------:R-:W-:Y:S01]  /*0a30*/  IMAD.WIDE.U32 R16, R9, -0x7f8, R2 ;  /* 0xfffff80809107825 */ /* 0x000fe200078e0002 */
[----:B--2---:R-:W-:-:S03]  /*0a40*/  SHF.R.S32.HI R7, RZ, 0x1f, R6 ;  /* 0x0000001fff077819 */ /* 0x004fc60000011406 */
[----:B------:R-:W-:Y:S01]  /*0a50*/  IMAD.IADD R9, R17, 0x1, -R9 ;  /* 0x0000000111097824 */ /* 0x000fe200078e0a09 */
[----:B------:R-:W-:-:S05]  /*0a60*/  IADD3 R16, P2, PT, R16, 0x8000000, RZ ;  /* 0x0800000010107810 */ /* 0x000fca0007f5e0ff */
[----:B------:R-:W-:Y:S01]  /*0a70*/  IMAD.X R17, RZ, RZ, R9, P2 ;  /* 0x000000ffff117224 */ /* 0x000fe200010e0609 */
[----:B---3--:R-:W-:Y:S01]  /*0a80*/  @!P1 IADD3 R2, P0, PT, R4, R10, RZ ;  /* 0x0000000a04029210 */ /* 0x008fe20007f1e0ff */
[----:B------:R-:W-:Y:S04]  /*0a90*/  @!P1 STG.E.64 desc[UR4][R18.64], R10 ;  /* 0x0000000a12009986 */ /* 0x000fe8000c101b04 */
[----:B------:R-:W-:-:S05]  /*0aa0*/  @!P1 IMAD.X R3, R5, 0x1, R11, P0 ;  /* 0x0000000105039824 */ /* 0x000fca00000e060b */
[----:B------:R-:W-:Y:S01]  /*0ab0*/  @!P1 STG.E.64 desc[UR4][R18.64+0x8], R2 ;  /* 0x0000080212009986 */ /* 0x000fe2000c101b04 */
[----:B------:R-:W-:Y:S06]  /*0ac0*/  BAR.SYNC.DEFER_BLOCKING 0x0 ;  /* 0x0000000000007b1d */ /* 0x000fec0000010000 */
[----:B------:R-:W-:Y:S01]  /*0ad0*/  STG.E.64 desc[UR4][R16.64+0x80000], R6 ;  /* 0x0800000610007986 */ /* 0x000fe2000c101b04 */
[----:B------:R-:W-:Y:S05]  /*0ae0*/  EXIT ;  /* 0x000000000000794d */ /* 0x000fea0003800000 */
.L_x_312:
        /* <DEDUP_REMOVED lines=9> */
.L_x_353:


//--------------------- .text._Z24global_scatter_prepare_0P3Net --------------------------
	.section	.text._Z24global_scatter_prepare_0P3Net,"ax",@progbits
	.align	128
        .global         _Z24global_scatter_prepare_0P3Net
        .type           _Z24global_scatter_prepare_0P3Net,@function
        .size           _Z24global_scatter_prepare_0P3Net,(.L_x_354 - _Z24global_scatter_prepare_0P3Net)
        .other          _Z24global_scatter_prepare_0P3Net,@"STO_CUDA_ENTRY STV_DEFAULT"
_Z24global_scatter_prepare_0P3Net:
.text._Z24global_scatter_prepare_0P3Net:
[----:B------:R-:W-:Y:S08]  /*0000*/  LDC R1, c[0x0][0x37c] ;  /* 0x0000df00ff017b82 */ /* 0x000ff00000000800 */
[----:B------:R-:W0:Y:S01]  /*0010*/  LDC.64 R8, c[0x0][0x380] ;  /* 0x0000e000ff087b82 */ /* 0x000e220000000a00 */
[----:B------:R-:W0:Y:S02]  /*0020*/  LDCU.64 UR4, c[0x0][0x358] ;  /* 0x00006b00ff0477ac */ /* 0x000e240008000a00 */
[----:B0-----:R-:W2:Y:S01]  /*0030*/  LDG.E.64 R6, desc[UR4][R8.64+0x10] ;  /* 0x0000100408067981 */ /* 0x001ea2000c1e1b00 */
[----:B------:R-:W0:Y:S01]  /*0040*/  LDCU UR6, c[0x0][0x360] ;  /* 0x00006c00ff0677ac */ /* 0x000e220008000800 */
[----:B------:R-:W-:Y:S01]  /*0050*/  IMAD.MOV.U32 R3, RZ, RZ, RZ ;  /* 0x000000ffff037224 */ /* 0x000fe200078e00ff */
[----:B------:R-:W0:Y:S01]  /*0060*/  S2R R0, SR_CTAID.X ;  /* 0x0000000000007919 */ /* 0x000e220000002500 */
[----:B------:R-:W0:Y:S02]  /*0070*/  S2R R2, SR_TID.X ;  /* 0x0000000000027919 */ /* 0x000e240000002100 */
[----:B0-----:R-:W-:-:S03]  /*0080*/  IMAD.WIDE.U32 R4, R0, UR6, R2 ;  /* 0x0000000600047c25 */ /* 0x001fc6000f8e0002 */
[----:B--2---:R-:W-:-:S04]  /*0090*/  LEA R10, P0, R4, R6, 0x4 ;  /* 0x00000006040a7211 */ /* 0x004fc800078020ff */
[----:B------:R-:W-:Y:S02]  /*00a0*/  LEA.HI.X R11, R4, R7, R5, 0x4, P0 ;  /* 0x00000007040b7211 */ /* 0x000fe400000f2405 */
[----:B------:R-:W2:Y:S04]  /*00b0*/  LDG.E.64 R6, desc[UR4][R8.64+0x30] ;  /* 0x0000300408067981 */ /* 0x000ea8000c1e1b00 */
[----:B------:R0:W3:Y:S01]  /*00c0*/  LDG.E.64 R4, desc[UR4][R10.64] ;  /* 0x000000040a047981 */ /* 0x0000e2000c1e1b00 */
[----:B------:R-:W-:Y:S01]  /*00d0*/  LOP3.LUT P1, R12, R2, 0xff, RZ, 0xc0, !PT ;  /* 0x000000ff020c7812 */ /* 0x000fe2000782c0ff */
[----:B------:R-:W-:Y:S03]  /*00e0*/  BSSY.RECONVERGENT B0, `(.L_x_313) ;  /* 0x0000016000007945 */ /* 0x000fe60003800200 */
[----:B------:R-:W-:Y:S01]  /*00f0*/  ISETP.NE.AND P2, PT, R12, RZ, PT ;  /* 0x000000ff0c00720c */ /* 0x000fe20003f45270 */
[----:B0-----:R-:W-:Y:S01]  /*0100*/  IMAD.MOV.U32 R11, RZ, RZ, RZ ;  /* 0x000000ffff0b7224 */ /* 0x001fe200078e00ff */
[----:B------:R-:W-:-:S02]  /*0110*/  LOP3.LUT P3, R12, R2, 0x7f, RZ, 0xc0, !PT ;  /* 0x0000007f020c7812 */ /* 0x000fc4000786c0ff */
[----:B------:R-:W-:Y:S02]  /*0120*/  ISETP.NE.AND P4, PT, R2, RZ, PT ;  /* 0x000000ff0200720c */ /* 0x000fe40003f85270 */
[----:B------:R-:W-:Y:S02]  /*0130*/  ISETP.NE.AND P5, PT, R12, RZ, PT ;  /* 0x000000ff0c00720c */ /* 0x000fe40003fa5270 */
[----:B---3--:R-:W-:Y:S02]  /*0140*/  ISETP.NE.U32.AND P0, PT, R4, RZ, PT ;  /* 0x000000ff0400720c */ /* 0x008fe40003f05070 */
[----:B------:R-:W-:Y:S01]  /*0150*/  LOP3.LUT R4, R2, 0x1, RZ, 0xc0, !PT ;  /* 0x0000000102047812 */ /* 0x000fe200078ec0ff */
[----:B--2---:R-:W-:Y:S01]  /*0160*/  IMAD.WIDE.U32 R6, R0, 0x800, R6 ;  /* 0x0000080000067825 */ /* 0x004fe200078e0006 */
[----:B------:R-:W-:Y:S02]  /*0170*/  ISETP.NE.AND.EX P0, PT, R5, RZ, PT, P0 ;  /* 0x000000ff0500720c */ /* 0x000fe40003f05300 */
[----:B------:R-:W-:-:S02]  /*0180*/  ISETP.NE.U32.AND P6, PT, R4, 0x1, PT ;  /* 0x000000010400780c */ /* 0x000fc40003fc5070 */
[----:B------:R-:W-:Y:S01]  /*0190*/  SEL R10, RZ, 0x1, !P0 ;  /* 0x00000001ff0a7807 */ /* 0x000fe20004000000 */
[C---:B------:R-:W-:Y:S01]  /*01a0*/  IMAD.WIDE.U32 R8, R2.reuse, 0x8, R6 ;  /* 0x0000000802087825 */ /* 0x040fe200078e0006 */
[----:B------:R-:W-:-:S04]  /*01b0*/  LOP3.LUT P0, R5, R2, 0x3, RZ, 0xc0, !PT ;  /* 0x0000000302057812 */ /* 0x000fc8000780c0ff */
[----:B------:R0:W-:Y:S01]  /*01c0*/  STG.E.64 desc[UR4][R8.64], R10 ;  /* 0x0000000a08007986 */ /* 0x0001e2000c101b04 */
[----:B------:R-:W-:Y:S06]  /*01d0*/  BAR.SYNC.DEFER_BLOCKING 0x0 ;  /* 0x0000000000007b1d */ /* 0x000fec0000010000 */
[----:B------:R-:W-:Y:S05]  /*01e0*/  @!P6 BRA `(.L_x_314) ;  /* 0x000000000014e947 */ /* 0x000fea0003800000 */
[----:B0-----:R-:W2:Y:S04]  /*01f0*/  LDG.E.64 R10, desc[UR4][R8.64] ;  /* 0x00000004080a7981 */ /* 0x001ea8000c1e1b00 */
[----:B------:R-:W2:Y:S02]  /*0200*/  LDG.E.64 R12, desc[UR4][R8.64+0x8] ;  /* 0x00000804080c7981 */ /* 0x000ea4000c1e1b00 */
[----:B--2---:R-:W-:-:S05]  /*0210*/  IADD3 R10, P6, PT, R10, R12, RZ ;  /* 0x0000000c0a0a7210 */ /* 0x004fca0007fde0ff */
[----:B------:R-:W-:-:S05]  /*0220*/  IMAD.X R11, R11, 0x1, R13, P6 ;  /* 0x000000010b0b7824 */ /* 0x000fca00030e060d */
[----:B------:R1:W-:Y:S03]  /*0230*/  STG.E.64 desc[UR4][R8.64+0x8], R10 ;  /* 0x0000080a08007986 */ /* 0x0003e6000c101b04 */
.L_x_314:
[----:B------:R-:W-:Y:S05]  /*0240*/  BSYNC.RECONVERGENT B0 ;  /* 0x0000000000007941 */ /* 0x000fea0003800200 */
.L_x_313:
[----:B------:R-:W-:Y:S01]  /*0250*/  BAR.SYNC.DEFER_BLOCKING 0x0 ;  /* 0x0000000000007b1d */ /* 0x000fe20000010000 */
[----:B------:R-:W-:-:S05]  /*0260*/  LOP3.LUT P6, R14, R2, 0x7, RZ, 0xc0, !PT ;  /* 0x00000007020e7812 */ /* 0x000fca00078cc0ff */
[----:B------:R-:W-:Y:S04]  /*0270*/  BSSY.RECONVERGENT B0, `(.L_x_315) ;  /* 0x0000007000007945 */ /* 0x000fe80003800200 */
[----:B------:R-:W-:Y:S05]  /*0280*/  @P0 BRA `(.L_x_316) ;  /* 0x0000000000140947 */ /* 0x000fea0003800000 */
[----:B01----:R-:W2:Y:S04]  /*0290*/  LDG.E.64 R10, desc[UR4][R8.64+0x8] ;  /* 0x00000804080a7981 */ /* 0x003ea8000c1e1b00 */
[----:B------:R-:W2:Y:S02]  /*02a0*/  LDG.E.64 R12, desc[UR4][R8.64+0x18] ;  /* 0x00001804080c7981 */ /* 0x000ea4000c1e1b00 */
[----:B--2---:R-:W-:-:S05]  /*02b0*/  IADD3 R10, P0, PT, R10, R12, RZ ;  /* 0x0000000c0a0a7210 */ /* 0x004fca0007f1e0ff */
[----:B------:R-:W-:-:S05]  /*02c0*/  IMAD.X R11, R11, 0x1, R13, P0 ;  /* 0x000000010b0b7824 */ /* 0x000fca00000e060d */
[----:B------:R2:W-:Y:S03]  /*02d0*/  STG.E.64 desc[UR4][R8.64+0x18], R10 ;  /* 0x0000180a08007986 */ /* 0x0005e6000c101b04 */
.L_x_316:
[----:B------:R-:W-:Y:S05]  /*02e0*/  BSYNC.RECONVERGENT B0 ;  /* 0x0000000000007941 */ /* 0x000fea0003800200 */
.L_x_315:
[----:B------:R-:W-:Y:S01]  /*02f0*/  BAR.SYNC.DEFER_BLOCKING 0x0 ;  /* 0x0000000000007b1d */ /* 0x000fe20000010000 */
[----:B------:R-:W-:-:S05]  /*0300*/  LOP3.LUT P0, R15, R2, 0xf, RZ, 0xc0, !PT ;  /* 0x0000000f020f7812 */ /* 0x000fca000780c0ff */
[----:B------:R-:W-:Y:S04]  /*0310*/  BSSY.RECONVERGENT B0, `(.L_x_317) ;  /* 0x0000007000007945 */ /* 0x000fe80003800200 */
[----:B------:R-:W-:Y:S05]  /*0320*/  @P6 BRA `(.L_x_318) ;  /* 0x0000000000146947 */ /* 0x000fea0003800000 */
[----:B012---:R-:W2:Y:S04]  /*0330*/  LDG.E.64 R10, desc[UR4][R8.64+0x18] ;  /* 0x00001804080a7981 */ /* 0x007ea8000c1e1b00 */
[----:B------:R-:W2:Y:S02]  /*0340*/  LDG.E.64 R12, desc[UR4][R8.64+0x38] ;  /* 0x00003804080c7981 */ /* 0x000ea4000c1e1b00 */
[----:B--2---:R-:W-:-:S05]  /*0350*/  IADD3 R10, P6, PT, R10, R12, RZ ;  /* 0x0000000c0a0a7210 */ /* 0x004fca0007fde0ff */
[----:B------:R-:W-:-:S05]  /*0360*/  IMAD.X R11, R11, 0x1, R13, P6 ;  /* 0x000000010b0b7824 */ /* 0x000fca00030e060d */
[----:B------:R3:W-:Y:S03]  /*0370*/  STG.E.64 desc[UR4][R8.64+0x38], R10 ;  /* 0x0000380a08007986 */ /* 0x0007e6000c101b04 */
.L_x_318:
[----:B------:R-:W-:Y:S05]  /*0380*/  BSYNC.RECONVERGENT B0 ;  /* 0x0000000000007941 */ /* 0x000fea0003800200 */
.L_x_317:
[----:B------:R-:W-:Y:S01]  /*0390*/  BAR.SYNC.DEFER_BLOCKING 0x0 ;  /* 0x0000000000007b1d */ /* 0x000fe20000010000 */
[----:B------:R-:W-:-:S05]  /*03a0*/  LOP3.LUT P6, R16, R2, 0x1f, RZ, 0xc0, !PT ;  /* 0x0000001f02107812 */ /* 0x000fca00078cc0ff */
[----:B------:R-:W-:Y:S04]  /*03b0*/  BSSY.RECONVERGENT B0, `(.L_x_319) ;  /* 0x0000007000007945 */ /* 0x000fe80003800200 */
[----:B------:R-:W-:Y:S05]  /*03c0*/  @P0 BRA `(.L_x_320) ;  /* 0x0000000000140947 */ /* 0x000fea0003800000 */
[----:B0123--:R-:W2:Y:S04]  /*03d0*/  LDG.E.64 R10, desc[UR4][R8.64+0x38] ;  /* 0x00003804080a7981 */ /* 0x00fea8000c1e1b00 */
[----:B------:R-:W2:Y:S02]  /*03e0*/  LDG.E.64 R12, desc[UR4][R8.64+0x78] ;  /* 0x00007804080c7981 */ /* 0x000ea4000c1e1b00 */
[----:B--2---:R-:W-:-:S05]  /*03f0*/  IADD3 R10, P0, PT, R10, R12, RZ ;  /* 0x0000000c0a0a7210 */ /* 0x004fca0007f1e0ff */
[----:B------:R-:W-:-:S05]  /*0400*/  IMAD.X R11, R11, 0x1, R13, P0 ;  /* 0x000000010b0b7824 */ /* 0x000fca00000e060d */
[----:B------:R4:W-:Y:S03]  /*0410*/  STG.E.64 desc[UR4][R8.64+0x78], R10 ;  /* 0x0000780a08007986 */ /* 0x0009e6000c101b04 */
.L_x_320:
[----:B------:R-:W-:Y:S05]  /*0420*/  BSYNC.RECONVERGENT B0 ;  /* 0x0000000000007941 */ /* 0x000fea0003800200 */
.L_x_319:
[----:B------:R-:W-:Y:S01]  /*0430*/  BAR.SYNC.DEFER_BLOCKING 0x0 ;  /* 0x0000000000007b1d */ /* 0x000fe20000010000 */
[----:B------:R-:W-:-:S05]  /*0440*/  LOP3.LUT P0, R12, R2, 0x3f, RZ, 0xc0, !PT ;  /* 0x0000003f020c7812 */ /* 0x000fca000780c0ff */
[----:B------:R-:W-:Y:S04]  /*0450*/  BSSY.RECONVERGENT B0, `(.L_x_321) ;  /* 0x0000007000007945 */ /* 0x000fe80003800200 */
[----:B------:R-:W-:Y:S05]  /*0460*/  @P6 BRA `(.L_x_322) ;  /* 0x0000000000146947 */ /* 0x000fea0003800000 */
[----:B------:R-:W5:Y:S04]  /*0470*/  LDG.E.64 R2, desc[UR4][R8.64+0x78] ;  /* 0x0000780408027981 */ /* 0x000f68000c1e1b00 */
[----:B01234-:R-:W5:Y:S02]  /*0480*/  LDG.E.64 R10, desc[UR4][R8.64+0xf8] ;  /* 0x0000f804080a7981 */ /* 0x01ff64000c1e1b00 */
[----:B-----5:R-:W-:-:S05]  /*0490*/  IADD3 R2, P6, PT, R2, R10, RZ ;  /* 0x0000000a02027210 */ /* 0x020fca0007fde0ff */
[----:B------:R-:W-:-:S05]  /*04a0*/  IMAD.X R3, R3, 0x1, R11, P6 ;  /* 0x0000000103037824 */ /* 0x000fca00030e060b */
[----:B------:R0:W-:Y:S03]  /*04b0*/  STG.E.64 desc[UR4][R8.64+0xf8], R2 ;  /* 0x0000f80208007986 */ /* 0x0001e6000c101b04 */
.L_x_322:
[----:B------:R-:W-:Y:S05]  /*04c0*/  BSYNC.RECONVERGENT B0 ;  /* 0x0000000000007941 */ /* 0x000fea0003800200 */
.L_x_321:
[----:B------:R-:W-:Y:S01]  /*04d0*/  BAR.SYNC.DEFER_BLOCKING 0x0 ;  /* 0x0000000000007b1d */ /* 0x000fe20000010000 */
[----:B------:R-:W-:-:S05]  /*04e0*/  ISETP.NE.AND P6, PT, R12, RZ, PT ;  /* 0x000000ff0c00720c */ /* 0x000fca0003fc5270 */
[----:B------:R-:W-:Y:S04]  /*04f0*/  BSSY.RECONVERGENT B0, `(.L_x_323) ;  /* 0x0000007000007945 */ /* 0x000fe80003800200 */
[----:B------:R-:W-:Y:S05]  /*0500*/  @P0 BRA `(.L_x_324) ;  /* 0x0000000000140947 */ /* 0x000fea0003800000 */
[----:B0-----:R-:W5:Y:S04]  /*0510*/  LDG.E.64 R2, desc[UR4][R8.64+0xf8] ;  /* 0x0000f80408027981 */ /* 0x001f68000c1e1b00 */
[----:B-1234-:R-:W5:Y:S02]  /*0520*/  LDG.E.64 R10, desc[UR4][R8.64+0x1f8] ;  /* 0x0001f804080a7981 */ /* 0x01ef64000c1e1b00 */
[----:B-----5:R-:W-:-:S05]  /*0530*/  IADD3 R2, P0, PT, R2, R10, RZ ;  /* 0x0000000a02027210 */ /* 0x020fca0007f1e0ff */
[----:B------:R-:W-:-:S05]  /*0540*/  IMAD.X R3, R3, 0x1, R11, P0 ;  /* 0x0000000103037824 */ /* 0x000fca00000e060b */
[----:B------:R0:W-:Y:S03]  /*0550*/  STG.E.64 desc[UR4][R8.64+0x1f8], R2 ;  /* 0x0001f80208007986 */ /* 0x0001e6000c101b04 */
.L_x_324:
[----:B------:R-:W-:Y:S05]  /*0560*/  BSYNC.RECONVERGENT B0 ;  /* 0x0000000000007941 */ /* 0x000fea0003800200 */
.L_x_323:
        /* <DEDUP_REMOVED lines=9> */
.L_x_326:
[----:B------:R-:W-:Y:S05]  /*0600*/  BSYNC.RECONVERGENT B0 ;  /* 0x0000000000007941 */ /* 0x000fea0003800200 */
.L_x_325:
        /* <DEDUP_REMOVED lines=9> */
.L_x_328:
[----:B------:R-:W-:Y:S05]  /*06a0*/  BSYNC.RECONVERGENT B0 ;  /* 0x0000000000007941 */ /* 0x000fea0003800200 */
.L_x_327:
[----:B------:R-:W-:Y:S01]  /*06b0*/  BAR.SYNC.DEFER_BLOCKING 0x0 ;  /* 0x0000000000007b1d */ /* 0x000fe20000010000 */
[----:B------:R-:W-:-:S05]  /*06c0*/  ISETP.NE.AND P1, PT, R14, RZ, PT ;  /* 0x000000ff0e00720c */ /* 0x000fca0003f25270 */
[----:B0-----:R0:W5:Y:S01]  /*06d0*/  LDG.E R2, desc[UR4][R6.64+0x7f8] ;  /* 0x0007f80406027981 */ /* 0x001162000c1e1900 */
[----:B------:R-:W-:Y:S01]  /*06e0*/  BSSY.RECONVERGENT B0, `(.L_x_329) ;  /* 0x000000c000007945 */ /* 0x000fe20003800200 */
[----:B------:R-:W-:Y:S06]  /*06f0*/  BAR.SYNC.DEFER_BLOCKING 0x0 ;  /* 0x0000000000007b1d */ /* 0x000fec0000010000 */
[----:B------:R0:W-:Y:S02]  /*0700*/  @!P4 STG.E.64 desc[UR4][R6.64+0x7f8], RZ ;  /* 0x0007f8ff0600c986 */ /* 0x0001e4000c101b04 */
[----:B------:R-:W-:Y:S01]  /*0710*/  BAR.SYNC.DEFER_BLOCKING 0x0 ;  /* 0x0000000000007b1d */ /* 0x000fe20000010000 */
[----:B------:R-:W-:-:S05]  /*0720*/  ISETP.NE.AND P4, PT, R5, RZ, PT ;  /* 0x000000ff0500720c */ /* 0x000fca0003f85270 */
[----:B------:R-:W-:Y:S08]  /*0730*/  @P2 BRA `(.L_x_330) ;  /* 0x0000000000182947 */ /* 0x000ff00003800000 */
[----:B-1234-:R-:W2:Y:S04]  /*0740*/  LDG.E.64 R10, desc[UR4][R8.64+0x3f8] ;  /* 0x0003f804080a7981 */ /* 0x01eea8000c1e1b00 */
[----:B------:R-:W2:Y:S02]  /*0750*/  LDG.E.64 R12, desc[UR4][R8.64+0x7f8] ;  /* 0x0007f804080c7981 */ /* 0x000ea4000c1e1b00 */
[----:B--2---:R-:W-:Y:S02]  /*0760*/  IADD3 R10, P2, PT, R10, R12, RZ ;  /* 0x0000000c0a0a7210 */ /* 0x004fe40007f5e0ff */
[----:B------:R1:W-:Y:S03]  /*0770*/  STG.E.64 desc[UR4][R8.64+0x3f8], R12 ;  /* 0x0003f80c08007986 */ /* 0x0003e6000c101b04 */
[----:B------:R-:W-:-:S05]  /*0780*/  IMAD.X R11, R11, 0x1, R13, P2 ;  /* 0x000000010b0b7824 */ /* 0x000fca00010e060d */
[----:B------:R1:W-:Y:S03]  /*0790*/  STG.E.64 desc[UR4][R8.64+0x7f8], R10 ;  /* 0x0007f80a08007986 */ /* 0x0003e6000c101b04 */
.L_x_330:
[----:B------:R-:W-:Y:S05]  /*07a0*/  BSYNC.RECONVERGENT B0 ;  /* 0x0000000000007941 */ /* 0x000fea0003800200 */
.L_x_329:
[----:B------:R-:W-:Y:S01]  /*07b0*/  BAR.SYNC.DEFER_BLOCKING 0x0 ;  /* 0x0000000000007b1d */ /* 0x000fe20000010000 */
[----:B------:R-:W-:-:S05]  /*07c0*/  ISETP.NE.AND P2, PT, R4, RZ, PT ;  /* 0x000000ff0400720c */ /* 0x000fca0003f45270 */
[----:B------:R-:W-:Y:S04]  /*07d0*/  BSSY.RECONVERGENT B0, `(.L_x_331) ;  /* 0x0000008000007945 */ /* 0x000fe80003800200 */
[----:B------:R-:W-:Y:S05]  /*07e0*/  @P5 BRA `(.L_x_332) ;  /* 0x0000000000185947 */ /* 0x000fea0003800000 */
[----:B------:R-:W2:Y:S04]  /*07f0*/  LDG.E.64 R4, desc[UR4][R8.64+0x1f8] ;  /* 0x0001f80408047981 */ /* 0x000ea8000c1e1b00 */
[----:B-1234-:R-:W2:Y:S02]  /*0800*/  LDG.E.64 R10, desc[UR4][R8.64+0x3f8] ;  /* 0x0003f804080a7981 */ /* 0x01eea4000c1e1b00 */
[----:B--2---:R-:W-:Y:S02]  /*0810*/  IADD3 R4, P5, PT, R4, R10, RZ ;  /* 0x0000000a04047210 */ /* 0x004fe40007fbe0ff */
[----:B------:R1:W-:Y:S03]  /*0820*/  STG.E.64 desc[UR4][R8.64+0x1f8], R10 ;  /* 0x0001f80a08007986 */ /* 0x0003e6000c101b04 */
[----:B------:R-:W-:-:S05]  /*0830*/  IMAD.X R5, R5, 0x1, R11, P5 ;  /* 0x0000000105057824 */ /* 0x000fca00028e060b */
[----:B------:R1:W-:Y:S03]  /*0840*/  STG.E.64 desc[UR4][R8.64+0x3f8], R4 ;  /* 0x0003f80408007986 */ /* 0x0003e6000c101b04 */
.L_x_332:
[----:B------:R-:W-:Y:S05]  /*0850*/  BSYNC.RECONVERGENT B0 ;  /* 0x0000000000007941 */ /* 0x000fea0003800200 */
.L_x_331:
[----:B------:R-:W-:Y:S06]  /*0860*/  BAR.SYNC.DEFER_BLOCKING 0x0 ;  /* 0x0000000000007b1d */ /* 0x000fec0000010000 */
[----:B------:R-:W-:Y:S04]  /*0870*/  BSSY.RECONVERGENT B0, `(.L_x_333) ;  /* 0x0000008000007945 */ /* 0x000fe80003800200 */
[----:B------:R-:W-:Y:S05]  /*0880*/  @P6 BRA `(.L_x_334) ;  /* 0x0000000000186947 */ /* 0x000fea0003800000 */
[----:B-1----:R-:W2:Y:S04]  /*0890*/  LDG.E.64 R4, desc[UR4][R8.64+0xf8] ;  /* 0x0000f80408047981 */ /* 0x002ea8000c1e1b00 */
[----:B--234-:R-:W2:Y:S02]  /*08a0*/  LDG.E.64 R10, desc[UR4][R8.64+0x1f8] ;  /* 0x0001f804080a7981 */ /* 0x01cea4000c1e1b00 */
[----:B--2---:R-:W-:Y:S02]  /*08b0*/  IADD3 R4, P5, PT, R4, R10, RZ ;  /* 0x0000000a04047210 */ /* 0x004fe40007fbe0ff */
[----:B------:R1:W-:Y:S03]  /*08c0*/  STG.E.64 desc[UR4][R8.64+0xf8], R10 ;  /* 0x0000f80a08007986 */ /* 0x0003e6000c101b04 */
[----:B------:R-:W-:-:S05]  /*08d0*/  IMAD.X R5, R5, 0x1, R11, P5 ;  /* 0x0000000105057824 */ /* 0x000fca00028e060b */
[----:B------:R1:W-:Y:S03]  /*08e0*/  STG.E.64 desc[UR4][R8.64+0x1f8], R4 ;  /* 0x0001f80408007986 */ /* 0x0003e6000c101b04 */
.L_x_334:
[----:B------:R-:W-:Y:S05]  /*08f0*/  BSYNC.RECONVERGENT B0 ;  /* 0x0000000000007941 */ /* 0x000fea0003800200 */
.L_x_333:
        /* <DEDUP_REMOVED lines=9> */
.L_x_336:
[----:B------:R-:W-:Y:S05]  /*0990*/  BSYNC.RECONVERGENT B0 ;  /* 0x0000000000007941 */ /* 0x000fea0003800200 */
.L_x_335:
        /* <DEDUP_REMOVED lines=9> */
.L_x_338:
[----:B------:R-:W-:Y:S05]  /*0a30*/  BSYNC.RECONVERGENT B0 ;  /* 0x0000000000007941 */ /* 0x000fea0003800200 */
.L_x_337:
        /* <DEDUP_REMOVED lines=9> */
.L_x_340:
[----:B------:R-:W-:Y:S05]  /*0ad0*/  BSYNC.RECONVERGENT B0 ;  /* 0x0000000000007941 */ /* 0x000fea0003800200 */
.L_x_339:
        /* <DEDUP_REMOVED lines=9> */
.L_x_342:
[----:B------:R-:W-:Y:S05]  /*0b70*/  BSYNC.RECONVERGENT B0 ;  /* 0x0000000000007941 */ /* 0x000fea0003800200 */
.L_x_341:
[----:B------:R-:W-:Y:S06]  /*0b80*/  BAR.SYNC.DEFER_BLOCKING 0x0 ;  /* 0x0000000000007b1d */ /* 0x000fec0000010000 */
[----:B-1----:R-:W2:Y:S04]  /*0b90*/  @!P2 LDG.E.64 R4, desc[UR4][R8.64] ;  /* 0x000000040804a981 */ /* 0x002ea8000c1e1b00 */
[----:B--234-:R-:W2:Y:S01]  /*0ba0*/  @!P2 LDG.E.64 R10, desc[UR4][R8.64+0x8] ;  /* 0x00000804080aa981 */ /* 0x01cea2000c1e1b00 */
[----:B0-----:R-:W-:Y:S01]  /*0bb0*/  IMAD.WIDE.U32 R6, R0, -0x7f8, R6 ;  /* 0xfffff80800067825 */ /* 0x001fe200078e0006 */
[----:B-----5:R-:W-:-:S03]  /*0bc0*/  SHF.R.S32.HI R3, RZ, 0x1f, R2 ;  /* 0x0000001fff037819 */ /* 0x020fc60000011402 */
[----:B------:R-:W-:Y:S01]  /*0bd0*/  IMAD.IADD R0, R7, 0x1, -R0 ;  /* 0x0000000107007824 */ /* 0x000fe200078e0a00 */
[----:B------:R-:W-:-:S05]  /*0be0*/  IADD3 R6, P1, PT, R6, 0x8000000, RZ ;  /* 0x0800000006067810 */ /* 0x000fca0007f3e0ff */
[----:B------:R-:W-:Y:S01]  /*0bf0*/  IMAD.X R7, RZ, RZ, R0, P1 ;  /* 0x000000ffff077224 */ /* 0x000fe200008e0600 */
[----:B--2---:R-:W-:Y:S01]  /*0c00*/  @!P2 IADD3 R4, P0, PT, R4, R10, RZ ;  /* 0x0000000a0404a210 */ /* 0x004fe20007f1e0ff */
[----:B------:R-:W-:Y:S04]  /*0c10*/  @!P2 STG.E.64 desc[UR4][R8.64], R10 ;  /* 0x0000000a0800a986 */ /* 0x000fe8000c101b04 */
[----:B------:R-:W-:-:S05]  /*0c20*/  @!P2 IMAD.X R5, R5, 0x1, R11, P0 ;  /* 0x000000010505a824 */ /* 0x000fca00000e060b */
[----:B------:R-:W-:Y:S01]  /*0c30*/  @!P2 STG.E.64 desc[UR4][R8.64+0x8], R4 ;  /* 0x000008040800a986 */ /* 0x000fe2000c101b04 */
[----:B------:R-:W-:Y:S06]  /*0c40*/  BAR.SYNC.DEFER_BLOCKING 0x0 ;  /* 0x0000000000007b1d */ /* 0x000fec0000010000 */
[----:B------:R-:W-:Y:S02]  /*0c50*/  STG.E.64 desc[UR4][R6.64], R2 ;  /* 0x0000000206007986 */ /* 0x000fe4000c101b04 */
[----:B------:R-:W-:Y:S06]  /*0c60*/  BAR.SYNC.DEFER_BLOCKING 0x0 ;  /* 0x0000000000007b1d */ /* 0x000fec0000010000 */
[----:B------:R-:W-:Y:S05]  /*0c70*/  EXIT ;  /* 0x000000000000794d */ /* 0x000fea0003800000 */
.L_x_343:
        /* <DEDUP_REMOVED lines=16> */
.L_x_354:


//--------------------- .nv.shared._Z13global_expandP3NetP4Book --------------------------
	.section	.nv.shared._Z13global_expandP3NetP4Book,"aw",@nobits
	.sectionflags	@""
	.align	8
.nv.shared._Z13global_expandP3NetP4Book:
	.zero		9728


//--------------------- .nv.shared.reserved.0     --------------------------
	.section	.nv.shared.reserved.0,"aw",@nobits
	.weak		__nv_reservedSMEM_offset_0_alias
	.size		__nv_reservedSMEM_offset_0_alias, 0, 64
	.other		__nv_reservedSMEM_offset_0_alias,@"STO_CUDA_RESERVED_SHARED STV_DEFAULT"
__nv_reservedSMEM_offset_0_alias:
	.zero		0
	.zero		64


//--------------------- .nv.shared._Z14global_rewriteP3NetP4Booky --------------------------
	.section	.nv.shared._Z14global_rewriteP3NetP4Booky,"aw",@nobits
	.sectionflags	@""
	.align	8
.nv.shared._Z14global_rewriteP3NetP4Booky:
	.zero		9216


//--------------------- .nv.constant0._Z13global_expandP3NetP4Book --------------------------
	.section	.nv.constant0._Z13global_expandP3NetP4Book,"a",@progbits
	.sectionflags	@""
	.align	4
.nv.constant0._Z13global_expandP3NetP4Book:
	.zero		912


//--------------------- .nv.constant0._Z13global_hresetP3Net --------------------------
	.section	.nv.constant0._Z13global_hresetP3Net,"a",@progbits
	.sectionflags	@""
	.align	4
.nv.constant0._Z13global_hresetP3Net:
	.zero		904


//--------------------- .nv.constant0._Z14global_rewriteP3NetP4Booky --------------------------
	.section	.nv.constant0._Z14global_rewriteP3NetP4Booky,"a",@progbits
	.sectionflags	@""
	.align	4
.nv.constant0._Z14global_rewriteP3NetP4Booky:
	.zero		920


//--------------------- .nv.constant0._Z22global_scatter_cleanupP3Net --------------------------
	.section	.nv.constant0._Z22global_scatter_cleanupP3Net,"a",@progbits
	.sectionflags	@""
	.align	4
.nv.constant0._Z22global_scatter_cleanupP3Net:
	.zero		904


//--------------------- .nv.constant0._Z19global_scatter_moveP3Nety --------------------------
	.section	.nv.constant0._Z19global_scatter_moveP3Nety,"a",@progbits
	.sectionflags	@""
	.align	4
.nv.constant0._Z19global_scatter_moveP3Nety:
	.zero		912


//--------------------- .nv.constant0._Z19global_scatter_takeP3Nety --------------------------
	.section	.nv.constant0._Z19global_scatter_takeP3Nety,"a",@progbits
	.sectionflags	@""
	.align	4
.nv.constant0._Z19global_scatter_takeP3Nety:
	.zero		912


//--------------------- .nv.constant0._Z24global_scatter_prepare_2P3Net --------------------------
	.section	.nv.constant0._Z24global_scatter_prepare_2P3Net,"a",@progbits
	.sectionflags	@""
	.align	4
.nv.constant0._Z24global_scatter_prepare_2P3Net:
	.zero		904


//--------------------- .nv.constant0._Z24global_scatter_prepare_1P3Net --------------------------
	.section	.nv.constant0._Z24global_scatter_prepare_1P3Net,"a",@progbits
	.sectionflags	@""
	.align	4
.nv.constant0._Z24global_scatter_prepare_1P3Net:
	.zero		904


//--------------------- .nv.constant0._Z24global_scatter_prepare_0P3Net --------------------------
	.section	.nv.constant0._Z24global_scatter_prepare_0P3Net,"a",@progbits
	.sectionflags	@""
	.align	4
.nv.constant0._Z24global_scatter_prepare_0P3Net:
	.zero		904


//--------------------- SYMBOLS --------------------------

	.type		.nv.reservedSmem.offset0,@object
	.size		.nv.reservedSmem.offset0,0x4
	.type		.nv.reservedSmem.cap,@object
	.size		.nv.reservedSmem.cap,0x4
